//
// Generated by NVIDIA NVVM Compiler
//
// Compiler Build ID: CL-36424714
// Cuda compilation tools, release 13.0, V13.0.88
// Based on NVVM 20.0.0
//

.version 9.0
.target sm_100
.address_size 64

.const .align 4 .b8 d_NumL[8];
.const .align 1 .b8 d_Pchar[1084];
.const .align 8 .b8 parameter[47328];
.const .align 4 .b8 d_stab[16384];
.const .align 4 .b8 d_deltah[64];
.const .align 4 .b8 d_deltas[64];
// _ZZ16candidate_primerPcPiS0_iiiS_PdS0_PfE2GC has been demoted
// _ZZ16candidate_primerPcPiS0_iiiS_PdS0_PfE2Tm has been demoted
// _ZZ16candidate_primerPcPiS0_iiiS_PdS0_PfE4Stab has been demoted
// _ZZ16candidate_primerPcPiS0_iiiS_PdS0_PfE3pos has been demoted
// _ZZ16candidate_primerPcPiS0_iiiS_PdS0_PfE3Len has been demoted
// _ZZ16candidate_primerPcPiS0_iiiS_PdS0_PfE4plus has been demoted
// _ZZ16candidate_primerPcPiS0_iiiS_PdS0_PfE5minus has been demoted

.func _Z4thalPciiiiS_iPdPi(
	.param .b64 _Z4thalPciiiiS_iPdPi_param_0,
	.param .b32 _Z4thalPciiiiS_iPdPi_param_1,
	.param .b32 _Z4thalPciiiiS_iPdPi_param_2,
	.param .b32 _Z4thalPciiiiS_iPdPi_param_3,
	.param .b32 _Z4thalPciiiiS_iPdPi_param_4,
	.param .b64 _Z4thalPciiiiS_iPdPi_param_5,
	.param .b32 _Z4thalPciiiiS_iPdPi_param_6,
	.param .b64 _Z4thalPciiiiS_iPdPi_param_7,
	.param .b64 _Z4thalPciiiiS_iPdPi_param_8
)
{
	.reg .pred 	%p<1129>;
	.reg .b16 	%rs<307>;
	.reg .b32 	%r<3110>;
	.reg .b64 	%rd<3103>;
	.reg .b64 	%fd<3308>;

	ld.param.u64 	%rd156, [_Z4thalPciiiiS_iPdPi_param_0];
	ld.param.u32 	%r573, [_Z4thalPciiiiS_iPdPi_param_1];
	ld.param.u32 	%r574, [_Z4thalPciiiiS_iPdPi_param_2];
	ld.param.u32 	%r575, [_Z4thalPciiiiS_iPdPi_param_3];
	ld.param.u32 	%r576, [_Z4thalPciiiiS_iPdPi_param_4];
	ld.param.u64 	%rd157, [_Z4thalPciiiiS_iPdPi_param_5];
	ld.param.u32 	%r577, [_Z4thalPciiiiS_iPdPi_param_6];
	ld.param.u64 	%rd158, [_Z4thalPciiiiS_iPdPi_param_7];
	ld.param.u64 	%rd159, [_Z4thalPciiiiS_iPdPi_param_8];
	cvta.to.global.u64 	%rd1, %rd157;
	cvta.to.global.u64 	%rd2, %rd156;
	cvta.to.global.u64 	%rd3, %rd159;
	cvta.to.global.u64 	%rd4, %rd158;
	setp.ne.s32 	%p38, %r576, 4;
	mul.lo.s32 	%r1, %r577, 119;
	mul.wide.s32 	%rd160, %r1, 4;
	add.s64 	%rd5, %rd3, %rd160;
	@%p38 bra 	$L__BB0_8;
	mul.lo.s32 	%r629, %r577, 1331;
	mul.wide.s32 	%rd228, %r629, 8;
	add.s64 	%rd229, %rd4, %rd228;
	mov.b64 	%rd230, 0;
	st.global.u64 	[%rd229+10416], %rd230;
	mov.b64 	%rd231, -4781136703698410347;
	st.global.u64 	[%rd229+10424], %rd231;
	st.global.u64 	[%rd229+10432], %rd230;
$L__BB0_2:
	setp.ne.s32 	%p98, %r575, 0;
	@%p98 bra 	$L__BB0_96;
	mov.b32 	%r636, 1;
	st.global.u32 	[%rd5+408], %r636;
	setp.lt.s32 	%p106, %r574, 1;
	@%p106 bra 	$L__BB0_109;
	add.s32 	%r41, %r573, -1;
	mul.lo.s32 	%r42, %r577, 54;
	mov.b32 	%r2961, 1;
$L__BB0_5:
	add.s32 	%r638, %r41, %r2961;
	cvt.s64.s32 	%rd246, %r638;
	add.s64 	%rd247, %rd2, %rd246;
	ld.global.u8 	%rs54, [%rd247];
	add.s32 	%r44, %r2961, %r42;
	setp.gt.s16 	%p107, %rs54, 70;
	@%p107 bra 	$L__BB0_90;
	setp.eq.s16 	%p110, %rs54, 65;
	@%p110 bra 	$L__BB0_7;
	bra.uni 	$L__BB0_88;
$L__BB0_7:
	cvt.s64.s32 	%rd254, %r44;
	add.s64 	%rd255, %rd1, %rd254;
	mov.b16 	%rs58, 0;
	st.global.u8 	[%rd255], %rs58;
	bra.uni 	$L__BB0_95;
$L__BB0_8:
	mul.lo.s32 	%r578, %r577, 1331;
	mul.wide.s32 	%rd161, %r578, 8;
	add.s64 	%rd6, %rd4, %rd161;
	mov.b64 	%rd162, 4641240890982006784;
	st.global.u64 	[%rd6+10416], %rd162;
	mov.b64 	%rd163, -4605268388958384947;
	st.global.u64 	[%rd6+10424], %rd163;
	and.b32  	%r579, %r574, -2147483647;
	setp.ne.s32 	%p39, %r579, 1;
	@%p39 bra 	$L__BB0_10;
	mov.b32 	%r2950, 0;
	st.global.u32 	[%rd5+404], %r2950;
	bra.uni 	$L__BB0_23;
$L__BB0_10:
	mov.b32 	%r580, 0;
	st.global.u32 	[%rd5+400], %r580;
	setp.lt.s32 	%p40, %r574, 2;
	@%p40 bra 	$L__BB0_22;
	add.s32 	%r2, %r574, %r573;
	shr.u32 	%r582, %r574, 31;
	add.s32 	%r583, %r574, %r582;
	shr.s32 	%r3, %r583, 1;
	mov.b32 	%r4, 0;
$L__BB0_12:
	add.s32 	%r584, %r4, %r573;
	cvt.s64.s32 	%rd164, %r584;
	add.s64 	%rd165, %rd2, %rd164;
	ld.global.u8 	%rs1, [%rd165];
	setp.ne.s16 	%p41, %rs1, 65;
	not.b32 	%r585, %r4;
	add.s32 	%r586, %r2, %r585;
	cvt.s64.s32 	%rd166, %r586;
	add.s64 	%rd167, %rd2, %rd166;
	ld.global.u8 	%rs2, [%rd167];
	@%p41 bra 	$L__BB0_14;
	setp.ne.s16 	%p42, %rs2, 84;
	@%p42 bra 	$L__BB0_17;
$L__BB0_14:
	setp.ne.s16 	%p43, %rs1, 84;
	@%p43 bra 	$L__BB0_16;
	setp.ne.s16 	%p44, %rs2, 65;
	@%p44 bra 	$L__BB0_17;
$L__BB0_16:
	setp.eq.s16 	%p45, %rs1, 84;
	setp.eq.s16 	%p46, %rs1, 65;
	setp.ne.s16 	%p47, %rs2, 65;
	or.pred  	%p48, %p47, %p45;
	setp.ne.s16 	%p49, %rs2, 84;
	or.pred  	%p50, %p49, %p46;
	and.pred  	%p51, %p48, %p50;
	@%p51 bra 	$L__BB0_18;
$L__BB0_17:
	mov.b32 	%r2950, 0;
	st.global.u32 	[%rd5+404], %r2950;
	bra.uni 	$L__BB0_23;
$L__BB0_18:
	setp.eq.s16 	%p52, %rs1, 67;
	setp.ne.s16 	%p53, %rs2, 71;
	and.pred  	%p54, %p53, %p52;
	@%p54 bra 	$L__BB0_20;
	setp.ne.s16 	%p55, %rs2, 71;
	setp.eq.s16 	%p56, %rs1, 67;
	setp.eq.s16 	%p57, %rs1, 71;
	setp.ne.s16 	%p58, %rs2, 67;
	xor.pred  	%p59, %p57, %p58;
	or.pred  	%p60, %p55, %p56;
	and.pred  	%p61, %p59, %p60;
	@%p61 bra 	$L__BB0_21;
$L__BB0_20:
	mov.b32 	%r2950, 0;
	st.global.u32 	[%rd5+404], %r2950;
	bra.uni 	$L__BB0_23;
$L__BB0_21:
	add.s32 	%r4, %r4, 1;
	st.global.u32 	[%rd5+400], %r4;
	setp.lt.s32 	%p62, %r4, %r3;
	@%p62 bra 	$L__BB0_12;
$L__BB0_22:
	mov.b32 	%r2950, 1;
	st.global.u32 	[%rd5+404], %r2950;
$L__BB0_23:
	setp.eq.s32 	%p63, %r2950, 0;
	@%p63 bra 	$L__BB0_32;
	mov.f64 	%fd3016, 0d3E6466AE23AE1ED1;
	{
	.reg .b32 %temp; 
	mov.b64 	{%temp, %r2951}, %fd3016;
	}
	{
	.reg .b32 %temp; 
	mov.b64 	{%r2952, %temp}, %fd3016;
	}
	setp.gt.s32 	%p68, %r2951, 1048575;
	mov.b32 	%r2953, -1023;
	@%p68 bra 	$L__BB0_26;
	mov.f64 	%fd3016, 0d41C466AE23AE1ED1;
	{
	.reg .b32 %temp; 
	mov.b64 	{%temp, %r2951}, %fd3016;
	}
	{
	.reg .b32 %temp; 
	mov.b64 	{%r2952, %temp}, %fd3016;
	}
	mov.b32 	%r2953, -1077;
$L__BB0_26:
	add.s32 	%r607, %r2951, -1;
	setp.gt.u32 	%p69, %r607, 2146435070;
	@%p69 bra 	$L__BB0_30;
	shr.u32 	%r610, %r2951, 20;
	add.s32 	%r2954, %r2953, %r610;
	and.b32  	%r611, %r2951, 1048575;
	or.b32  	%r612, %r611, 1072693248;
	mov.b64 	%fd3017, {%r2952, %r612};
	setp.lt.u32 	%p71, %r612, 1073127583;
	@%p71 bra 	$L__BB0_29;
	{
	.reg .b32 %temp; 
	mov.b64 	{%r613, %temp}, %fd3017;
	}
	{
	.reg .b32 %temp; 
	mov.b64 	{%temp, %r614}, %fd3017;
	}
	add.s32 	%r615, %r614, -1048576;
	mov.b64 	%fd3017, {%r613, %r615};
	add.s32 	%r2954, %r2954, 1;
$L__BB0_29:
	add.f64 	%fd805, %fd3017, 0dBFF0000000000000;
	add.f64 	%fd806, %fd3017, 0d3FF0000000000000;
	rcp.approx.ftz.f64 	%fd807, %fd806;
	neg.f64 	%fd808, %fd806;
	fma.rn.f64 	%fd809, %fd808, %fd807, 0d3FF0000000000000;
	fma.rn.f64 	%fd810, %fd809, %fd809, %fd809;
	fma.rn.f64 	%fd811, %fd810, %fd807, %fd807;
	mul.f64 	%fd812, %fd805, %fd811;
	fma.rn.f64 	%fd813, %fd805, %fd811, %fd812;
	mul.f64 	%fd814, %fd813, %fd813;
	fma.rn.f64 	%fd815, %fd814, 0d3EB1380B3AE80F1E, 0d3ED0EE258B7A8B04;
	fma.rn.f64 	%fd816, %fd815, %fd814, 0d3EF3B2669F02676F;
	fma.rn.f64 	%fd817, %fd816, %fd814, 0d3F1745CBA9AB0956;
	fma.rn.f64 	%fd818, %fd817, %fd814, 0d3F3C71C72D1B5154;
	fma.rn.f64 	%fd819, %fd818, %fd814, 0d3F624924923BE72D;
	fma.rn.f64 	%fd820, %fd819, %fd814, 0d3F8999999999A3C4;
	fma.rn.f64 	%fd821, %fd820, %fd814, 0d3FB5555555555554;
	sub.f64 	%fd822, %fd805, %fd813;
	add.f64 	%fd823, %fd822, %fd822;
	neg.f64 	%fd824, %fd813;
	fma.rn.f64 	%fd825, %fd824, %fd805, %fd823;
	mul.f64 	%fd826, %fd811, %fd825;
	mul.f64 	%fd827, %fd814, %fd821;
	fma.rn.f64 	%fd828, %fd827, %fd813, %fd826;
	xor.b32  	%r616, %r2954, -2147483648;
	mov.b32 	%r617, 1127219200;
	mov.b64 	%fd829, {%r616, %r617};
	mov.b32 	%r618, -2147483648;
	mov.b64 	%fd830, {%r618, %r617};
	sub.f64 	%fd831, %fd829, %fd830;
	fma.rn.f64 	%fd832, %fd831, 0d3FE62E42FEFA39EF, %fd813;
	fma.rn.f64 	%fd833, %fd831, 0dBFE62E42FEFA39EF, %fd832;
	sub.f64 	%fd834, %fd833, %fd813;
	sub.f64 	%fd835, %fd828, %fd834;
	fma.rn.f64 	%fd836, %fd831, 0d3C7ABC9E3B39803F, %fd835;
	add.f64 	%fd3018, %fd832, %fd836;
	bra.uni 	$L__BB0_31;
$L__BB0_30:
	fma.rn.f64 	%fd804, %fd3016, 0d7FF0000000000000, 0d7FF0000000000000;
	{
	.reg .b32 %temp; 
	mov.b64 	{%temp, %r608}, %fd3016;
	}
	and.b32  	%r609, %r608, 2147483647;
	setp.eq.s32 	%p70, %r609, 0;
	selp.f64 	%fd3018, 0dFFF0000000000000, %fd804, %p70;
$L__BB0_31:
	mul.f64 	%fd837, %fd3018, 0d3FFFCB923A29C77A;
	st.global.f64 	[%rd6+10432], %fd837;
	bra.uni 	$L__BB0_40;
$L__BB0_32:
	mov.f64 	%fd3019, 0d3E4466AE23AE1ED1;
	{
	.reg .b32 %temp; 
	mov.b64 	{%temp, %r2955}, %fd3019;
	}
	{
	.reg .b32 %temp; 
	mov.b64 	{%r2956, %temp}, %fd3019;
	}
	setp.gt.s32 	%p64, %r2955, 1048575;
	mov.b32 	%r2957, -1023;
	@%p64 bra 	$L__BB0_34;
	mov.f64 	%fd3019, 0d41A466AE23AE1ED1;
	{
	.reg .b32 %temp; 
	mov.b64 	{%temp, %r2955}, %fd3019;
	}
	{
	.reg .b32 %temp; 
	mov.b64 	{%r2956, %temp}, %fd3019;
	}
	mov.b32 	%r2957, -1077;
$L__BB0_34:
	add.s32 	%r593, %r2955, -1;
	setp.gt.u32 	%p65, %r593, 2146435070;
	@%p65 bra 	$L__BB0_38;
	shr.u32 	%r596, %r2955, 20;
	add.s32 	%r2958, %r2957, %r596;
	and.b32  	%r597, %r2955, 1048575;
	or.b32  	%r598, %r597, 1072693248;
	mov.b64 	%fd3020, {%r2956, %r598};
	setp.lt.u32 	%p67, %r598, 1073127583;
	@%p67 bra 	$L__BB0_37;
	{
	.reg .b32 %temp; 
	mov.b64 	{%r599, %temp}, %fd3020;
	}
	{
	.reg .b32 %temp; 
	mov.b64 	{%temp, %r600}, %fd3020;
	}
	add.s32 	%r601, %r600, -1048576;
	mov.b64 	%fd3020, {%r599, %r601};
	add.s32 	%r2958, %r2958, 1;
$L__BB0_37:
	add.f64 	%fd769, %fd3020, 0dBFF0000000000000;
	add.f64 	%fd770, %fd3020, 0d3FF0000000000000;
	rcp.approx.ftz.f64 	%fd771, %fd770;
	neg.f64 	%fd772, %fd770;
	fma.rn.f64 	%fd773, %fd772, %fd771, 0d3FF0000000000000;
	fma.rn.f64 	%fd774, %fd773, %fd773, %fd773;
	fma.rn.f64 	%fd775, %fd774, %fd771, %fd771;
	mul.f64 	%fd776, %fd769, %fd775;
	fma.rn.f64 	%fd777, %fd769, %fd775, %fd776;
	mul.f64 	%fd778, %fd777, %fd777;
	fma.rn.f64 	%fd779, %fd778, 0d3EB1380B3AE80F1E, 0d3ED0EE258B7A8B04;
	fma.rn.f64 	%fd780, %fd779, %fd778, 0d3EF3B2669F02676F;
	fma.rn.f64 	%fd781, %fd780, %fd778, 0d3F1745CBA9AB0956;
	fma.rn.f64 	%fd782, %fd781, %fd778, 0d3F3C71C72D1B5154;
	fma.rn.f64 	%fd783, %fd782, %fd778, 0d3F624924923BE72D;
	fma.rn.f64 	%fd784, %fd783, %fd778, 0d3F8999999999A3C4;
	fma.rn.f64 	%fd785, %fd784, %fd778, 0d3FB5555555555554;
	sub.f64 	%fd786, %fd769, %fd777;
	add.f64 	%fd787, %fd786, %fd786;
	neg.f64 	%fd788, %fd777;
	fma.rn.f64 	%fd789, %fd788, %fd769, %fd787;
	mul.f64 	%fd790, %fd775, %fd789;
	mul.f64 	%fd791, %fd778, %fd785;
	fma.rn.f64 	%fd792, %fd791, %fd777, %fd790;
	xor.b32  	%r602, %r2958, -2147483648;
	mov.b32 	%r603, 1127219200;
	mov.b64 	%fd793, {%r602, %r603};
	mov.b32 	%r604, -2147483648;
	mov.b64 	%fd794, {%r604, %r603};
	sub.f64 	%fd795, %fd793, %fd794;
	fma.rn.f64 	%fd796, %fd795, 0d3FE62E42FEFA39EF, %fd777;
	fma.rn.f64 	%fd797, %fd795, 0dBFE62E42FEFA39EF, %fd796;
	sub.f64 	%fd798, %fd797, %fd777;
	sub.f64 	%fd799, %fd792, %fd798;
	fma.rn.f64 	%fd800, %fd795, 0d3C7ABC9E3B39803F, %fd799;
	add.f64 	%fd3021, %fd796, %fd800;
	bra.uni 	$L__BB0_39;
$L__BB0_38:
	fma.rn.f64 	%fd768, %fd3019, 0d7FF0000000000000, 0d7FF0000000000000;
	{
	.reg .b32 %temp; 
	mov.b64 	{%temp, %r594}, %fd3019;
	}
	and.b32  	%r595, %r594, 2147483647;
	setp.eq.s32 	%p66, %r595, 0;
	selp.f64 	%fd3021, 0dFFF0000000000000, %fd768, %p66;
$L__BB0_39:
	mul.f64 	%fd801, %fd3021, 0d3FFFCB923A29C77A;
	st.global.f64 	[%rd6+10432], %fd801;
$L__BB0_40:
	setp.gt.u32 	%p72, %r576, 2;
	@%p72 bra 	$L__BB0_2;
	setp.ne.s32 	%p73, %r575, 0;
	@%p73 bra 	$L__BB0_65;
	mov.b32 	%r624, 1;
	st.global.u32 	[%rd5+408], %r624;
	setp.lt.s32 	%p86, %r574, 1;
	@%p86 bra 	$L__BB0_109;
	add.s32 	%r27, %r573, -1;
	mul.lo.s32 	%r28, %r577, 54;
	add.s32 	%r29, %r574, %r573;
	mov.b32 	%r2959, 1;
	cvt.s64.s32 	%rd222, %r28;
$L__BB0_44:
	add.s32 	%r626, %r27, %r2959;
	cvt.s64.s32 	%rd198, %r626;
	add.s64 	%rd199, %rd2, %rd198;
	ld.global.u8 	%rs35, [%rd199];
	add.s32 	%r31, %r2959, %r28;
	setp.gt.s16 	%p87, %rs35, 70;
	@%p87 bra 	$L__BB0_48;
	setp.eq.s16 	%p90, %rs35, 65;
	@%p90 bra 	$L__BB0_51;
	setp.eq.s16 	%p91, %rs35, 67;
	@%p91 bra 	$L__BB0_47;
	bra.uni 	$L__BB0_53;
$L__BB0_47:
	cvt.s64.s32 	%rd204, %r31;
	add.s64 	%rd205, %rd1, %rd204;
	mov.b16 	%rs38, 1;
	st.global.u8 	[%rd205], %rs38;
	bra.uni 	$L__BB0_54;
$L__BB0_48:
	setp.eq.s16 	%p88, %rs35, 71;
	@%p88 bra 	$L__BB0_52;
	setp.eq.s16 	%p89, %rs35, 84;
	@%p89 bra 	$L__BB0_50;
	bra.uni 	$L__BB0_53;
$L__BB0_50:
	cvt.s64.s32 	%rd200, %r31;
	add.s64 	%rd201, %rd1, %rd200;
	mov.b16 	%rs36, 3;
	st.global.u8 	[%rd201], %rs36;
	bra.uni 	$L__BB0_54;
$L__BB0_51:
	cvt.s64.s32 	%rd206, %r31;
	add.s64 	%rd207, %rd1, %rd206;
	mov.b16 	%rs39, 0;
	st.global.u8 	[%rd207], %rs39;
	bra.uni 	$L__BB0_54;
$L__BB0_52:
	cvt.s64.s32 	%rd202, %r31;
	add.s64 	%rd203, %rd1, %rd202;
	mov.b16 	%rs37, 2;
	st.global.u8 	[%rd203], %rs37;
	bra.uni 	$L__BB0_54;
$L__BB0_53:
	cvt.s64.s32 	%rd208, %r31;
	add.s64 	%rd209, %rd1, %rd208;
	mov.b16 	%rs40, 4;
	st.global.u8 	[%rd209], %rs40;
$L__BB0_54:
	ld.global.u32 	%r32, [%rd5+408];
	cvt.s64.s32 	%rd8, %r32;
	sub.s32 	%r627, %r29, %r32;
	cvt.s64.s32 	%rd210, %r627;
	add.s64 	%rd211, %rd2, %rd210;
	ld.global.u8 	%rs41, [%rd211];
	setp.gt.s16 	%p92, %rs41, 70;
	@%p92 bra 	$L__BB0_58;
	setp.eq.s16 	%p95, %rs41, 65;
	@%p95 bra 	$L__BB0_61;
	setp.eq.s16 	%p96, %rs41, 67;
	@%p96 bra 	$L__BB0_57;
	bra.uni 	$L__BB0_63;
$L__BB0_57:
	add.s64 	%rd220, %rd222, %rd8;
	add.s64 	%rd221, %rd1, %rd220;
	mov.b16 	%rs44, 1;
	st.global.u8 	[%rd221+27], %rs44;
	bra.uni 	$L__BB0_64;
$L__BB0_58:
	setp.eq.s16 	%p93, %rs41, 71;
	@%p93 bra 	$L__BB0_62;
	setp.eq.s16 	%p94, %rs41, 84;
	@%p94 bra 	$L__BB0_60;
	bra.uni 	$L__BB0_63;
$L__BB0_60:
	add.s64 	%rd213, %rd222, %rd8;
	add.s64 	%rd214, %rd1, %rd213;
	mov.b16 	%rs42, 3;
	st.global.u8 	[%rd214+27], %rs42;
	bra.uni 	$L__BB0_64;
$L__BB0_61:
	add.s64 	%rd223, %rd222, %rd8;
	add.s64 	%rd224, %rd1, %rd223;
	mov.b16 	%rs45, 0;
	st.global.u8 	[%rd224+27], %rs45;
	bra.uni 	$L__BB0_64;
$L__BB0_62:
	add.s64 	%rd217, %rd222, %rd8;
	add.s64 	%rd218, %rd1, %rd217;
	mov.b16 	%rs43, 2;
	st.global.u8 	[%rd218+27], %rs43;
	bra.uni 	$L__BB0_64;
$L__BB0_63:
	add.s64 	%rd226, %rd222, %rd8;
	add.s64 	%rd227, %rd1, %rd226;
	mov.b16 	%rs46, 4;
	st.global.u8 	[%rd227+27], %rs46;
$L__BB0_64:
	ld.global.u32 	%r628, [%rd5+408];
	add.s32 	%r2959, %r628, 1;
	st.global.u32 	[%rd5+408], %r2959;
	setp.lt.s32 	%p97, %r628, %r574;
	@%p97 bra 	$L__BB0_44;
	bra.uni 	$L__BB0_109;
$L__BB0_65:
	mov.b32 	%r619, 1;
	st.global.u32 	[%rd5+408], %r619;
	setp.lt.s32 	%p74, %r574, 1;
	@%p74 bra 	$L__BB0_109;
	add.s32 	%r34, %r574, %r573;
	mul.lo.s32 	%r35, %r577, 54;
	add.s32 	%r36, %r573, -1;
	mov.b32 	%r2960, 1;
	cvt.s64.s32 	%rd192, %r35;
$L__BB0_67:
	sub.s32 	%r621, %r34, %r2960;
	cvt.s64.s32 	%rd168, %r621;
	add.s64 	%rd169, %rd2, %rd168;
	ld.global.u8 	%rs23, [%rd169];
	add.s32 	%r38, %r2960, %r35;
	setp.gt.s16 	%p75, %rs23, 70;
	@%p75 bra 	$L__BB0_71;
	setp.eq.s16 	%p78, %rs23, 65;
	@%p78 bra 	$L__BB0_75;
	setp.eq.s16 	%p79, %rs23, 67;
	@%p79 bra 	$L__BB0_70;
	bra.uni 	$L__BB0_76;
$L__BB0_70:
	cvt.s64.s32 	%rd174, %r38;
	add.s64 	%rd175, %rd1, %rd174;
	mov.b16 	%rs26, 2;
	st.global.u8 	[%rd175], %rs26;
	bra.uni 	$L__BB0_77;
$L__BB0_71:
	setp.eq.s16 	%p76, %rs23, 71;
	@%p76 bra 	$L__BB0_74;
	setp.ne.s16 	%p77, %rs23, 84;
	@%p77 bra 	$L__BB0_76;
	cvt.s64.s32 	%rd170, %r38;
	add.s64 	%rd171, %rd1, %rd170;
	mov.b16 	%rs24, 0;
	st.global.u8 	[%rd171], %rs24;
	bra.uni 	$L__BB0_77;
$L__BB0_74:
	cvt.s64.s32 	%rd172, %r38;
	add.s64 	%rd173, %rd1, %rd172;
	mov.b16 	%rs25, 1;
	st.global.u8 	[%rd173], %rs25;
	bra.uni 	$L__BB0_77;
$L__BB0_75:
	cvt.s64.s32 	%rd176, %r38;
	add.s64 	%rd177, %rd1, %rd176;
	mov.b16 	%rs27, 3;
	st.global.u8 	[%rd177], %rs27;
	bra.uni 	$L__BB0_77;
$L__BB0_76:
	cvt.s64.s32 	%rd178, %r38;
	add.s64 	%rd179, %rd1, %rd178;
	mov.b16 	%rs28, 4;
	st.global.u8 	[%rd179], %rs28;
$L__BB0_77:
	ld.global.u32 	%r39, [%rd5+408];
	cvt.s64.s32 	%rd10, %r39;
	add.s32 	%r622, %r36, %r39;
	cvt.s64.s32 	%rd180, %r622;
	add.s64 	%rd181, %rd2, %rd180;
	ld.global.u8 	%rs29, [%rd181];
	setp.gt.s16 	%p80, %rs29, 70;
	@%p80 bra 	$L__BB0_81;
	setp.eq.s16 	%p83, %rs29, 65;
	@%p83 bra 	$L__BB0_85;
	setp.eq.s16 	%p84, %rs29, 67;
	@%p84 bra 	$L__BB0_80;
	bra.uni 	$L__BB0_86;
$L__BB0_80:
	add.s64 	%rd190, %rd192, %rd10;
	add.s64 	%rd191, %rd1, %rd190;
	mov.b16 	%rs32, 2;
	st.global.u8 	[%rd191+27], %rs32;
	bra.uni 	$L__BB0_87;
$L__BB0_81:
	setp.eq.s16 	%p81, %rs29, 71;
	@%p81 bra 	$L__BB0_84;
	setp.ne.s16 	%p82, %rs29, 84;
	@%p82 bra 	$L__BB0_86;
	add.s64 	%rd183, %rd192, %rd10;
	add.s64 	%rd184, %rd1, %rd183;
	mov.b16 	%rs30, 0;
	st.global.u8 	[%rd184+27], %rs30;
	bra.uni 	$L__BB0_87;
$L__BB0_84:
	add.s64 	%rd186, %rd192, %rd10;
	add.s64 	%rd187, %rd1, %rd186;
	mov.b16 	%rs31, 1;
	st.global.u8 	[%rd187+27], %rs31;
	bra.uni 	$L__BB0_87;
$L__BB0_85:
	add.s64 	%rd193, %rd192, %rd10;
	add.s64 	%rd194, %rd1, %rd193;
	mov.b16 	%rs33, 3;
	st.global.u8 	[%rd194+27], %rs33;
	bra.uni 	$L__BB0_87;
$L__BB0_86:
	add.s64 	%rd196, %rd192, %rd10;
	add.s64 	%rd197, %rd1, %rd196;
	mov.b16 	%rs34, 4;
	st.global.u8 	[%rd197+27], %rs34;
$L__BB0_87:
	ld.global.u32 	%r623, [%rd5+408];
	add.s32 	%r2960, %r623, 1;
	st.global.u32 	[%rd5+408], %r2960;
	setp.lt.s32 	%p85, %r623, %r574;
	@%p85 bra 	$L__BB0_67;
	bra.uni 	$L__BB0_109;
$L__BB0_88:
	setp.eq.s16 	%p111, %rs54, 67;
	@%p111 bra 	$L__BB0_89;
	bra.uni 	$L__BB0_94;
$L__BB0_89:
	cvt.s64.s32 	%rd252, %r44;
	add.s64 	%rd253, %rd1, %rd252;
	mov.b16 	%rs57, 1;
	st.global.u8 	[%rd253], %rs57;
	bra.uni 	$L__BB0_95;
$L__BB0_90:
	setp.eq.s16 	%p108, %rs54, 71;
	@%p108 bra 	$L__BB0_93;
	setp.eq.s16 	%p109, %rs54, 84;
	@%p109 bra 	$L__BB0_92;
	bra.uni 	$L__BB0_94;
$L__BB0_92:
	cvt.s64.s32 	%rd248, %r44;
	add.s64 	%rd249, %rd1, %rd248;
	mov.b16 	%rs55, 3;
	st.global.u8 	[%rd249], %rs55;
	bra.uni 	$L__BB0_95;
$L__BB0_93:
	cvt.s64.s32 	%rd250, %r44;
	add.s64 	%rd251, %rd1, %rd250;
	mov.b16 	%rs56, 2;
	st.global.u8 	[%rd251], %rs56;
	bra.uni 	$L__BB0_95;
$L__BB0_94:
	cvt.s64.s32 	%rd256, %r44;
	add.s64 	%rd257, %rd1, %rd256;
	mov.b16 	%rs59, 4;
	st.global.u8 	[%rd257], %rs59;
$L__BB0_95:
	ld.global.u32 	%r639, [%rd5+408];
	add.s32 	%r640, %r639, %r42;
	cvt.s64.s32 	%rd258, %r640;
	add.s64 	%rd259, %rd1, %rd258;
	ld.global.u8 	%rs60, [%rd259];
	st.global.u8 	[%rd259+27], %rs60;
	ld.global.u32 	%r641, [%rd5+408];
	add.s32 	%r2961, %r641, 1;
	st.global.u32 	[%rd5+408], %r2961;
	setp.lt.s32 	%p112, %r641, %r574;
	@%p112 bra 	$L__BB0_5;
	bra.uni 	$L__BB0_109;
$L__BB0_96:
	mov.b32 	%r630, 1;
	st.global.u32 	[%rd5+408], %r630;
	setp.lt.s32 	%p99, %r574, 1;
	@%p99 bra 	$L__BB0_109;
	add.s32 	%r46, %r574, %r573;
	mul.lo.s32 	%r47, %r577, 54;
	mov.b32 	%r2962, 1;
$L__BB0_98:
	sub.s32 	%r632, %r46, %r2962;
	cvt.s64.s32 	%rd232, %r632;
	add.s64 	%rd233, %rd2, %rd232;
	ld.global.u8 	%rs47, [%rd233];
	add.s32 	%r49, %r2962, %r47;
	setp.gt.s16 	%p100, %rs47, 70;
	@%p100 bra 	$L__BB0_102;
	setp.eq.s16 	%p103, %rs47, 65;
	@%p103 bra 	$L__BB0_106;
	setp.eq.s16 	%p104, %rs47, 67;
	@%p104 bra 	$L__BB0_101;
	bra.uni 	$L__BB0_107;
$L__BB0_101:
	cvt.s64.s32 	%rd238, %r49;
	add.s64 	%rd239, %rd1, %rd238;
	mov.b16 	%rs50, 2;
	st.global.u8 	[%rd239], %rs50;
	bra.uni 	$L__BB0_108;
$L__BB0_102:
	setp.eq.s16 	%p101, %rs47, 71;
	@%p101 bra 	$L__BB0_105;
	setp.ne.s16 	%p102, %rs47, 84;
	@%p102 bra 	$L__BB0_107;
	cvt.s64.s32 	%rd234, %r49;
	add.s64 	%rd235, %rd1, %rd234;
	mov.b16 	%rs48, 0;
	st.global.u8 	[%rd235], %rs48;
	bra.uni 	$L__BB0_108;
$L__BB0_105:
	cvt.s64.s32 	%rd236, %r49;
	add.s64 	%rd237, %rd1, %rd236;
	mov.b16 	%rs49, 1;
	st.global.u8 	[%rd237], %rs49;
	bra.uni 	$L__BB0_108;
$L__BB0_106:
	cvt.s64.s32 	%rd240, %r49;
	add.s64 	%rd241, %rd1, %rd240;
	mov.b16 	%rs51, 3;
	st.global.u8 	[%rd241], %rs51;
	bra.uni 	$L__BB0_108;
$L__BB0_107:
	cvt.s64.s32 	%rd242, %r49;
	add.s64 	%rd243, %rd1, %rd242;
	mov.b16 	%rs52, 4;
	st.global.u8 	[%rd243], %rs52;
$L__BB0_108:
	ld.global.u32 	%r633, [%rd5+408];
	add.s32 	%r634, %r633, %r47;
	cvt.s64.s32 	%rd244, %r634;
	add.s64 	%rd245, %rd1, %rd244;
	ld.global.u8 	%rs53, [%rd245];
	st.global.u8 	[%rd245+27], %rs53;
	ld.global.u32 	%r635, [%rd5+408];
	add.s32 	%r2962, %r635, 1;
	st.global.u32 	[%rd5+408], %r2962;
	setp.lt.s32 	%p105, %r635, %r574;
	@%p105 bra 	$L__BB0_98;
$L__BB0_109:
	setp.ne.s32 	%p113, %r576, 4;
	mul.lo.s32 	%r51, %r577, 54;
	add.s32 	%r52, %r51, 27;
	add.s32 	%r53, %r574, 1;
	add.s32 	%r642, %r53, %r52;
	cvt.s64.s32 	%rd260, %r642;
	add.s64 	%rd11, %rd1, %rd260;
	mov.b16 	%rs61, 4;
	st.global.u8 	[%rd11], %rs61;
	cvt.s64.s32 	%rd261, %r51;
	add.s64 	%rd12, %rd1, %rd261;
	st.global.u8 	[%rd12+27], %rs61;
	st.global.u8 	[%rd11+-27], %rs61;
	st.global.u8 	[%rd12], %rs61;
	mul.lo.s32 	%r54, %r577, 1331;
	mul.wide.s32 	%rd262, %r54, 8;
	add.s64 	%rd13, %rd4, %rd262;
	mov.b64 	%rd263, 0;
	st.global.u64 	[%rd13+10472], %rd263;
	@%p113 bra 	$L__BB0_871;
	add.s64 	%rd14, %rd5, 416;
	mov.b32 	%r1385, 1;
	st.global.u32 	[%rd5+416], %r1385;
	setp.lt.s32 	%p349, %r574, 1;
	@%p349 bra 	$L__BB0_120;
	add.s32 	%r55, %r574, -1;
	add.s32 	%r56, %r54, -1;
	add.s32 	%r57, %r54, 624;
	mov.b32 	%r2965, 1;
$L__BB0_112:
	st.global.u32 	[%rd5+420], %r2965;
	setp.gt.s32 	%p350, %r2965, %r574;
	@%p350 bra 	$L__BB0_119;
$L__BB0_113:
	ld.global.u32 	%r60, [%rd14];
	sub.s32 	%r1387, %r2965, %r60;
	setp.lt.s32 	%p351, %r1387, 4;
	@%p351 bra 	$L__BB0_115;
	cvt.s64.s32 	%rd999, %r60;
	add.s64 	%rd1000, %rd12, %rd999;
	ld.global.s8 	%r1388, [%rd1000];
	cvt.s64.s32 	%rd1001, %r2965;
	add.s64 	%rd1002, %rd12, %rd1001;
	ld.global.s8 	%r1389, [%rd1002];
	add.s32 	%r1390, %r1389, %r1388;
	setp.eq.s32 	%p352, %r1390, 3;
	@%p352 bra 	$L__BB0_116;
$L__BB0_115:
	add.s32 	%r1399, %r60, -1;
	add.s32 	%r1400, %r56, %r2965;
	mad.lo.s32 	%r1401, %r1399, %r55, %r1400;
	mul.wide.s32 	%rd1009, %r1401, 8;
	add.s64 	%rd1010, %rd4, %rd1009;
	mov.b64 	%rd1011, 9218868437227405312;
	st.global.u64 	[%rd1010], %rd1011;
	ld.global.u32 	%r1402, [%rd5+416];
	add.s32 	%r1403, %r1402, -1;
	ld.global.u32 	%r1404, [%rd5+420];
	add.s32 	%r1405, %r57, %r1404;
	mad.lo.s32 	%r1406, %r1403, %r55, %r1405;
	mul.wide.s32 	%rd1012, %r1406, 8;
	add.s64 	%rd1013, %rd4, %rd1012;
	mov.b64 	%rd1014, -4616189618054758400;
	st.global.u64 	[%rd1013], %rd1014;
	bra.uni 	$L__BB0_117;
$L__BB0_116:
	add.s32 	%r1391, %r60, -1;
	add.s32 	%r1392, %r56, %r2965;
	mad.lo.s32 	%r1393, %r1391, %r55, %r1392;
	mul.wide.s32 	%rd1003, %r1393, 8;
	add.s64 	%rd1004, %rd4, %rd1003;
	mov.b64 	%rd1005, 0;
	st.global.u64 	[%rd1004], %rd1005;
	ld.global.u32 	%r1394, [%rd5+416];
	add.s32 	%r1395, %r1394, -1;
	ld.global.u32 	%r1396, [%rd5+420];
	add.s32 	%r1397, %r57, %r1396;
	mad.lo.s32 	%r1398, %r1395, %r55, %r1397;
	mul.wide.s32 	%rd1006, %r1398, 8;
	add.s64 	%rd1007, %rd4, %rd1006;
	mov.b64 	%rd1008, -4564063970805153792;
	st.global.u64 	[%rd1007], %rd1008;
$L__BB0_117:
	ld.global.u32 	%r1407, [%rd5+420];
	add.s32 	%r2965, %r1407, 1;
	st.global.u32 	[%rd5+420], %r2965;
	setp.lt.s32 	%p353, %r1407, %r574;
	@%p353 bra 	$L__BB0_113;
	ld.global.u32 	%r2965, [%rd14];
$L__BB0_119:
	add.s32 	%r64, %r2965, 1;
	st.global.u32 	[%rd14], %r64;
	setp.lt.s32 	%p354, %r2965, %r574;
	mov.u32 	%r2965, %r64;
	@%p354 bra 	$L__BB0_112;
$L__BB0_120:
	mov.b32 	%r1408, 2;
	st.global.u32 	[%rd5+436], %r1408;
	setp.lt.s32 	%p355, %r574, 2;
	@%p355 bra 	$L__BB0_255;
	add.s32 	%r65, %r574, -1;
	add.s32 	%r66, %r54, -1;
	add.s32 	%r67, %r54, 624;
	add.s32 	%r68, %r54, 623;
	ld.const.f64 	%fd15, [parameter+24952];
	ld.const.f64 	%fd16, [parameter+24232];
	ld.const.u32 	%r1410, [d_NumL];
	cvt.s64.s32 	%rd15, %r1410;
	mul.lo.s32 	%r69, %r1410, 10;
	ld.const.s32 	%rd16, [d_NumL+4];
	shl.b32 	%r70, %r1410, 1;
	mov.b32 	%r2980, 2;
	mov.u64 	%rd1034, parameter;
$L__BB0_122:
	add.s32 	%r2967, %r2980, -4;
	st.global.u32 	[%rd5+432], %r2967;
	setp.lt.s32 	%p356, %r2980, 5;
	@%p356 bra 	$L__BB0_254;
$L__BB0_123:
	add.s32 	%r1411, %r2967, -1;
	ld.global.u32 	%r1412, [%rd5+436];
	add.s32 	%r1413, %r66, %r1412;
	mad.lo.s32 	%r1414, %r1411, %r65, %r1413;
	mul.wide.s32 	%rd1015, %r1414, 8;
	add.s64 	%rd1016, %rd4, %rd1015;
	ld.global.f64 	%fd1516, [%rd1016];
	abs.f64 	%fd1517, %fd1516;
	setp.geu.f64 	%p357, %fd1517, 0d41CDCD64FF800000;
	@%p357 bra 	$L__BB0_252;
	mov.b64 	%rd1017, -4616189618054758400;
	st.global.u64 	[%rd13+10480], %rd1017;
	mov.b64 	%rd1018, 9218868437227405312;
	st.global.u64 	[%rd13+10488], %rd1018;
	ld.global.u32 	%r74, [%rd5+432];
	ld.global.u32 	%r75, [%rd5+436];
	add.s32 	%r1415, %r74, -1;
	add.s32 	%r1416, %r67, %r75;
	mad.lo.s32 	%r1417, %r1415, %r65, %r1416;
	mul.wide.s32 	%rd1019, %r1417, 8;
	add.s64 	%rd17, %rd4, %rd1019;
	ld.global.f64 	%fd3027, [%rd17];
	st.global.f64 	[%rd13+10512], %fd3027;
	ld.global.f64 	%fd1518, [%rd17+-5000];
	st.global.f64 	[%rd13+10528], %fd1518;
	ld.global.f64 	%fd18, [%rd13+10416];
	add.f64 	%fd1519, %fd1518, %fd18;
	ld.global.f64 	%fd19, [%rd13+10424];
	add.f64 	%fd1520, %fd3027, %fd19;
	ld.global.f64 	%fd20, [%rd13+10432];
	add.f64 	%fd1521, %fd1520, %fd20;
	div.rn.f64 	%fd21, %fd1519, %fd1521;
	st.global.f64 	[%rd13+10496], %fd21;
	ld.global.f64 	%fd1522, [%rd17+-5000];
	abs.f64 	%fd1523, %fd1522;
	setp.geu.f64 	%p358, %fd1523, 0d41CDCD64FF800000;
	@%p358 bra 	$L__BB0_138;
	setp.lt.s32 	%p359, %r74, %r75;
	mov.f64 	%fd3022, 0dBFF0000000000000;
	@%p359 bra 	$L__BB0_127;
	mov.b64 	%rd1021, -4616189618054758400;
	st.global.u64 	[%rd13+10640], %rd1021;
	bra.uni 	$L__BB0_130;
$L__BB0_127:
	setp.ne.s32 	%p360, %r74, %r574;
	setp.ne.s32 	%p361, %r75, %r53;
	and.pred  	%p362, %p360, %p361;
	@%p362 bra 	$L__BB0_129;
	mov.b64 	%rd1036, -4616189618054758400;
	st.global.u64 	[%rd13+10640], %rd1036;
	bra.uni 	$L__BB0_130;
$L__BB0_129:
	setp.gt.s32 	%p363, %r74, %r574;
	selp.b32 	%r1418, %r574, 0, %p363;
	sub.s32 	%r1419, %r74, %r1418;
	setp.gt.s32 	%p364, %r75, %r574;
	selp.b32 	%r1420, %r574, 0, %p364;
	sub.s32 	%r1421, %r75, %r1420;
	cvt.s64.s32 	%rd1022, %r1419;
	add.s64 	%rd1023, %rd12, %rd1022;
	ld.global.s8 	%r1422, [%rd1023];
	mul.wide.s32 	%rd1024, %r1422, 125;
	ld.global.s8 	%r1423, [%rd1023+1];
	mul.wide.s32 	%rd1025, %r1423, 25;
	add.s64 	%rd1026, %rd1025, %rd1024;
	cvt.s64.s32 	%rd1027, %r1421;
	add.s64 	%rd1028, %rd12, %rd1027;
	ld.global.s8 	%r1424, [%rd1028+27];
	mul.wide.s32 	%rd1029, %r1424, 5;
	add.s64 	%rd1030, %rd1026, %rd1029;
	ld.global.s8 	%rd1031, [%rd1028+26];
	add.s64 	%rd1032, %rd1030, %rd1031;
	shl.b64 	%rd1033, %rd1032, 3;
	add.s64 	%rd1035, %rd1034, %rd1033;
	ld.const.f64 	%fd3022, [%rd1035];
	st.global.f64 	[%rd13+10640], %fd3022;
$L__BB0_130:
	mad.lo.s32 	%r1425, %r74, %r65, %r68;
	add.s32 	%r1426, %r1425, %r75;
	mul.wide.s32 	%rd1037, %r1426, 8;
	add.s64 	%rd18, %rd4, %rd1037;
	ld.global.f64 	%fd1528, [%rd18];
	add.f64 	%fd3026, %fd1528, %fd3022;
	st.global.f64 	[%rd13+10520], %fd3026;
	mov.f64 	%fd3023, 0d7FF0000000000000;
	@%p359 bra 	$L__BB0_132;
	mov.b64 	%rd1038, 9218868437227405312;
	st.global.u64 	[%rd13+10640], %rd1038;
	bra.uni 	$L__BB0_137;
$L__BB0_132:
	setp.ne.s32 	%p366, %r74, %r574;
	setp.ne.s32 	%p367, %r75, %r53;
	and.pred  	%p368, %p366, %p367;
	@%p368 bra 	$L__BB0_134;
	mov.b64 	%rd1054, 9218868437227405312;
	st.global.u64 	[%rd13+10640], %rd1054;
	bra.uni 	$L__BB0_137;
$L__BB0_134:
	setp.gt.s32 	%p369, %r74, %r574;
	selp.b32 	%r1427, %r574, 0, %p369;
	sub.s32 	%r1428, %r74, %r1427;
	setp.gt.s32 	%p370, %r75, %r574;
	selp.b32 	%r1429, %r574, 0, %p370;
	sub.s32 	%r1430, %r75, %r1429;
	cvt.s64.s32 	%rd1039, %r1428;
	add.s64 	%rd1040, %rd12, %rd1039;
	ld.global.s8 	%r1431, [%rd1040];
	mul.wide.s32 	%rd1041, %r1431, 125;
	ld.global.s8 	%r1432, [%rd1040+1];
	mul.wide.s32 	%rd1042, %r1432, 25;
	cvt.s64.s32 	%rd1043, %r1430;
	add.s64 	%rd1044, %rd12, %rd1043;
	ld.global.s8 	%r1433, [%rd1044+27];
	mul.wide.s32 	%rd1045, %r1433, 5;
	ld.global.s8 	%rd1046, [%rd1044+26];
	add.s64 	%rd1047, %rd1041, %rd1042;
	add.s64 	%rd1048, %rd1047, %rd1045;
	add.s64 	%rd1049, %rd1048, %rd1046;
	shl.b64 	%rd1050, %rd1049, 3;
	mov.u64 	%rd1051, parameter;
	add.s64 	%rd1052, %rd1051, %rd1050;
	ld.const.f64 	%fd25, [%rd1052+5000];
	abs.f64 	%fd1530, %fd25;
	setp.geu.f64 	%p371, %fd1530, 0d41CDCD64FF800000;
	@%p371 bra 	$L__BB0_136;
	st.global.f64 	[%rd13+10640], %fd25;
	mov.f64 	%fd3023, %fd25;
	bra.uni 	$L__BB0_137;
$L__BB0_136:
	mov.b64 	%rd1053, 9218868437227405312;
	st.global.u64 	[%rd13+10640], %rd1053;
$L__BB0_137:
	ld.global.f64 	%fd1533, [%rd18+-5000];
	add.f64 	%fd3025, %fd1533, %fd3023;
	bra.uni 	$L__BB0_139;
$L__BB0_138:
	mov.b64 	%rd1020, -4616189618054758400;
	st.global.u64 	[%rd13+10520], %rd1020;
	mov.f64 	%fd3025, 0d7FF0000000000000;
	mov.f64 	%fd3026, 0dBFF0000000000000;
$L__BB0_139:
	st.global.f64 	[%rd13+10536], %fd3025;
	add.f64 	%fd1534, %fd3025, %fd18;
	add.f64 	%fd1535, %fd3026, %fd19;
	add.f64 	%fd1536, %fd1535, %fd20;
	div.rn.f64 	%fd30, %fd1534, %fd1536;
	st.global.f64 	[%rd13+10504], %fd30;
	setp.geu.f64 	%p372, %fd3026, 0dC0A3880000000000;
	@%p372 bra 	$L__BB0_141;
	mov.b64 	%rd1055, -4564063970805153792;
	st.global.u64 	[%rd13+10520], %rd1055;
	mov.b64 	%rd1056, 0;
	st.global.u64 	[%rd13+10536], %rd1056;
	mov.f64 	%fd3026, 0dC0A9300000000000;
$L__BB0_141:
	setp.geu.f64 	%p373, %fd3027, 0dC0A3880000000000;
	@%p373 bra 	$L__BB0_143;
	mov.b64 	%rd1057, -4564063970805153792;
	st.global.u64 	[%rd13+10512], %rd1057;
	mov.b64 	%rd1058, 0;
	st.global.u64 	[%rd13+10528], %rd1058;
	mov.f64 	%fd3027, 0dC0A9300000000000;
$L__BB0_143:
	setp.leu.f64 	%p374, %fd30, %fd21;
	@%p374 bra 	$L__BB0_145;
	st.global.f64 	[%rd17], %fd3026;
	ld.global.f64 	%fd3028, [%rd13+10536];
	bra.uni 	$L__BB0_146;
$L__BB0_145:
	st.global.f64 	[%rd17], %fd3027;
	ld.global.f64 	%fd3028, [%rd13+10528];
$L__BB0_146:
	st.global.f64 	[%rd17+-5000], %fd3028;
	ld.global.u32 	%r76, [%rd5+432];
	ld.global.u32 	%r77, [%rd5+436];
	sub.s32 	%r78, %r77, %r76;
	add.s32 	%r2968, %r78, -3;
	st.global.u32 	[%rd5+416], %r2968;
	setp.lt.s32 	%p375, %r78, 7;
	@%p375 bra 	$L__BB0_184;
	add.s32 	%r80, %r78, -32;
	add.s32 	%r81, %r76, 1;
	add.s32 	%r82, %r78, -2;
	add.s32 	%r83, %r77, 3117;
	cvt.s64.s32 	%rd1059, %r76;
	add.s64 	%rd19, %rd12, %rd1059;
	cvt.s64.s32 	%rd1060, %r77;
	add.s64 	%rd20, %rd12, %rd1060;
	add.s32 	%r84, %r77, %r76;
	add.s32 	%r1434, %r76, -1;
	add.s32 	%r1435, %r66, %r77;
	mad.lo.s32 	%r1436, %r1434, %r65, %r1435;
	mul.wide.s32 	%rd1061, %r1436, 8;
	add.s64 	%rd21, %rd4, %rd1061;
	add.s32 	%r85, %r77, 3147;
$L__BB0_148:
	setp.lt.s32 	%p376, %r2968, %r80;
	@%p376 bra 	$L__BB0_184;
	st.global.u32 	[%rd5+420], %r81;
	sub.s32 	%r1437, %r77, %r2968;
	setp.ge.s32 	%p377, %r81, %r1437;
	mov.u32 	%r2971, %r2968;
	@%p377 bra 	$L__BB0_183;
	mov.u32 	%r2971, %r2968;
	mov.u32 	%r2970, %r81;
$L__BB0_151:
	setp.gt.s32 	%p378, %r2970, %r574;
	@%p378 bra 	$L__BB0_183;
	add.s32 	%r1438, %r2970, %r2971;
	st.global.u32 	[%rd5+424], %r1438;
	mov.b64 	%rd1062, -4616189618054758400;
	st.global.u64 	[%rd13+10480], %rd1062;
	mov.b64 	%rd1063, 9218868437227405312;
	st.global.u64 	[%rd13+10488], %rd1063;
	ld.global.u32 	%r89, [%rd5+420];
	add.s32 	%r1439, %r89, -1;
	ld.global.u32 	%r90, [%rd5+424];
	add.s32 	%r1440, %r66, %r90;
	mad.lo.s32 	%r1441, %r1439, %r65, %r1440;
	mul.wide.s32 	%rd1064, %r1441, 8;
	add.s64 	%rd22, %rd4, %rd1064;
	ld.global.f64 	%fd1539, [%rd22];
	abs.f64 	%fd1540, %fd1539;
	setp.geu.f64 	%p379, %fd1540, 0d41CDCD64FF800000;
	@%p379 bra 	$L__BB0_182;
	mov.b64 	%rd1065, -4564063970805153792;
	st.global.u64 	[%rd13+10544], %rd1065;
	mov.b64 	%rd1066, 0;
	st.global.u64 	[%rd13+10552], %rd1066;
	add.s32 	%r1442, %r82, %r89;
	sub.s32 	%r1443, %r1442, %r90;
	setp.lt.s32 	%p380, %r1443, 31;
	mov.f64 	%fd3039, 0dBFF0000000000000;
	mov.f64 	%fd3040, 0d7FF0000000000000;
	@%p380 bra 	$L__BB0_155;
	mov.b64 	%rd1211, -4616189618054758400;
	st.global.u64 	[%rd13+10480], %rd1211;
	mov.b64 	%rd1212, 9218868437227405312;
	st.global.u64 	[%rd13+10488], %rd1212;
	bra.uni 	$L__BB0_178;
$L__BB0_155:
	setp.eq.s32 	%p381, %r89, %r81;
	sub.s32 	%r91, %r90, %r77;
	setp.lt.s32 	%p382, %r91, -1;
	and.pred  	%p383, %p381, %p382;
	@%p383 bra 	$L__BB0_157;
	add.s32 	%r1444, %r90, 1;
	setp.ne.s32 	%p384, %r77, %r1444;
	sub.s32 	%r92, %r76, %r89;
	setp.gt.s32 	%p385, %r92, -2;
	or.pred  	%p386, %p385, %p384;
	@%p386 bra 	$L__BB0_169;
$L__BB0_157:
	setp.ne.s32 	%p396, %r91, -2;
	sub.s32 	%r93, %r76, %r89;
	setp.ne.s32 	%p397, %r93, -2;
	and.pred  	%p398, %p397, %p396;
	@%p398 bra 	$L__BB0_165;
	setp.eq.s32 	%p401, %r91, -2;
	and.pred  	%p403, %p381, %p401;
	@%p403 bra 	$L__BB0_160;
	add.s32 	%r1482, %r90, 1;
	setp.ne.s32 	%p405, %r77, %r1482;
	mov.f64 	%fd3030, 0d0000000000000000;
	mov.f64 	%fd3029, 0dC0A9300000000000;
	or.pred  	%p406, %p397, %p405;
	@%p406 bra 	$L__BB0_161;
$L__BB0_160:
	add.s32 	%r1483, %r90, %r76;
	add.s32 	%r1484, %r85, %r89;
	sub.s32 	%r1485, %r1484, %r1483;
	mul.wide.s32 	%rd1184, %r1485, 8;
	mov.u64 	%rd1185, parameter;
	add.s64 	%rd1186, %rd1185, %rd1184;
	ld.const.f64 	%fd1632, [%rd1186];
	ld.global.s8 	%r1486, [%rd19];
	mul.wide.s32 	%rd1187, %r1486, 125;
	cvt.s64.s32 	%rd1188, %r89;
	add.s64 	%rd1189, %rd12, %rd1188;
	ld.global.s8 	%r1487, [%rd1189];
	mul.wide.s32 	%rd1190, %r1487, 25;
	ld.global.s8 	%r1488, [%rd20+27];
	mul.wide.s32 	%rd1191, %r1488, 5;
	cvt.s64.s32 	%rd1192, %r90;
	add.s64 	%rd1193, %rd12, %rd1192;
	ld.global.s8 	%rd1194, [%rd1193+27];
	add.s64 	%rd1195, %rd1187, %rd1190;
	add.s64 	%rd1196, %rd1195, %rd1191;
	add.s64 	%rd1197, %rd1196, %rd1194;
	shl.b64 	%rd1198, %rd1197, 3;
	add.s64 	%rd1199, %rd1185, %rd1198;
	ld.const.f64 	%fd1633, [%rd1199+5000];
	add.f64 	%fd3030, %fd1632, %fd1633;
	st.global.f64 	[%rd13+10552], %fd3030;
	ld.const.f64 	%fd1634, [%rd1186+-720];
	ld.global.s8 	%r1489, [%rd19];
	mul.wide.s32 	%rd1200, %r1489, 125;
	ld.global.s8 	%r1490, [%rd1189];
	mul.wide.s32 	%rd1201, %r1490, 25;
	add.s64 	%rd1202, %rd1201, %rd1200;
	ld.global.s8 	%r1491, [%rd20+27];
	mul.wide.s32 	%rd1203, %r1491, 5;
	add.s64 	%rd1204, %rd1202, %rd1203;
	ld.global.s8 	%rd1205, [%rd1193+27];
	add.s64 	%rd1206, %rd1204, %rd1205;
	shl.b64 	%rd1207, %rd1206, 3;
	add.s64 	%rd1208, %rd1185, %rd1207;
	ld.const.f64 	%fd1635, [%rd1208];
	add.f64 	%fd3029, %fd1634, %fd1635;
	st.global.f64 	[%rd13+10544], %fd3029;
$L__BB0_161:
	ld.global.f64 	%fd1636, [%rd22];
	add.f64 	%fd3032, %fd1636, %fd3030;
	st.global.f64 	[%rd13+10552], %fd3032;
	ld.global.f64 	%fd1637, [%rd22+5000];
	add.f64 	%fd3031, %fd1637, %fd3029;
	st.global.f64 	[%rd13+10544], %fd3031;
	abs.f64 	%fd1638, %fd3032;
	setp.leu.f64 	%p407, %fd1638, 0d41CDCD64FF800000;
	@%p407 bra 	$L__BB0_163;
	mov.b64 	%rd1209, 9218868437227405312;
	st.global.u64 	[%rd13+10552], %rd1209;
	mov.b64 	%rd1210, -4616189618054758400;
	st.global.u64 	[%rd13+10544], %rd1210;
	mov.f64 	%fd3032, 0d7FF0000000000000;
	mov.f64 	%fd3031, 0dBFF0000000000000;
$L__BB0_163:
	ld.global.f64 	%fd1643, [%rd13+10416];
	add.f64 	%fd1644, %fd3032, %fd1643;
	ld.global.f64 	%fd1645, [%rd13+10424];
	add.f64 	%fd1646, %fd3031, %fd1645;
	ld.global.f64 	%fd1647, [%rd13+10432];
	add.f64 	%fd1648, %fd1646, %fd1647;
	div.rn.f64 	%fd1649, %fd1644, %fd1648;
	st.global.f64 	[%rd13+10528], %fd1649;
	ld.global.f64 	%fd1650, [%rd21];
	add.f64 	%fd1651, %fd1650, %fd1643;
	ld.global.f64 	%fd1652, [%rd21+5000];
	add.f64 	%fd1653, %fd1652, %fd1645;
	add.f64 	%fd1654, %fd1653, %fd1647;
	div.rn.f64 	%fd1655, %fd1651, %fd1654;
	st.global.f64 	[%rd13+10536], %fd1655;
	setp.leu.f64 	%p408, %fd1649, %fd1655;
	@%p408 bra 	$L__BB0_178;
	st.global.f64 	[%rd13+10480], %fd3031;
	st.global.f64 	[%rd13+10488], %fd3032;
	mov.f64 	%fd3039, %fd3031;
	mov.f64 	%fd3040, %fd3032;
	bra.uni 	$L__BB0_178;
$L__BB0_165:
	add.s32 	%r1475, %r90, %r76;
	add.s32 	%r1476, %r85, %r89;
	sub.s32 	%r1477, %r1476, %r1475;
	mul.wide.s32 	%rd1155, %r1477, 8;
	mov.u64 	%rd1156, parameter;
	add.s64 	%rd1157, %rd1156, %rd1155;
	ld.const.f64 	%fd1600, [%rd1157];
	ld.global.s8 	%r1478, [%rd19];
	mul.wide.s32 	%rd1158, %r1478, 5;
	ld.global.s8 	%rd1159, [%rd20+27];
	add.s64 	%rd1160, %rd1158, %rd1159;
	shl.b64 	%rd1161, %rd1160, 3;
	add.s64 	%rd1162, %rd1156, %rd1161;
	ld.const.f64 	%fd1601, [%rd1162+45640];
	add.f64 	%fd1602, %fd1600, %fd1601;
	cvt.s64.s32 	%rd1163, %r89;
	add.s64 	%rd1164, %rd12, %rd1163;
	ld.global.s8 	%r1479, [%rd1164];
	mul.wide.s32 	%rd1165, %r1479, 5;
	cvt.s64.s32 	%rd1166, %r90;
	add.s64 	%rd1167, %rd12, %rd1166;
	ld.global.s8 	%rd1168, [%rd1167+27];
	add.s64 	%rd1169, %rd1165, %rd1168;
	shl.b64 	%rd1170, %rd1169, 3;
	add.s64 	%rd1171, %rd1156, %rd1170;
	ld.const.f64 	%fd1603, [%rd1171+45640];
	add.f64 	%fd1604, %fd1602, %fd1603;
	st.global.f64 	[%rd13+10552], %fd1604;
	ld.global.f64 	%fd1605, [%rd22];
	add.f64 	%fd3034, %fd1605, %fd1604;
	st.global.f64 	[%rd13+10552], %fd3034;
	ld.const.f64 	%fd1606, [%rd1157+-720];
	ld.global.s8 	%r1480, [%rd19];
	mul.wide.s32 	%rd1172, %r1480, 5;
	ld.global.s8 	%rd1173, [%rd20+27];
	add.s64 	%rd1174, %rd1172, %rd1173;
	shl.b64 	%rd1175, %rd1174, 3;
	add.s64 	%rd1176, %rd1156, %rd1175;
	ld.const.f64 	%fd1607, [%rd1176+45440];
	add.f64 	%fd1608, %fd1606, %fd1607;
	ld.global.s8 	%r1481, [%rd1164];
	mul.wide.s32 	%rd1177, %r1481, 5;
	ld.global.s8 	%rd1178, [%rd1167+27];
	add.s64 	%rd1179, %rd1177, %rd1178;
	shl.b64 	%rd1180, %rd1179, 3;
	add.s64 	%rd1181, %rd1156, %rd1180;
	ld.const.f64 	%fd1609, [%rd1181+45440];
	add.f64 	%fd1610, %fd1608, %fd1609;
	st.global.f64 	[%rd13+10544], %fd1610;
	ld.global.f64 	%fd1611, [%rd22+5000];
	add.f64 	%fd3033, %fd1611, %fd1610;
	st.global.f64 	[%rd13+10544], %fd3033;
	abs.f64 	%fd1612, %fd3034;
	setp.leu.f64 	%p399, %fd1612, 0d41CDCD64FF800000;
	@%p399 bra 	$L__BB0_167;
	mov.b64 	%rd1182, 9218868437227405312;
	st.global.u64 	[%rd13+10552], %rd1182;
	mov.b64 	%rd1183, -4616189618054758400;
	st.global.u64 	[%rd13+10544], %rd1183;
	mov.f64 	%fd3034, 0d7FF0000000000000;
	mov.f64 	%fd3033, 0dBFF0000000000000;
$L__BB0_167:
	ld.global.f64 	%fd1617, [%rd13+10416];
	add.f64 	%fd1618, %fd3034, %fd1617;
	ld.global.f64 	%fd1619, [%rd13+10424];
	add.f64 	%fd1620, %fd3033, %fd1619;
	ld.global.f64 	%fd1621, [%rd13+10432];
	add.f64 	%fd1622, %fd1620, %fd1621;
	div.rn.f64 	%fd1623, %fd1618, %fd1622;
	st.global.f64 	[%rd13+10528], %fd1623;
	ld.global.f64 	%fd1624, [%rd21];
	add.f64 	%fd1625, %fd1624, %fd1617;
	ld.global.f64 	%fd1626, [%rd21+5000];
	add.f64 	%fd1627, %fd1626, %fd1619;
	add.f64 	%fd1628, %fd1627, %fd1621;
	div.rn.f64 	%fd1629, %fd1625, %fd1628;
	st.global.f64 	[%rd13+10536], %fd1629;
	setp.leu.f64 	%p400, %fd1623, %fd1629;
	@%p400 bra 	$L__BB0_178;
	st.global.f64 	[%rd13+10480], %fd3033;
	st.global.f64 	[%rd13+10488], %fd3034;
	mov.f64 	%fd3039, %fd3033;
	mov.f64 	%fd3040, %fd3034;
	bra.uni 	$L__BB0_178;
$L__BB0_169:
	setp.ne.s32 	%p387, %r92, -2;
	setp.ne.s32 	%p388, %r91, -2;
	or.pred  	%p389, %p387, %p388;
	@%p389 bra 	$L__BB0_174;
	ld.global.s8 	%r1463, [%rd19];
	mul.wide.s32 	%rd1112, %r1463, 125;
	ld.global.s8 	%r1464, [%rd19+1];
	mul.wide.s32 	%rd1113, %r1464, 25;
	ld.global.s8 	%r1465, [%rd20+27];
	mul.wide.s32 	%rd1114, %r1465, 5;
	ld.global.s8 	%rd1115, [%rd20+26];
	add.s64 	%rd1116, %rd1112, %rd1113;
	add.s64 	%rd1117, %rd1116, %rd1114;
	add.s64 	%rd1118, %rd1117, %rd1115;
	shl.b64 	%rd1119, %rd1118, 3;
	mov.u64 	%rd1120, parameter;
	add.s64 	%rd1121, %rd1120, %rd1119;
	ld.const.f64 	%fd1573, [%rd1121+10000];
	cvt.s64.s32 	%rd1122, %r90;
	add.s64 	%rd1123, %rd12, %rd1122;
	ld.global.s8 	%r1466, [%rd1123+27];
	mul.wide.s32 	%rd1124, %r1466, 125;
	ld.global.s8 	%r1467, [%rd1123+28];
	mul.wide.s32 	%rd1125, %r1467, 25;
	cvt.s64.s32 	%rd1126, %r89;
	add.s64 	%rd1127, %rd12, %rd1126;
	ld.global.s8 	%r1468, [%rd1127];
	mul.wide.s32 	%rd1128, %r1468, 5;
	ld.global.s8 	%rd1129, [%rd1127+-1];
	add.s64 	%rd1130, %rd1124, %rd1125;
	add.s64 	%rd1131, %rd1130, %rd1128;
	add.s64 	%rd1132, %rd1131, %rd1129;
	shl.b64 	%rd1133, %rd1132, 3;
	add.s64 	%rd1134, %rd1120, %rd1133;
	ld.const.f64 	%fd1574, [%rd1134+10000];
	add.f64 	%fd1575, %fd1573, %fd1574;
	st.global.f64 	[%rd13+10544], %fd1575;
	ld.global.f64 	%fd1576, [%rd22+5000];
	add.f64 	%fd3035, %fd1576, %fd1575;
	st.global.f64 	[%rd13+10544], %fd3035;
	ld.global.s8 	%r1469, [%rd19];
	mul.wide.s32 	%rd1135, %r1469, 125;
	ld.global.s8 	%r1470, [%rd19+1];
	mul.wide.s32 	%rd1136, %r1470, 25;
	ld.global.s8 	%r1471, [%rd20+27];
	mul.wide.s32 	%rd1137, %r1471, 5;
	ld.global.s8 	%rd1138, [%rd20+26];
	add.s64 	%rd1139, %rd1135, %rd1136;
	add.s64 	%rd1140, %rd1139, %rd1137;
	add.s64 	%rd1141, %rd1140, %rd1138;
	shl.b64 	%rd1142, %rd1141, 3;
	add.s64 	%rd1143, %rd1120, %rd1142;
	ld.const.f64 	%fd1577, [%rd1143+15000];
	ld.global.s8 	%r1472, [%rd1123+27];
	mul.wide.s32 	%rd1144, %r1472, 125;
	ld.global.s8 	%r1473, [%rd1123+28];
	mul.wide.s32 	%rd1145, %r1473, 25;
	ld.global.s8 	%r1474, [%rd1127];
	mul.wide.s32 	%rd1146, %r1474, 5;
	ld.global.s8 	%rd1147, [%rd1127+-1];
	add.s64 	%rd1148, %rd1144, %rd1145;
	add.s64 	%rd1149, %rd1148, %rd1146;
	add.s64 	%rd1150, %rd1149, %rd1147;
	shl.b64 	%rd1151, %rd1150, 3;
	add.s64 	%rd1152, %rd1120, %rd1151;
	ld.const.f64 	%fd1578, [%rd1152+15000];
	add.f64 	%fd1579, %fd1577, %fd1578;
	st.global.f64 	[%rd13+10552], %fd1579;
	ld.global.f64 	%fd1580, [%rd22];
	add.f64 	%fd3036, %fd1580, %fd1579;
	st.global.f64 	[%rd13+10552], %fd3036;
	abs.f64 	%fd1581, %fd3036;
	setp.leu.f64 	%p392, %fd1581, 0d41CDCD64FF800000;
	@%p392 bra 	$L__BB0_172;
	mov.b64 	%rd1153, 9218868437227405312;
	st.global.u64 	[%rd13+10552], %rd1153;
	mov.b64 	%rd1154, -4616189618054758400;
	st.global.u64 	[%rd13+10544], %rd1154;
	mov.f64 	%fd3036, 0d7FF0000000000000;
	mov.f64 	%fd3035, 0dBFF0000000000000;
$L__BB0_172:
	ld.global.f64 	%fd1586, [%rd13+10416];
	add.f64 	%fd1587, %fd3036, %fd1586;
	ld.global.f64 	%fd1588, [%rd13+10424];
	add.f64 	%fd1589, %fd3035, %fd1588;
	ld.global.f64 	%fd1590, [%rd13+10432];
	add.f64 	%fd1591, %fd1589, %fd1590;
	div.rn.f64 	%fd1592, %fd1587, %fd1591;
	st.global.f64 	[%rd13+10528], %fd1592;
	ld.global.f64 	%fd1593, [%rd21];
	add.f64 	%fd1594, %fd1593, %fd1586;
	ld.global.f64 	%fd1595, [%rd21+5000];
	add.f64 	%fd1596, %fd1595, %fd1588;
	add.f64 	%fd1597, %fd1596, %fd1590;
	div.rn.f64 	%fd1598, %fd1594, %fd1597;
	st.global.f64 	[%rd13+10536], %fd1598;
	sub.f64 	%fd1599, %fd1592, %fd1598;
	setp.ltu.f64 	%p393, %fd1599, 0d3EB0C6F7A0B5ED8D;
	setp.leu.f64 	%p394, %fd1592, %fd1598;
	or.pred  	%p395, %p393, %p394;
	@%p395 bra 	$L__BB0_178;
	st.global.f64 	[%rd13+10480], %fd3035;
	st.global.f64 	[%rd13+10488], %fd3036;
	mov.f64 	%fd3039, %fd3035;
	mov.f64 	%fd3040, %fd3036;
	bra.uni 	$L__BB0_178;
$L__BB0_174:
	add.s32 	%r1445, %r90, %r76;
	add.s32 	%r1446, %r83, %r89;
	sub.s32 	%r1447, %r1446, %r1445;
	mul.wide.s32 	%rd1067, %r1447, 8;
	mov.u64 	%rd1068, parameter;
	add.s64 	%rd1069, %rd1068, %rd1067;
	ld.const.f64 	%fd1541, [%rd1069];
	ld.global.s8 	%r1448, [%rd19];
	mul.wide.s32 	%rd1070, %r1448, 125;
	ld.global.s8 	%r1449, [%rd19+1];
	mul.wide.s32 	%rd1071, %r1449, 25;
	ld.global.s8 	%r1450, [%rd20+27];
	mul.wide.s32 	%rd1072, %r1450, 5;
	ld.global.s8 	%rd1073, [%rd20+26];
	add.s64 	%rd1074, %rd1070, %rd1071;
	add.s64 	%rd1075, %rd1074, %rd1072;
	add.s64 	%rd1076, %rd1075, %rd1073;
	shl.b64 	%rd1077, %rd1076, 3;
	add.s64 	%rd1078, %rd1068, %rd1077;
	ld.const.f64 	%fd1542, [%rd1078+30440];
	add.f64 	%fd1543, %fd1541, %fd1542;
	cvt.s64.s32 	%rd1079, %r90;
	add.s64 	%rd1080, %rd12, %rd1079;
	ld.global.s8 	%r1451, [%rd1080+27];
	mul.wide.s32 	%rd1081, %r1451, 125;
	ld.global.s8 	%r1452, [%rd1080+28];
	mul.wide.s32 	%rd1082, %r1452, 25;
	cvt.s64.s32 	%rd1083, %r89;
	add.s64 	%rd1084, %rd12, %rd1083;
	ld.global.s8 	%r1453, [%rd1084];
	mul.wide.s32 	%rd1085, %r1453, 5;
	ld.global.s8 	%rd1086, [%rd1084+-1];
	add.s64 	%rd1087, %rd1081, %rd1082;
	add.s64 	%rd1088, %rd1087, %rd1085;
	add.s64 	%rd1089, %rd1088, %rd1086;
	shl.b64 	%rd1090, %rd1089, 3;
	add.s64 	%rd1091, %rd1068, %rd1090;
	ld.const.f64 	%fd1544, [%rd1091+30440];
	add.f64 	%fd1545, %fd1543, %fd1544;
	st.global.f64 	[%rd13+10552], %fd1545;
	ld.global.f64 	%fd1546, [%rd22];
	add.f64 	%fd3038, %fd1546, %fd1545;
	st.global.f64 	[%rd13+10552], %fd3038;
	ld.const.f64 	%fd1547, [%rd1069+-720];
	ld.global.s8 	%r1454, [%rd19];
	mul.wide.s32 	%rd1092, %r1454, 125;
	ld.global.s8 	%r1455, [%rd19+1];
	mul.wide.s32 	%rd1093, %r1455, 25;
	ld.global.s8 	%r1456, [%rd20+27];
	mul.wide.s32 	%rd1094, %r1456, 5;
	ld.global.s8 	%rd1095, [%rd20+26];
	add.s64 	%rd1096, %rd1092, %rd1093;
	add.s64 	%rd1097, %rd1096, %rd1094;
	add.s64 	%rd1098, %rd1097, %rd1095;
	shl.b64 	%rd1099, %rd1098, 3;
	add.s64 	%rd1100, %rd1068, %rd1099;
	ld.const.f64 	%fd1548, [%rd1100+25440];
	add.f64 	%fd1549, %fd1547, %fd1548;
	ld.global.s8 	%r1457, [%rd1080+27];
	mul.wide.s32 	%rd1101, %r1457, 125;
	ld.global.s8 	%r1458, [%rd1080+28];
	mul.wide.s32 	%rd1102, %r1458, 25;
	ld.global.s8 	%r1459, [%rd1084];
	mul.wide.s32 	%rd1103, %r1459, 5;
	ld.global.s8 	%rd1104, [%rd1084+-1];
	add.s64 	%rd1105, %rd1101, %rd1102;
	add.s64 	%rd1106, %rd1105, %rd1103;
	add.s64 	%rd1107, %rd1106, %rd1104;
	shl.b64 	%rd1108, %rd1107, 3;
	add.s64 	%rd1109, %rd1068, %rd1108;
	ld.const.f64 	%fd1550, [%rd1109+25440];
	add.f64 	%fd1551, %fd1549, %fd1550;
	sub.s32 	%r1460, %r89, %r84;
	add.s32 	%r1461, %r1460, %r90;
	abs.s32 	%r1462, %r1461;
	cvt.rn.f64.s32 	%fd1552, %r1462;
	fma.rn.f64 	%fd1553, %fd1552, 0dBFEEF3E864B31D04, %fd1551;
	st.global.f64 	[%rd13+10544], %fd1553;
	ld.global.f64 	%fd1554, [%rd22+5000];
	add.f64 	%fd3037, %fd1554, %fd1553;
	st.global.f64 	[%rd13+10544], %fd3037;
	abs.f64 	%fd1555, %fd3038;
	setp.leu.f64 	%p390, %fd1555, 0d41CDCD64FF800000;
	@%p390 bra 	$L__BB0_176;
	mov.b64 	%rd1110, 9218868437227405312;
	st.global.u64 	[%rd13+10552], %rd1110;
	mov.b64 	%rd1111, -4616189618054758400;
	st.global.u64 	[%rd13+10544], %rd1111;
	mov.f64 	%fd3038, 0d7FF0000000000000;
	mov.f64 	%fd3037, 0dBFF0000000000000;
$L__BB0_176:
	ld.global.f64 	%fd1560, [%rd13+10416];
	add.f64 	%fd1561, %fd3038, %fd1560;
	ld.global.f64 	%fd1562, [%rd13+10424];
	add.f64 	%fd1563, %fd3037, %fd1562;
	ld.global.f64 	%fd1564, [%rd13+10432];
	add.f64 	%fd1565, %fd1563, %fd1564;
	div.rn.f64 	%fd1566, %fd1561, %fd1565;
	st.global.f64 	[%rd13+10528], %fd1566;
	ld.global.f64 	%fd1567, [%rd21];
	add.f64 	%fd1568, %fd1567, %fd1560;
	ld.global.f64 	%fd1569, [%rd21+5000];
	add.f64 	%fd1570, %fd1569, %fd1562;
	add.f64 	%fd1571, %fd1570, %fd1564;
	div.rn.f64 	%fd1572, %fd1568, %fd1571;
	st.global.f64 	[%rd13+10536], %fd1572;
	setp.leu.f64 	%p391, %fd1566, %fd1572;
	@%p391 bra 	$L__BB0_178;
	st.global.f64 	[%rd13+10480], %fd3037;
	st.global.f64 	[%rd13+10488], %fd3038;
	mov.f64 	%fd3039, %fd3037;
	mov.f64 	%fd3040, %fd3038;
$L__BB0_178:
	abs.f64 	%fd1658, %fd3040;
	setp.geu.f64 	%p409, %fd1658, 0d41CDCD64FF800000;
	@%p409 bra 	$L__BB0_182;
	setp.geu.f64 	%p410, %fd3039, 0dC0A3880000000000;
	@%p410 bra 	$L__BB0_181;
	mov.b64 	%rd1213, 0;
	st.global.u64 	[%rd13+10488], %rd1213;
	mov.f64 	%fd3040, 0d0000000000000000;
$L__BB0_181:
	st.global.f64 	[%rd21], %fd3040;
	ld.global.f64 	%fd1660, [%rd13+10480];
	st.global.f64 	[%rd21+5000], %fd1660;
$L__BB0_182:
	ld.global.u32 	%r1492, [%rd5+420];
	add.s32 	%r2970, %r1492, 1;
	st.global.u32 	[%rd5+420], %r2970;
	ld.global.u32 	%r2971, [%rd5+416];
	sub.s32 	%r1493, %r77, %r2971;
	setp.lt.s32 	%p411, %r2970, %r1493;
	@%p411 bra 	$L__BB0_151;
$L__BB0_183:
	add.s32 	%r2968, %r2971, -1;
	st.global.u32 	[%rd14], %r2968;
	setp.gt.s32 	%p412, %r2971, 4;
	@%p412 bra 	$L__BB0_148;
$L__BB0_184:
	mov.b64 	%rd1214, -4616189618054758400;
	st.global.u64 	[%rd13+10480], %rd1214;
	mov.b64 	%rd1215, 9218868437227405312;
	st.global.u64 	[%rd13+10488], %rd1215;
	ld.global.u32 	%r98, [%rd5+432];
	ld.global.u32 	%r99, [%rd5+436];
	sub.s32 	%r1494, %r99, %r98;
	setp.gt.s32 	%p413, %r1494, 3;
	mov.f64 	%fd3046, 0dBFF0000000000000;
	mov.f64 	%fd3047, 0d7FF0000000000000;
	@%p413 bra 	$L__BB0_186;
	mov.b64 	%rd1293, -4616189618054758400;
	st.global.u64 	[%rd13+10480], %rd1293;
	mov.b64 	%rd1294, 9218868437227405312;
	st.global.u64 	[%rd13+10488], %rd1294;
	bra.uni 	$L__BB0_248;
$L__BB0_186:
	setp.gt.s32 	%p414, %r98, %r574;
	setp.ge.s32 	%p415, %r574, %r99;
	or.pred  	%p416, %p414, %p415;
	@%p416 bra 	$L__BB0_188;
	mov.b64 	%rd1291, -4616189618054758400;
	st.global.u64 	[%rd13+10480], %rd1291;
	mov.b64 	%rd1292, 9218868437227405312;
	st.global.u64 	[%rd13+10488], %rd1292;
	bra.uni 	$L__BB0_248;
$L__BB0_188:
	setp.gt.s32 	%p417, %r98, %r574;
	selp.b32 	%r1495, %r574, 0, %p417;
	sub.s32 	%r100, %r99, %r1495;
	sub.s32 	%r101, %r98, %r1495;
	sub.s32 	%r102, %r101, %r100;
	setp.lt.s32 	%p418, %r102, -31;
	@%p418 bra 	$L__BB0_190;
	sub.s32 	%r1496, %r100, %r101;
	add.s32 	%r1497, %r1496, 3088;
	mul.wide.s32 	%rd1216, %r1497, 8;
	mov.u64 	%rd1217, parameter;
	add.s64 	%rd1218, %rd1217, %rd1216;
	ld.const.f64 	%fd3042, [%rd1218];
	st.global.f64 	[%rd13+10488], %fd3042;
	ld.const.f64 	%fd3043, [%rd1218+-720];
	bra.uni 	$L__BB0_191;
$L__BB0_190:
	st.global.f64 	[%rd13+10488], %fd15;
	mov.f64 	%fd3042, %fd15;
	mov.f64 	%fd3043, %fd16;
$L__BB0_191:
	st.global.f64 	[%rd13+10480], %fd3043;
	sub.s32 	%r103, %r100, %r101;
	setp.lt.s32 	%p419, %r103, 5;
	@%p419 bra 	$L__BB0_193;
	cvt.s64.s32 	%rd1234, %r101;
	add.s64 	%rd1235, %rd12, %rd1234;
	ld.global.s8 	%r1500, [%rd1235];
	mul.wide.s32 	%rd1236, %r1500, 125;
	ld.global.s8 	%r1501, [%rd1235+1];
	mul.wide.s32 	%rd1237, %r1501, 25;
	cvt.s64.s32 	%rd1238, %r100;
	add.s64 	%rd1239, %rd12, %rd1238;
	ld.global.s8 	%r1502, [%rd1239];
	mul.wide.s32 	%rd1240, %r1502, 5;
	ld.global.s8 	%rd1241, [%rd1239+-1];
	add.s64 	%rd1242, %rd1236, %rd1237;
	add.s64 	%rd1243, %rd1242, %rd1240;
	add.s64 	%rd1244, %rd1243, %rd1241;
	shl.b64 	%rd1245, %rd1244, 3;
	mov.u64 	%rd1246, parameter;
	add.s64 	%rd1247, %rd1246, %rd1245;
	ld.const.f64 	%fd1665, [%rd1247+40440];
	add.f64 	%fd1666, %fd1665, %fd3042;
	st.global.f64 	[%rd13+10488], %fd1666;
	ld.global.s8 	%r1503, [%rd1235];
	mul.wide.s32 	%rd1248, %r1503, 125;
	ld.global.s8 	%r1504, [%rd1235+1];
	mul.wide.s32 	%rd1249, %r1504, 25;
	ld.global.s8 	%r1505, [%rd1239];
	mul.wide.s32 	%rd1250, %r1505, 5;
	ld.global.s8 	%rd1251, [%rd1239+-1];
	add.s64 	%rd1252, %rd1248, %rd1249;
	add.s64 	%rd1253, %rd1252, %rd1250;
	add.s64 	%rd1254, %rd1253, %rd1251;
	shl.b64 	%rd1255, %rd1254, 3;
	add.s64 	%rd1256, %rd1246, %rd1255;
	ld.const.f64 	%fd1667, [%rd1256+35440];
	add.f64 	%fd1668, %fd1667, %fd3043;
	st.global.f64 	[%rd13+10480], %fd1668;
	bra.uni 	$L__BB0_195;
$L__BB0_193:
	setp.ne.s32 	%p420, %r103, 4;
	@%p420 bra 	$L__BB0_195;
	cvt.s64.s32 	%rd1219, %r101;
	add.s64 	%rd1220, %rd12, %rd1219;
	ld.global.s8 	%r1498, [%rd1220];
	mul.wide.s32 	%rd1221, %r1498, 5;
	cvt.s64.s32 	%rd1222, %r100;
	add.s64 	%rd1223, %rd12, %rd1222;
	ld.global.s8 	%rd1224, [%rd1223];
	add.s64 	%rd1225, %rd1221, %rd1224;
	shl.b64 	%rd1226, %rd1225, 3;
	mov.u64 	%rd1227, parameter;
	add.s64 	%rd1228, %rd1227, %rd1226;
	ld.const.f64 	%fd1661, [%rd1228+45640];
	add.f64 	%fd1662, %fd1661, %fd3042;
	st.global.f64 	[%rd13+10488], %fd1662;
	ld.global.s8 	%r1499, [%rd1220];
	mul.wide.s32 	%rd1229, %r1499, 5;
	ld.global.s8 	%rd1230, [%rd1223];
	add.s64 	%rd1231, %rd1229, %rd1230;
	shl.b64 	%rd1232, %rd1231, 3;
	add.s64 	%rd1233, %rd1227, %rd1232;
	ld.const.f64 	%fd1663, [%rd1233+45440];
	add.f64 	%fd1664, %fd1663, %fd3043;
	st.global.f64 	[%rd13+10480], %fd1664;
$L__BB0_195:
	setp.eq.s32 	%p421, %r102, -5;
	@%p421 bra 	$L__BB0_219;
	setp.ne.s32 	%p422, %r102, -4;
	@%p422 bra 	$L__BB0_243;
	cvt.u32.u64 	%r1539, %rd15;
	setp.lt.s32 	%p441, %r1539, 1;
	mov.b32 	%r1540, 0;
	st.global.u32 	[%rd5+420], %r1540;
	cvt.s64.s32 	%rd1275, %r101;
	add.s64 	%rd23, %rd12, %rd1275;
	mov.b32 	%r2973, -1;
	@%p441 bra 	$L__BB0_206;
	mov.b32 	%r2972, 0;
$L__BB0_199:
	mov.b32 	%r1543, 0;
	st.global.u32 	[%rd5+416], %r1543;
	st.global.u32 	[%rd5+424], %r1543;
	ld.global.u8 	%rs163, [%rd23];
	add.s32 	%r1544, %r2972, %r1539;
	mul.lo.s32 	%r1545, %r1544, 5;
	cvt.s64.s32 	%rd1276, %r1545;
	mov.u64 	%rd1277, d_Pchar;
	add.s64 	%rd24, %rd1277, %rd1276;
	ld.const.u8 	%rs164, [%rd24];
	setp.eq.s16 	%p442, %rs163, %rs164;
	@%p442 bra 	$L__BB0_201;
$L__BB0_200:
	mov.b32 	%r1552, 1;
	st.global.u32 	[%rd5+416], %r1552;
	add.s32 	%r2972, %r2972, 1;
	st.global.u32 	[%rd5+420], %r2972;
	setp.lt.s32 	%p447, %r2972, %r1539;
	@%p447 bra 	$L__BB0_199;
	bra.uni 	$L__BB0_206;
$L__BB0_201:
	mov.b32 	%r1546, 1;
	st.global.u32 	[%rd5+424], %r1546;
	ld.global.u8 	%rs165, [%rd23+1];
	ld.const.u8 	%rs166, [%rd24+1];
	setp.ne.s16 	%p443, %rs165, %rs166;
	@%p443 bra 	$L__BB0_200;
	mov.b32 	%r1547, 2;
	st.global.u32 	[%rd5+424], %r1547;
	ld.global.u8 	%rs167, [%rd23+2];
	ld.const.u8 	%rs168, [%rd24+2];
	setp.ne.s16 	%p444, %rs167, %rs168;
	@%p444 bra 	$L__BB0_200;
	mov.b32 	%r1548, 3;
	st.global.u32 	[%rd5+424], %r1548;
	ld.global.u8 	%rs169, [%rd23+3];
	ld.const.u8 	%rs170, [%rd24+3];
	setp.ne.s16 	%p445, %rs169, %rs170;
	@%p445 bra 	$L__BB0_200;
	mov.b32 	%r1549, 4;
	st.global.u32 	[%rd5+424], %r1549;
	ld.global.u8 	%rs171, [%rd23+4];
	ld.const.u8 	%rs172, [%rd24+4];
	setp.ne.s16 	%p446, %rs171, %rs172;
	@%p446 bra 	$L__BB0_200;
	mov.b32 	%r1553, 5;
	st.global.u32 	[%rd5+424], %r1553;
	mov.u32 	%r2973, %r2972;
$L__BB0_206:
	st.global.u32 	[%rd5+428], %r2973;
	setp.eq.s32 	%p448, %r2973, -1;
	@%p448 bra 	$L__BB0_208;
	cvt.s64.s32 	%rd1278, %r2973;
	add.s64 	%rd1279, %rd15, %rd1278;
	shl.b64 	%rd1280, %rd1279, 3;
	mov.u64 	%rd1281, parameter;
	add.s64 	%rd1282, %rd1281, %rd1280;
	ld.const.f64 	%fd1675, [%rd1282+45840];
	ld.global.f64 	%fd1676, [%rd13+10488];
	add.f64 	%fd1677, %fd1675, %fd1676;
	st.global.f64 	[%rd13+10488], %fd1677;
$L__BB0_208:
	setp.lt.s32 	%p449, %r1539, 1;
	mov.b32 	%r1556, 0;
	st.global.u32 	[%rd5+420], %r1556;
	mov.b32 	%r2975, -1;
	@%p449 bra 	$L__BB0_217;
	mov.b32 	%r2974, 0;
$L__BB0_210:
	mov.b32 	%r1558, 0;
	st.global.u32 	[%rd5+416], %r1558;
	st.global.u32 	[%rd5+424], %r1558;
	ld.global.u8 	%rs173, [%rd23];
	mul.lo.s32 	%r1559, %r2974, 5;
	cvt.u64.u32 	%rd1283, %r1559;
	mov.u64 	%rd1284, d_Pchar;
	add.s64 	%rd25, %rd1284, %rd1283;
	ld.const.u8 	%rs174, [%rd25];
	setp.eq.s16 	%p450, %rs173, %rs174;
	@%p450 bra 	$L__BB0_212;
$L__BB0_211:
	mov.b32 	%r1566, 1;
	st.global.u32 	[%rd5+416], %r1566;
	add.s32 	%r2974, %r2974, 1;
	st.global.u32 	[%rd5+420], %r2974;
	setp.lt.s32 	%p455, %r2974, %r1539;
	@%p455 bra 	$L__BB0_210;
	bra.uni 	$L__BB0_217;
$L__BB0_212:
	mov.b32 	%r1560, 1;
	st.global.u32 	[%rd5+424], %r1560;
	ld.global.u8 	%rs175, [%rd23+1];
	ld.const.u8 	%rs176, [%rd25+1];
	setp.ne.s16 	%p451, %rs175, %rs176;
	@%p451 bra 	$L__BB0_211;
	mov.b32 	%r1561, 2;
	st.global.u32 	[%rd5+424], %r1561;
	ld.global.u8 	%rs177, [%rd23+2];
	ld.const.u8 	%rs178, [%rd25+2];
	setp.ne.s16 	%p452, %rs177, %rs178;
	@%p452 bra 	$L__BB0_211;
	mov.b32 	%r1562, 3;
	st.global.u32 	[%rd5+424], %r1562;
	ld.global.u8 	%rs179, [%rd23+3];
	ld.const.u8 	%rs180, [%rd25+3];
	setp.ne.s16 	%p453, %rs179, %rs180;
	@%p453 bra 	$L__BB0_211;
	mov.b32 	%r1563, 4;
	st.global.u32 	[%rd5+424], %r1563;
	ld.global.u8 	%rs181, [%rd23+4];
	ld.const.u8 	%rs182, [%rd25+4];
	setp.ne.s16 	%p454, %rs181, %rs182;
	@%p454 bra 	$L__BB0_211;
	mov.b32 	%r1567, 5;
	st.global.u32 	[%rd5+424], %r1567;
	mov.u32 	%r2975, %r2974;
$L__BB0_217:
	st.global.u32 	[%rd5+428], %r2975;
	setp.eq.s32 	%p456, %r2975, -1;
	@%p456 bra 	$L__BB0_243;
	mul.wide.s32 	%rd1285, %r2975, 8;
	mov.u64 	%rd1286, parameter;
	add.s64 	%rd1287, %rd1286, %rd1285;
	ld.const.f64 	%fd1678, [%rd1287+45840];
	ld.global.f64 	%fd1679, [%rd13+10480];
	add.f64 	%fd1680, %fd1678, %fd1679;
	st.global.f64 	[%rd13+10480], %fd1680;
	bra.uni 	$L__BB0_243;
$L__BB0_219:
	cvt.u32.u64 	%r1507, %rd16;
	setp.lt.s32 	%p423, %r1507, 1;
	mov.b32 	%r1508, 0;
	st.global.u32 	[%rd5+420], %r1508;
	cvt.s64.s32 	%rd1257, %r101;
	add.s64 	%rd26, %rd12, %rd1257;
	mov.b32 	%r2977, -1;
	@%p423 bra 	$L__BB0_229;
	mov.b32 	%r2976, 0;
$L__BB0_221:
	mov.b32 	%r1511, 0;
	st.global.u32 	[%rd5+416], %r1511;
	st.global.u32 	[%rd5+424], %r1511;
	ld.global.u8 	%rs139, [%rd26];
	add.s32 	%r1512, %r2976, %r1507;
	mad.lo.s32 	%r1513, %r1512, 6, %r69;
	cvt.s64.s32 	%rd1258, %r1513;
	mov.u64 	%rd1259, d_Pchar;
	add.s64 	%rd27, %rd1259, %rd1258;
	ld.const.u8 	%rs140, [%rd27];
	setp.eq.s16 	%p424, %rs139, %rs140;
	@%p424 bra 	$L__BB0_223;
$L__BB0_222:
	mov.b32 	%r1521, 1;
	st.global.u32 	[%rd5+416], %r1521;
	add.s32 	%r2976, %r2976, 1;
	st.global.u32 	[%rd5+420], %r2976;
	setp.lt.s32 	%p430, %r2976, %r1507;
	@%p430 bra 	$L__BB0_221;
	bra.uni 	$L__BB0_229;
$L__BB0_223:
	mov.b32 	%r1514, 1;
	st.global.u32 	[%rd5+424], %r1514;
	ld.global.u8 	%rs141, [%rd26+1];
	ld.const.u8 	%rs142, [%rd27+1];
	setp.ne.s16 	%p425, %rs141, %rs142;
	@%p425 bra 	$L__BB0_222;
	mov.b32 	%r1515, 2;
	st.global.u32 	[%rd5+424], %r1515;
	ld.global.u8 	%rs143, [%rd26+2];
	ld.const.u8 	%rs144, [%rd27+2];
	setp.ne.s16 	%p426, %rs143, %rs144;
	@%p426 bra 	$L__BB0_222;
	mov.b32 	%r1516, 3;
	st.global.u32 	[%rd5+424], %r1516;
	ld.global.u8 	%rs145, [%rd26+3];
	ld.const.u8 	%rs146, [%rd27+3];
	setp.ne.s16 	%p427, %rs145, %rs146;
	@%p427 bra 	$L__BB0_222;
	mov.b32 	%r1517, 4;
	st.global.u32 	[%rd5+424], %r1517;
	ld.global.u8 	%rs147, [%rd26+4];
	ld.const.u8 	%rs148, [%rd27+4];
	setp.ne.s16 	%p428, %rs147, %rs148;
	@%p428 bra 	$L__BB0_222;
	mov.b32 	%r1518, 5;
	st.global.u32 	[%rd5+424], %r1518;
	ld.global.u8 	%rs149, [%rd26+5];
	ld.const.u8 	%rs150, [%rd27+5];
	setp.ne.s16 	%p429, %rs149, %rs150;
	@%p429 bra 	$L__BB0_222;
	mov.b32 	%r1522, 6;
	st.global.u32 	[%rd5+424], %r1522;
	mov.u32 	%r2977, %r2976;
$L__BB0_229:
	st.global.u32 	[%rd5+428], %r2977;
	setp.eq.s32 	%p431, %r2977, -1;
	@%p431 bra 	$L__BB0_231;
	cvt.s64.s32 	%rd1260, %r2977;
	cvt.s64.s32 	%rd1261, %r70;
	add.s64 	%rd1262, %rd1261, %rd16;
	add.s64 	%rd1263, %rd1262, %rd1260;
	shl.b64 	%rd1264, %rd1263, 3;
	mov.u64 	%rd1265, parameter;
	add.s64 	%rd1266, %rd1265, %rd1264;
	ld.const.f64 	%fd1669, [%rd1266+45840];
	ld.global.f64 	%fd1670, [%rd13+10488];
	add.f64 	%fd1671, %fd1669, %fd1670;
	st.global.f64 	[%rd13+10488], %fd1671;
$L__BB0_231:
	setp.lt.s32 	%p432, %r1507, 1;
	mov.b32 	%r1525, 0;
	st.global.u32 	[%rd5+420], %r1525;
	mov.b32 	%r2979, -1;
	@%p432 bra 	$L__BB0_241;
	mov.b32 	%r2978, 0;
$L__BB0_233:
	mov.b32 	%r1527, 0;
	st.global.u32 	[%rd5+416], %r1527;
	st.global.u32 	[%rd5+424], %r1527;
	ld.global.u8 	%rs151, [%rd26];
	mad.lo.s32 	%r1528, %r2978, 6, %r69;
	cvt.s64.s32 	%rd1267, %r1528;
	mov.u64 	%rd1268, d_Pchar;
	add.s64 	%rd28, %rd1268, %rd1267;
	ld.const.u8 	%rs152, [%rd28];
	setp.eq.s16 	%p433, %rs151, %rs152;
	@%p433 bra 	$L__BB0_235;
$L__BB0_234:
	mov.b32 	%r1536, 1;
	st.global.u32 	[%rd5+416], %r1536;
	add.s32 	%r2978, %r2978, 1;
	st.global.u32 	[%rd5+420], %r2978;
	setp.lt.s32 	%p439, %r2978, %r1507;
	@%p439 bra 	$L__BB0_233;
	bra.uni 	$L__BB0_241;
$L__BB0_235:
	mov.b32 	%r1529, 1;
	st.global.u32 	[%rd5+424], %r1529;
	ld.global.u8 	%rs153, [%rd26+1];
	ld.const.u8 	%rs154, [%rd28+1];
	setp.ne.s16 	%p434, %rs153, %rs154;
	@%p434 bra 	$L__BB0_234;
	mov.b32 	%r1530, 2;
	st.global.u32 	[%rd5+424], %r1530;
	ld.global.u8 	%rs155, [%rd26+2];
	ld.const.u8 	%rs156, [%rd28+2];
	setp.ne.s16 	%p435, %rs155, %rs156;
	@%p435 bra 	$L__BB0_234;
	mov.b32 	%r1531, 3;
	st.global.u32 	[%rd5+424], %r1531;
	ld.global.u8 	%rs157, [%rd26+3];
	ld.const.u8 	%rs158, [%rd28+3];
	setp.ne.s16 	%p436, %rs157, %rs158;
	@%p436 bra 	$L__BB0_234;
	mov.b32 	%r1532, 4;
	st.global.u32 	[%rd5+424], %r1532;
	ld.global.u8 	%rs159, [%rd26+4];
	ld.const.u8 	%rs160, [%rd28+4];
	setp.ne.s16 	%p437, %rs159, %rs160;
	@%p437 bra 	$L__BB0_234;
	mov.b32 	%r1533, 5;
	st.global.u32 	[%rd5+424], %r1533;
	ld.global.u8 	%rs161, [%rd26+5];
	ld.const.u8 	%rs162, [%rd28+5];
	setp.ne.s16 	%p438, %rs161, %rs162;
	@%p438 bra 	$L__BB0_234;
	mov.b32 	%r1537, 6;
	st.global.u32 	[%rd5+424], %r1537;
	mov.u32 	%r2979, %r2978;
$L__BB0_241:
	st.global.u32 	[%rd5+428], %r2979;
	setp.eq.s32 	%p440, %r2979, -1;
	@%p440 bra 	$L__BB0_243;
	cvt.s64.s32 	%rd1269, %r2979;
	cvt.s64.s32 	%rd1270, %r70;
	add.s64 	%rd1271, %rd1270, %rd1269;
	shl.b64 	%rd1272, %rd1271, 3;
	mov.u64 	%rd1273, parameter;
	add.s64 	%rd1274, %rd1273, %rd1272;
	ld.const.f64 	%fd1672, [%rd1274+45840];
	ld.global.f64 	%fd1673, [%rd13+10480];
	add.f64 	%fd1674, %fd1672, %fd1673;
	st.global.f64 	[%rd13+10480], %fd1674;
$L__BB0_243:
	ld.global.f64 	%fd3047, [%rd13+10488];
	abs.f64 	%fd1681, %fd3047;
	setp.gt.f64 	%p457, %fd1681, 0d41CDCD64FF800000;
	@%p457 bra 	$L__BB0_245;
	ld.global.f64 	%fd3046, [%rd13+10480];
	bra.uni 	$L__BB0_246;
$L__BB0_245:
	mov.b64 	%rd1288, 9218868437227405312;
	st.global.u64 	[%rd13+10488], %rd1288;
	mov.b64 	%rd1289, -4616189618054758400;
	st.global.u64 	[%rd13+10480], %rd1289;
	mov.f64 	%fd3047, 0d7FF0000000000000;
	mov.f64 	%fd3046, 0dBFF0000000000000;
$L__BB0_246:
	ld.global.f64 	%fd1684, [%rd13+10416];
	add.f64 	%fd1685, %fd3047, %fd1684;
	ld.global.f64 	%fd1686, [%rd13+10424];
	add.f64 	%fd1687, %fd3046, %fd1686;
	ld.global.f64 	%fd1688, [%rd13+10432];
	add.f64 	%fd1689, %fd1687, %fd1688;
	div.rn.f64 	%fd1690, %fd1685, %fd1689;
	st.global.f64 	[%rd13+10528], %fd1690;
	add.s32 	%r1568, %r101, -1;
	add.s32 	%r1569, %r66, %r100;
	mad.lo.s32 	%r1570, %r1568, %r65, %r1569;
	mul.wide.s32 	%rd1290, %r1570, 8;
	add.s64 	%rd29, %rd4, %rd1290;
	ld.global.f64 	%fd1691, [%rd29];
	add.f64 	%fd1692, %fd1691, %fd1684;
	ld.global.f64 	%fd1693, [%rd29+5000];
	add.f64 	%fd1694, %fd1693, %fd1686;
	add.f64 	%fd1695, %fd1694, %fd1688;
	div.rn.f64 	%fd1696, %fd1692, %fd1695;
	st.global.f64 	[%rd13+10536], %fd1696;
	setp.geu.f64 	%p458, %fd1690, %fd1696;
	@%p458 bra 	$L__BB0_248;
	ld.global.f64 	%fd3046, [%rd29+5000];
	st.global.f64 	[%rd13+10480], %fd3046;
	ld.global.f64 	%fd3047, [%rd29];
	st.global.f64 	[%rd13+10488], %fd3047;
$L__BB0_248:
	abs.f64 	%fd1701, %fd3047;
	setp.geu.f64 	%p459, %fd1701, 0d41CDCD64FF800000;
	@%p459 bra 	$L__BB0_252;
	setp.geu.f64 	%p460, %fd3046, 0dC0A3880000000000;
	@%p460 bra 	$L__BB0_251;
	mov.b64 	%rd1295, -4564063970805153792;
	st.global.u64 	[%rd13+10480], %rd1295;
	mov.b64 	%rd1296, 0;
	st.global.u64 	[%rd13+10488], %rd1296;
	mov.f64 	%fd3046, 0dC0A9300000000000;
$L__BB0_251:
	ld.global.u32 	%r1571, [%rd5+432];
	add.s32 	%r1572, %r1571, -1;
	ld.global.u32 	%r1573, [%rd5+436];
	add.s32 	%r1574, %r67, %r1573;
	mad.lo.s32 	%r1575, %r1572, %r65, %r1574;
	mul.wide.s32 	%rd1297, %r1575, 8;
	add.s64 	%rd1298, %rd4, %rd1297;
	st.global.f64 	[%rd1298], %fd3046;
	ld.global.f64 	%fd1703, [%rd13+10488];
	ld.global.u32 	%r1576, [%rd5+432];
	add.s32 	%r1577, %r1576, -1;
	ld.global.u32 	%r1578, [%rd5+436];
	add.s32 	%r1579, %r66, %r1578;
	mad.lo.s32 	%r1580, %r1577, %r65, %r1579;
	mul.wide.s32 	%rd1299, %r1580, 8;
	add.s64 	%rd1300, %rd4, %rd1299;
	st.global.f64 	[%rd1300], %fd1703;
$L__BB0_252:
	ld.global.u32 	%r1581, [%rd5+432];
	add.s32 	%r2967, %r1581, -1;
	st.global.u32 	[%rd5+432], %r2967;
	setp.gt.s32 	%p461, %r1581, 1;
	@%p461 bra 	$L__BB0_123;
	ld.global.u32 	%r2980, [%rd5+436];
$L__BB0_254:
	add.s32 	%r119, %r2980, 1;
	st.global.u32 	[%rd5+436], %r119;
	setp.lt.s32 	%p462, %r2980, %r574;
	mov.u32 	%r2980, %r119;
	@%p462 bra 	$L__BB0_122;
$L__BB0_255:
	setp.lt.s32 	%p463, %r574, 2;
	mov.b64 	%rd1301, -4616189618054758400;
	st.global.u64 	[%rd13+10008], %rd1301;
	st.global.u64 	[%rd13+10000], %rd1301;
	mov.b64 	%rd1302, 9218868437227405312;
	st.global.u64 	[%rd13+10216], %rd1302;
	st.global.u64 	[%rd13+10208], %rd1302;
	mov.b32 	%r1582, 2;
	st.global.u32 	[%rd5+420], %r1582;
	@%p463 bra 	$L__BB0_258;
	mov.b32 	%r2981, 2;
$L__BB0_257:
	mul.wide.s32 	%rd1303, %r2981, 8;
	add.s64 	%rd1304, %rd13, %rd1303;
	mov.b64 	%rd1305, -4564063970805153792;
	st.global.u64 	[%rd1304+10000], %rd1305;
	ld.global.u32 	%r1584, [%rd5+420];
	mul.wide.s32 	%rd1306, %r1584, 8;
	add.s64 	%rd1307, %rd13, %rd1306;
	mov.b64 	%rd1308, 0;
	st.global.u64 	[%rd1307+10208], %rd1308;
	ld.global.u32 	%r1585, [%rd5+420];
	add.s32 	%r2981, %r1585, 1;
	st.global.u32 	[%rd5+420], %r2981;
	setp.lt.s32 	%p464, %r1585, %r574;
	@%p464 bra 	$L__BB0_257;
$L__BB0_258:
	setp.lt.s32 	%p465, %r574, 2;
	mov.b32 	%r1586, 2;
	st.global.u32 	[%rd5+420], %r1586;
	@%p465 bra 	$L__BB0_383;
	add.s32 	%r120, %r54, 1275;
	add.s32 	%r121, %r54, 1249;
	add.s32 	%r122, %r51, 1;
	add.s32 	%r123, %r574, -1;
	add.s32 	%r124, %r54, -1;
	add.s32 	%r125, %r51, 2;
	add.s32 	%r126, %r54, -2;
	mov.b32 	%r2982, 2;
	mov.u64 	%rd1895, parameter;
$L__BB0_260:
	add.s32 	%r1588, %r120, %r2982;
	mul.wide.s32 	%rd1309, %r1588, 8;
	add.s64 	%rd1310, %rd4, %rd1309;
	ld.global.f64 	%fd1704, [%rd1310];
	ld.global.f64 	%fd1705, [%rd13+10416];
	add.f64 	%fd1706, %fd1704, %fd1705;
	ld.global.f64 	%fd1707, [%rd1310+-208];
	ld.global.f64 	%fd1708, [%rd13+10424];
	add.f64 	%fd1709, %fd1707, %fd1708;
	ld.global.f64 	%fd1710, [%rd13+10432];
	add.f64 	%fd1711, %fd1709, %fd1710;
	div.rn.f64 	%fd1712, %fd1706, %fd1711;
	st.global.f64 	[%rd13+10480], %fd1712;
	ld.global.u32 	%r130, [%rd5+420];
	mov.b64 	%rd1311, -4503599627370496;
	st.global.u64 	[%rd13+10584], %rd1311;
	mov.b64 	%rd1312, 9218868437227405312;
	st.global.u64 	[%rd13+10624], %rd1312;
	mov.b64 	%rd1313, -4616189618054758400;
	st.global.u64 	[%rd13+10632], %rd1313;
	mov.b32 	%r1589, 0;
	st.global.u32 	[%rd5+416], %r1589;
	setp.lt.s32 	%p466, %r130, 5;
	@%p466 bra 	$L__BB0_272;
	cvt.u64.u32 	%rd1314, %r130;
	add.s64 	%rd30, %rd12, %rd1314;
	add.s32 	%r131, %r124, %r130;
	add.s32 	%r132, %r131, 625;
	add.s32 	%r133, %r130, -5;
	mov.b32 	%r2983, 0;
$L__BB0_262:
	mul.wide.s32 	%rd1315, %r2983, 8;
	add.s64 	%rd1316, %rd13, %rd1315;
	ld.global.f64 	%fd1713, [%rd1316+10208];
	ld.global.f64 	%fd72, [%rd13+10416];
	add.f64 	%fd1714, %fd1713, %fd72;
	ld.global.f64 	%fd1715, [%rd1316+10000];
	ld.global.f64 	%fd73, [%rd13+10424];
	add.f64 	%fd1716, %fd1715, %fd73;
	ld.global.f64 	%fd74, [%rd13+10432];
	add.f64 	%fd1717, %fd1716, %fd74;
	div.rn.f64 	%fd1718, %fd1714, %fd1717;
	st.global.f64 	[%rd13+10592], %fd1718;
	add.f64 	%fd1719, %fd73, %fd74;
	div.rn.f64 	%fd1720, %fd72, %fd1719;
	st.global.f64 	[%rd13+10600], %fd1720;
	setp.ltu.f64 	%p467, %fd1718, %fd1720;
	@%p467 bra 	$L__BB0_266;
	ld.global.u32 	%r1591, [%rd14];
	mul.wide.s32 	%rd1317, %r1591, 8;
	add.s64 	%rd1318, %rd13, %rd1317;
	ld.global.f64 	%fd1721, [%rd1318+10208];
	add.s32 	%r1592, %r122, %r1591;
	cvt.s64.s32 	%rd1319, %r1592;
	add.s64 	%rd1320, %rd1, %rd1319;
	ld.global.s8 	%r1593, [%rd1320];
	mul.wide.s32 	%rd1321, %r1593, 5;
	ld.global.s8 	%rd1322, [%rd30];
	add.s64 	%rd1323, %rd1321, %rd1322;
	shl.b64 	%rd1324, %rd1323, 3;
	add.s64 	%rd1326, %rd1895, %rd1324;
	ld.const.f64 	%fd1722, [%rd1326+45640];
	add.f64 	%fd1723, %fd1721, %fd1722;
	mad.lo.s32 	%r1594, %r1591, %r123, %r131;
	mul.wide.s32 	%rd1327, %r1594, 8;
	add.s64 	%rd1328, %rd4, %rd1327;
	ld.global.f64 	%fd1724, [%rd1328];
	add.f64 	%fd3053, %fd1723, %fd1724;
	st.global.f64 	[%rd13+10608], %fd3053;
	ld.global.u32 	%r1595, [%rd14];
	mul.wide.s32 	%rd1329, %r1595, 8;
	add.s64 	%rd1330, %rd13, %rd1329;
	ld.global.f64 	%fd1726, [%rd1330+10000];
	add.s32 	%r1596, %r122, %r1595;
	cvt.s64.s32 	%rd1331, %r1596;
	add.s64 	%rd1332, %rd1, %rd1331;
	ld.global.s8 	%r1597, [%rd1332];
	mul.wide.s32 	%rd1333, %r1597, 5;
	ld.global.s8 	%rd1334, [%rd30];
	add.s64 	%rd1335, %rd1333, %rd1334;
	shl.b64 	%rd1336, %rd1335, 3;
	add.s64 	%rd1337, %rd1895, %rd1336;
	ld.const.f64 	%fd1727, [%rd1337+45440];
	add.f64 	%fd1728, %fd1726, %fd1727;
	mad.lo.s32 	%r1598, %r1595, %r123, %r132;
	mul.wide.s32 	%rd1338, %r1598, 8;
	add.s64 	%rd1339, %rd4, %rd1338;
	ld.global.f64 	%fd1729, [%rd1339];
	add.f64 	%fd3054, %fd1728, %fd1729;
	st.global.f64 	[%rd13+10616], %fd3054;
	abs.f64 	%fd1731, %fd3053;
	setp.leu.f64 	%p468, %fd1731, 0d41CDCD64FF800000;
	setp.leu.f64 	%p469, %fd3053, 0d0000000000000000;
	and.pred  	%p470, %p468, %p469;
	setp.leu.f64 	%p471, %fd3054, 0d0000000000000000;
	and.pred  	%p472, %p470, %p471;
	@%p472 bra 	$L__BB0_265;
	mov.b64 	%rd1340, 9218868437227405312;
	st.global.u64 	[%rd13+10608], %rd1340;
	mov.b64 	%rd1341, -4616189618054758400;
	st.global.u64 	[%rd13+10616], %rd1341;
	mov.f64 	%fd3053, 0d7FF0000000000000;
	mov.f64 	%fd3054, 0dBFF0000000000000;
$L__BB0_265:
	add.f64 	%fd1734, %fd3053, %fd72;
	add.f64 	%fd1735, %fd3054, %fd73;
	add.f64 	%fd1736, %fd1735, %fd74;
	div.rn.f64 	%fd3055, %fd1734, %fd1736;
	bra.uni 	$L__BB0_269;
$L__BB0_266:
	ld.global.u32 	%r1599, [%rd14];
	add.s32 	%r1600, %r122, %r1599;
	cvt.s64.s32 	%rd1342, %r1600;
	add.s64 	%rd1343, %rd1, %rd1342;
	ld.global.s8 	%r1601, [%rd1343];
	mul.wide.s32 	%rd1344, %r1601, 5;
	ld.global.s8 	%rd1345, [%rd30];
	add.s64 	%rd1346, %rd1344, %rd1345;
	shl.b64 	%rd1347, %rd1346, 3;
	add.s64 	%rd1349, %rd1895, %rd1347;
	ld.const.f64 	%fd1737, [%rd1349+45640];
	mad.lo.s32 	%r1602, %r1599, %r123, %r131;
	mul.wide.s32 	%rd1350, %r1602, 8;
	add.s64 	%rd1351, %rd4, %rd1350;
	ld.global.f64 	%fd1738, [%rd1351];
	add.f64 	%fd3053, %fd1737, %fd1738;
	st.global.f64 	[%rd13+10608], %fd3053;
	ld.global.u32 	%r1603, [%rd14];
	add.s32 	%r1604, %r122, %r1603;
	cvt.s64.s32 	%rd1352, %r1604;
	add.s64 	%rd1353, %rd1, %rd1352;
	ld.global.s8 	%r1605, [%rd1353];
	mul.wide.s32 	%rd1354, %r1605, 5;
	ld.global.s8 	%rd1355, [%rd30];
	add.s64 	%rd1356, %rd1354, %rd1355;
	shl.b64 	%rd1357, %rd1356, 3;
	add.s64 	%rd1358, %rd1895, %rd1357;
	ld.const.f64 	%fd1740, [%rd1358+45440];
	mad.lo.s32 	%r1606, %r1603, %r123, %r132;
	mul.wide.s32 	%rd1359, %r1606, 8;
	add.s64 	%rd1360, %rd4, %rd1359;
	ld.global.f64 	%fd1741, [%rd1360];
	add.f64 	%fd3054, %fd1740, %fd1741;
	st.global.f64 	[%rd13+10616], %fd3054;
	abs.f64 	%fd1743, %fd3053;
	setp.leu.f64 	%p473, %fd1743, 0d41CDCD64FF800000;
	setp.leu.f64 	%p474, %fd3053, 0d0000000000000000;
	and.pred  	%p475, %p473, %p474;
	setp.leu.f64 	%p476, %fd3054, 0d0000000000000000;
	and.pred  	%p477, %p475, %p476;
	@%p477 bra 	$L__BB0_268;
	mov.b64 	%rd1361, 9218868437227405312;
	st.global.u64 	[%rd13+10608], %rd1361;
	mov.b64 	%rd1362, -4616189618054758400;
	st.global.u64 	[%rd13+10616], %rd1362;
	mov.f64 	%fd3053, 0d7FF0000000000000;
	mov.f64 	%fd3054, 0dBFF0000000000000;
$L__BB0_268:
	add.f64 	%fd1746, %fd3053, %fd72;
	add.f64 	%fd1747, %fd3054, %fd73;
	add.f64 	%fd1748, %fd1747, %fd74;
	div.rn.f64 	%fd3055, %fd1746, %fd1748;
$L__BB0_269:
	st.global.f64 	[%rd13+10592], %fd3055;
	ld.global.f64 	%fd1749, [%rd13+10584];
	setp.geu.f64 	%p478, %fd1749, %fd3055;
	setp.leu.f64 	%p479, %fd3054, 0dC0A3880000000000;
	or.pred  	%p480, %p478, %p479;
	@%p480 bra 	$L__BB0_271;
	st.global.f64 	[%rd13+10624], %fd3053;
	st.global.f64 	[%rd13+10632], %fd3054;
	st.global.f64 	[%rd13+10584], %fd3055;
$L__BB0_271:
	ld.global.u32 	%r1607, [%rd14];
	add.s32 	%r2983, %r1607, 1;
	st.global.u32 	[%rd14], %r2983;
	setp.lt.s32 	%p481, %r1607, %r133;
	@%p481 bra 	$L__BB0_262;
$L__BB0_272:
	ld.global.f64 	%fd1750, [%rd13+10624];
	st.global.f64 	[%rd13+10640], %fd1750;
	st.global.f64 	[%rd13+10520], %fd1750;
	ld.global.u32 	%r136, [%rd5+420];
	mov.b64 	%rd1363, -4503599627370496;
	st.global.u64 	[%rd13+10584], %rd1363;
	mov.b64 	%rd1364, 9218868437227405312;
	st.global.u64 	[%rd13+10624], %rd1364;
	mov.b64 	%rd1365, -4616189618054758400;
	st.global.u64 	[%rd13+10632], %rd1365;
	mov.b32 	%r1608, 0;
	st.global.u32 	[%rd5+416], %r1608;
	setp.lt.s32 	%p482, %r136, 5;
	@%p482 bra 	$L__BB0_284;
	cvt.u64.u32 	%rd1366, %r136;
	add.s64 	%rd31, %rd12, %rd1366;
	add.s32 	%r137, %r124, %r136;
	add.s32 	%r138, %r137, 625;
	add.s32 	%r139, %r136, -5;
	mov.b32 	%r2984, 0;
$L__BB0_274:
	mul.wide.s32 	%rd1367, %r2984, 8;
	add.s64 	%rd1368, %rd13, %rd1367;
	ld.global.f64 	%fd1751, [%rd1368+10208];
	ld.global.f64 	%fd88, [%rd13+10416];
	add.f64 	%fd1752, %fd1751, %fd88;
	ld.global.f64 	%fd1753, [%rd1368+10000];
	ld.global.f64 	%fd89, [%rd13+10424];
	add.f64 	%fd1754, %fd1753, %fd89;
	ld.global.f64 	%fd90, [%rd13+10432];
	add.f64 	%fd1755, %fd1754, %fd90;
	div.rn.f64 	%fd1756, %fd1752, %fd1755;
	st.global.f64 	[%rd13+10592], %fd1756;
	add.f64 	%fd1757, %fd89, %fd90;
	div.rn.f64 	%fd1758, %fd88, %fd1757;
	st.global.f64 	[%rd13+10600], %fd1758;
	setp.ltu.f64 	%p483, %fd1756, %fd1758;
	@%p483 bra 	$L__BB0_278;
	ld.global.u32 	%r1610, [%rd14];
	mul.wide.s32 	%rd1369, %r1610, 8;
	add.s64 	%rd1370, %rd13, %rd1369;
	ld.global.f64 	%fd1759, [%rd1370+10208];
	add.s32 	%r1611, %r122, %r1610;
	cvt.s64.s32 	%rd1371, %r1611;
	add.s64 	%rd1372, %rd1, %rd1371;
	ld.global.s8 	%r1612, [%rd1372];
	mul.wide.s32 	%rd1373, %r1612, 5;
	ld.global.s8 	%rd1374, [%rd31];
	add.s64 	%rd1375, %rd1373, %rd1374;
	shl.b64 	%rd1376, %rd1375, 3;
	add.s64 	%rd1378, %rd1895, %rd1376;
	ld.const.f64 	%fd1760, [%rd1378+45640];
	add.f64 	%fd1761, %fd1759, %fd1760;
	mad.lo.s32 	%r1613, %r1610, %r123, %r137;
	mul.wide.s32 	%rd1379, %r1613, 8;
	add.s64 	%rd1380, %rd4, %rd1379;
	ld.global.f64 	%fd1762, [%rd1380];
	add.f64 	%fd3060, %fd1761, %fd1762;
	st.global.f64 	[%rd13+10608], %fd3060;
	ld.global.u32 	%r1614, [%rd14];
	mul.wide.s32 	%rd1381, %r1614, 8;
	add.s64 	%rd1382, %rd13, %rd1381;
	ld.global.f64 	%fd1764, [%rd1382+10000];
	add.s32 	%r1615, %r122, %r1614;
	cvt.s64.s32 	%rd1383, %r1615;
	add.s64 	%rd1384, %rd1, %rd1383;
	ld.global.s8 	%r1616, [%rd1384];
	mul.wide.s32 	%rd1385, %r1616, 5;
	ld.global.s8 	%rd1386, [%rd31];
	add.s64 	%rd1387, %rd1385, %rd1386;
	shl.b64 	%rd1388, %rd1387, 3;
	add.s64 	%rd1389, %rd1895, %rd1388;
	ld.const.f64 	%fd1765, [%rd1389+45440];
	add.f64 	%fd1766, %fd1764, %fd1765;
	mad.lo.s32 	%r1617, %r1614, %r123, %r138;
	mul.wide.s32 	%rd1390, %r1617, 8;
	add.s64 	%rd1391, %rd4, %rd1390;
	ld.global.f64 	%fd1767, [%rd1391];
	add.f64 	%fd3061, %fd1766, %fd1767;
	st.global.f64 	[%rd13+10616], %fd3061;
	abs.f64 	%fd1769, %fd3060;
	setp.leu.f64 	%p484, %fd1769, 0d41CDCD64FF800000;
	setp.leu.f64 	%p485, %fd3060, 0d0000000000000000;
	and.pred  	%p486, %p484, %p485;
	setp.leu.f64 	%p487, %fd3061, 0d0000000000000000;
	and.pred  	%p488, %p486, %p487;
	@%p488 bra 	$L__BB0_277;
	mov.b64 	%rd1392, 9218868437227405312;
	st.global.u64 	[%rd13+10608], %rd1392;
	mov.b64 	%rd1393, -4616189618054758400;
	st.global.u64 	[%rd13+10616], %rd1393;
	mov.f64 	%fd3060, 0d7FF0000000000000;
	mov.f64 	%fd3061, 0dBFF0000000000000;
$L__BB0_277:
	add.f64 	%fd1772, %fd3060, %fd88;
	add.f64 	%fd1773, %fd3061, %fd89;
	add.f64 	%fd1774, %fd1773, %fd90;
	div.rn.f64 	%fd3062, %fd1772, %fd1774;
	bra.uni 	$L__BB0_281;
$L__BB0_278:
	ld.global.u32 	%r1618, [%rd14];
	add.s32 	%r1619, %r122, %r1618;
	cvt.s64.s32 	%rd1394, %r1619;
	add.s64 	%rd1395, %rd1, %rd1394;
	ld.global.s8 	%r1620, [%rd1395];
	mul.wide.s32 	%rd1396, %r1620, 5;
	ld.global.s8 	%rd1397, [%rd31];
	add.s64 	%rd1398, %rd1396, %rd1397;
	shl.b64 	%rd1399, %rd1398, 3;
	add.s64 	%rd1401, %rd1895, %rd1399;
	ld.const.f64 	%fd1775, [%rd1401+45640];
	mad.lo.s32 	%r1621, %r1618, %r123, %r137;
	mul.wide.s32 	%rd1402, %r1621, 8;
	add.s64 	%rd1403, %rd4, %rd1402;
	ld.global.f64 	%fd1776, [%rd1403];
	add.f64 	%fd3060, %fd1775, %fd1776;
	st.global.f64 	[%rd13+10608], %fd3060;
	ld.global.u32 	%r1622, [%rd14];
	add.s32 	%r1623, %r122, %r1622;
	cvt.s64.s32 	%rd1404, %r1623;
	add.s64 	%rd1405, %rd1, %rd1404;
	ld.global.s8 	%r1624, [%rd1405];
	mul.wide.s32 	%rd1406, %r1624, 5;
	ld.global.s8 	%rd1407, [%rd31];
	add.s64 	%rd1408, %rd1406, %rd1407;
	shl.b64 	%rd1409, %rd1408, 3;
	add.s64 	%rd1410, %rd1895, %rd1409;
	ld.const.f64 	%fd1778, [%rd1410+45440];
	mad.lo.s32 	%r1625, %r1622, %r123, %r138;
	mul.wide.s32 	%rd1411, %r1625, 8;
	add.s64 	%rd1412, %rd4, %rd1411;
	ld.global.f64 	%fd1779, [%rd1412];
	add.f64 	%fd3061, %fd1778, %fd1779;
	st.global.f64 	[%rd13+10616], %fd3061;
	abs.f64 	%fd1781, %fd3060;
	setp.leu.f64 	%p489, %fd1781, 0d41CDCD64FF800000;
	setp.leu.f64 	%p490, %fd3060, 0d0000000000000000;
	and.pred  	%p491, %p489, %p490;
	setp.leu.f64 	%p492, %fd3061, 0d0000000000000000;
	and.pred  	%p493, %p491, %p492;
	@%p493 bra 	$L__BB0_280;
	mov.b64 	%rd1413, 9218868437227405312;
	st.global.u64 	[%rd13+10608], %rd1413;
	mov.b64 	%rd1414, -4616189618054758400;
	st.global.u64 	[%rd13+10616], %rd1414;
	mov.f64 	%fd3060, 0d7FF0000000000000;
	mov.f64 	%fd3061, 0dBFF0000000000000;
$L__BB0_280:
	add.f64 	%fd1784, %fd3060, %fd88;
	add.f64 	%fd1785, %fd3061, %fd89;
	add.f64 	%fd1786, %fd1785, %fd90;
	div.rn.f64 	%fd3062, %fd1784, %fd1786;
$L__BB0_281:
	st.global.f64 	[%rd13+10592], %fd3062;
	ld.global.f64 	%fd1787, [%rd13+10584];
	setp.geu.f64 	%p494, %fd1787, %fd3062;
	setp.leu.f64 	%p495, %fd3061, 0dC0A3880000000000;
	or.pred  	%p496, %p494, %p495;
	@%p496 bra 	$L__BB0_283;
	st.global.f64 	[%rd13+10624], %fd3060;
	st.global.f64 	[%rd13+10632], %fd3061;
	st.global.f64 	[%rd13+10584], %fd3062;
$L__BB0_283:
	ld.global.u32 	%r1626, [%rd14];
	add.s32 	%r2984, %r1626, 1;
	st.global.u32 	[%rd14], %r2984;
	setp.lt.s32 	%p497, %r1626, %r139;
	@%p497 bra 	$L__BB0_274;
$L__BB0_284:
	ld.global.f64 	%fd1788, [%rd13+10632];
	st.global.f64 	[%rd13+10640], %fd1788;
	st.global.f64 	[%rd13+10528], %fd1788;
	ld.global.f64 	%fd1789, [%rd13+10520];
	ld.global.f64 	%fd1790, [%rd13+10416];
	add.f64 	%fd1791, %fd1789, %fd1790;
	ld.global.f64 	%fd1792, [%rd13+10424];
	add.f64 	%fd1793, %fd1788, %fd1792;
	ld.global.f64 	%fd1794, [%rd13+10432];
	add.f64 	%fd1795, %fd1793, %fd1794;
	div.rn.f64 	%fd1796, %fd1791, %fd1795;
	st.global.f64 	[%rd13+10488], %fd1796;
	ld.global.u32 	%r142, [%rd5+420];
	mov.b64 	%rd1415, 9218868437227405312;
	st.global.u64 	[%rd13+10624], %rd1415;
	mov.b64 	%rd1416, -4503599627370496;
	st.global.u64 	[%rd13+10584], %rd1416;
	mov.b64 	%rd1417, -4616189618054758400;
	st.global.u64 	[%rd13+10632], %rd1417;
	mov.b32 	%r1627, 0;
	st.global.u32 	[%rd5+416], %r1627;
	setp.lt.s32 	%p498, %r142, 6;
	@%p498 bra 	$L__BB0_296;
	cvt.u64.u32 	%rd1418, %r142;
	add.s64 	%rd32, %rd12, %rd1418;
	add.s32 	%r143, %r124, %r142;
	add.s32 	%r144, %r143, 625;
	add.s32 	%r145, %r142, -6;
	mov.b32 	%r2985, 0;
$L__BB0_286:
	mul.wide.s32 	%rd1419, %r2985, 8;
	add.s64 	%rd1420, %rd13, %rd1419;
	ld.global.f64 	%fd1797, [%rd1420+10208];
	ld.global.f64 	%fd104, [%rd13+10416];
	add.f64 	%fd1798, %fd1797, %fd104;
	ld.global.f64 	%fd1799, [%rd1420+10000];
	ld.global.f64 	%fd105, [%rd13+10424];
	add.f64 	%fd1800, %fd1799, %fd105;
	ld.global.f64 	%fd106, [%rd13+10432];
	add.f64 	%fd1801, %fd1800, %fd106;
	div.rn.f64 	%fd1802, %fd1798, %fd1801;
	st.global.f64 	[%rd13+10592], %fd1802;
	add.f64 	%fd1803, %fd105, %fd106;
	div.rn.f64 	%fd1804, %fd104, %fd1803;
	st.global.f64 	[%rd13+10600], %fd1804;
	setp.ltu.f64 	%p499, %fd1802, %fd1804;
	@%p499 bra 	$L__BB0_290;
	ld.global.u32 	%r1629, [%rd14];
	mul.wide.s32 	%rd1421, %r1629, 8;
	add.s64 	%rd1422, %rd13, %rd1421;
	ld.global.f64 	%fd1805, [%rd1422+10208];
	add.s32 	%r1630, %r125, %r1629;
	cvt.s64.s32 	%rd1423, %r1630;
	add.s64 	%rd1424, %rd1, %rd1423;
	ld.global.s8 	%r1631, [%rd1424];
	mul.wide.s32 	%rd1425, %r1631, 5;
	ld.global.u8 	%rs183, [%rd32];
	cvt.u64.u16 	%rd1426, %rs183;
	cvt.s64.s8 	%rd1427, %rd1426;
	add.s64 	%rd1428, %rd1425, %rd1427;
	shl.b64 	%rd1429, %rd1428, 3;
	add.s64 	%rd1431, %rd1895, %rd1429;
	ld.const.f64 	%fd1806, [%rd1431+45640];
	add.f64 	%fd1807, %fd1805, %fd1806;
	ld.global.s8 	%rd1432, [%rd1424+-1];
	cvt.u32.u16 	%r1632, %rs183;
	cvt.s32.s8 	%r1633, %r1632;
	mul.wide.s32 	%rd1433, %r1633, 24;
	add.s64 	%rd1434, %rd1428, %rd1433;
	add.s64 	%rd1435, %rd1434, %rd1432;
	shl.b64 	%rd1436, %rd1435, 3;
	add.s64 	%rd1437, %rd1895, %rd1436;
	ld.const.f64 	%fd1808, [%rd1437+23000];
	add.f64 	%fd1809, %fd1807, %fd1808;
	mad.lo.s32 	%r1634, %r123, %r1629, %r123;
	add.s32 	%r1635, %r143, %r1634;
	mul.wide.s32 	%rd1438, %r1635, 8;
	add.s64 	%rd1439, %rd4, %rd1438;
	ld.global.f64 	%fd1810, [%rd1439];
	add.f64 	%fd3067, %fd1809, %fd1810;
	st.global.f64 	[%rd13+10608], %fd3067;
	ld.global.u32 	%r1636, [%rd14];
	mul.wide.s32 	%rd1440, %r1636, 8;
	add.s64 	%rd1441, %rd13, %rd1440;
	ld.global.f64 	%fd1812, [%rd1441+10000];
	add.s32 	%r1637, %r125, %r1636;
	cvt.s64.s32 	%rd1442, %r1637;
	add.s64 	%rd1443, %rd1, %rd1442;
	ld.global.s8 	%r1638, [%rd1443];
	mul.wide.s32 	%rd1444, %r1638, 5;
	ld.global.u8 	%rs184, [%rd32];
	cvt.u64.u16 	%rd1445, %rs184;
	cvt.s64.s8 	%rd1446, %rd1445;
	add.s64 	%rd1447, %rd1444, %rd1446;
	shl.b64 	%rd1448, %rd1447, 3;
	add.s64 	%rd1449, %rd1895, %rd1448;
	ld.const.f64 	%fd1813, [%rd1449+45440];
	add.f64 	%fd1814, %fd1812, %fd1813;
	ld.global.s8 	%rd1450, [%rd1443+-1];
	cvt.u32.u16 	%r1639, %rs184;
	cvt.s32.s8 	%r1640, %r1639;
	mul.wide.s32 	%rd1451, %r1640, 24;
	add.s64 	%rd1452, %rd1447, %rd1451;
	add.s64 	%rd1453, %rd1452, %rd1450;
	shl.b64 	%rd1454, %rd1453, 3;
	add.s64 	%rd1455, %rd1895, %rd1454;
	ld.const.f64 	%fd1815, [%rd1455+22000];
	add.f64 	%fd1816, %fd1814, %fd1815;
	mad.lo.s32 	%r1641, %r123, %r1636, %r123;
	add.s32 	%r1642, %r144, %r1641;
	mul.wide.s32 	%rd1456, %r1642, 8;
	add.s64 	%rd1457, %rd4, %rd1456;
	ld.global.f64 	%fd1817, [%rd1457];
	add.f64 	%fd3068, %fd1816, %fd1817;
	st.global.f64 	[%rd13+10616], %fd3068;
	abs.f64 	%fd1819, %fd3067;
	setp.leu.f64 	%p500, %fd1819, 0d41CDCD64FF800000;
	setp.leu.f64 	%p501, %fd3067, 0d0000000000000000;
	and.pred  	%p502, %p500, %p501;
	setp.leu.f64 	%p503, %fd3068, 0d0000000000000000;
	and.pred  	%p504, %p502, %p503;
	@%p504 bra 	$L__BB0_289;
	mov.b64 	%rd1458, 9218868437227405312;
	st.global.u64 	[%rd13+10608], %rd1458;
	mov.b64 	%rd1459, -4616189618054758400;
	st.global.u64 	[%rd13+10616], %rd1459;
	mov.f64 	%fd3067, 0d7FF0000000000000;
	mov.f64 	%fd3068, 0dBFF0000000000000;
$L__BB0_289:
	add.f64 	%fd1822, %fd3067, %fd104;
	add.f64 	%fd1823, %fd3068, %fd105;
	add.f64 	%fd1824, %fd1823, %fd106;
	div.rn.f64 	%fd3069, %fd1822, %fd1824;
	bra.uni 	$L__BB0_293;
$L__BB0_290:
	ld.global.u32 	%r1643, [%rd14];
	add.s32 	%r1644, %r125, %r1643;
	cvt.s64.s32 	%rd1460, %r1644;
	add.s64 	%rd1461, %rd1, %rd1460;
	ld.global.s8 	%r1645, [%rd1461];
	mul.wide.s32 	%rd1462, %r1645, 5;
	ld.global.u8 	%rs185, [%rd32];
	cvt.u64.u16 	%rd1463, %rs185;
	cvt.s64.s8 	%rd1464, %rd1463;
	add.s64 	%rd1465, %rd1462, %rd1464;
	shl.b64 	%rd1466, %rd1465, 3;
	add.s64 	%rd1468, %rd1895, %rd1466;
	ld.const.f64 	%fd1825, [%rd1468+45640];
	ld.global.s8 	%rd1469, [%rd1461+-1];
	cvt.u32.u16 	%r1646, %rs185;
	cvt.s32.s8 	%r1647, %r1646;
	mul.wide.s32 	%rd1470, %r1647, 24;
	add.s64 	%rd1471, %rd1465, %rd1470;
	add.s64 	%rd1472, %rd1471, %rd1469;
	shl.b64 	%rd1473, %rd1472, 3;
	add.s64 	%rd1474, %rd1895, %rd1473;
	ld.const.f64 	%fd1826, [%rd1474+23000];
	add.f64 	%fd1827, %fd1825, %fd1826;
	mad.lo.s32 	%r1648, %r123, %r1643, %r123;
	add.s32 	%r1649, %r143, %r1648;
	mul.wide.s32 	%rd1475, %r1649, 8;
	add.s64 	%rd1476, %rd4, %rd1475;
	ld.global.f64 	%fd1828, [%rd1476];
	add.f64 	%fd3067, %fd1827, %fd1828;
	st.global.f64 	[%rd13+10608], %fd3067;
	ld.global.u32 	%r1650, [%rd14];
	add.s32 	%r1651, %r125, %r1650;
	cvt.s64.s32 	%rd1477, %r1651;
	add.s64 	%rd1478, %rd1, %rd1477;
	ld.global.s8 	%r1652, [%rd1478];
	mul.wide.s32 	%rd1479, %r1652, 5;
	ld.global.u8 	%rs186, [%rd32];
	cvt.u64.u16 	%rd1480, %rs186;
	cvt.s64.s8 	%rd1481, %rd1480;
	add.s64 	%rd1482, %rd1479, %rd1481;
	shl.b64 	%rd1483, %rd1482, 3;
	add.s64 	%rd1484, %rd1895, %rd1483;
	ld.const.f64 	%fd1830, [%rd1484+45440];
	ld.global.s8 	%rd1485, [%rd1478+-1];
	cvt.u32.u16 	%r1653, %rs186;
	cvt.s32.s8 	%r1654, %r1653;
	mul.wide.s32 	%rd1486, %r1654, 24;
	add.s64 	%rd1487, %rd1482, %rd1486;
	add.s64 	%rd1488, %rd1487, %rd1485;
	shl.b64 	%rd1489, %rd1488, 3;
	add.s64 	%rd1490, %rd1895, %rd1489;
	ld.const.f64 	%fd1831, [%rd1490+22000];
	add.f64 	%fd1832, %fd1830, %fd1831;
	mad.lo.s32 	%r1655, %r123, %r1650, %r123;
	add.s32 	%r1656, %r144, %r1655;
	mul.wide.s32 	%rd1491, %r1656, 8;
	add.s64 	%rd1492, %rd4, %rd1491;
	ld.global.f64 	%fd1833, [%rd1492];
	add.f64 	%fd3068, %fd1832, %fd1833;
	st.global.f64 	[%rd13+10616], %fd3068;
	abs.f64 	%fd1835, %fd3067;
	setp.leu.f64 	%p505, %fd1835, 0d41CDCD64FF800000;
	setp.leu.f64 	%p506, %fd3067, 0d0000000000000000;
	and.pred  	%p507, %p505, %p506;
	setp.leu.f64 	%p508, %fd3068, 0d0000000000000000;
	and.pred  	%p509, %p507, %p508;
	@%p509 bra 	$L__BB0_292;
	mov.b64 	%rd1493, 9218868437227405312;
	st.global.u64 	[%rd13+10608], %rd1493;
	mov.b64 	%rd1494, -4616189618054758400;
	st.global.u64 	[%rd13+10616], %rd1494;
	mov.f64 	%fd3067, 0d7FF0000000000000;
	mov.f64 	%fd3068, 0dBFF0000000000000;
$L__BB0_292:
	add.f64 	%fd1838, %fd3067, %fd104;
	add.f64 	%fd1839, %fd3068, %fd105;
	add.f64 	%fd1840, %fd1839, %fd106;
	div.rn.f64 	%fd3069, %fd1838, %fd1840;
$L__BB0_293:
	st.global.f64 	[%rd13+10592], %fd3069;
	ld.global.f64 	%fd1841, [%rd13+10584];
	setp.geu.f64 	%p510, %fd1841, %fd3069;
	setp.leu.f64 	%p511, %fd3068, 0dC0A3880000000000;
	or.pred  	%p512, %p510, %p511;
	@%p512 bra 	$L__BB0_295;
	st.global.f64 	[%rd13+10624], %fd3067;
	st.global.f64 	[%rd13+10632], %fd3068;
	st.global.f64 	[%rd13+10584], %fd3069;
$L__BB0_295:
	ld.global.u32 	%r1657, [%rd14];
	add.s32 	%r2985, %r1657, 1;
	st.global.u32 	[%rd14], %r2985;
	setp.lt.s32 	%p513, %r1657, %r145;
	@%p513 bra 	$L__BB0_286;
$L__BB0_296:
	ld.global.f64 	%fd1842, [%rd13+10624];
	st.global.f64 	[%rd13+10640], %fd1842;
	st.global.f64 	[%rd13+10536], %fd1842;
	ld.global.u32 	%r148, [%rd5+420];
	mov.b64 	%rd1495, 9218868437227405312;
	st.global.u64 	[%rd13+10624], %rd1495;
	mov.b64 	%rd1496, -4503599627370496;
	st.global.u64 	[%rd13+10584], %rd1496;
	mov.b64 	%rd1497, -4616189618054758400;
	st.global.u64 	[%rd13+10632], %rd1497;
	mov.b32 	%r1658, 0;
	st.global.u32 	[%rd5+416], %r1658;
	setp.lt.s32 	%p514, %r148, 6;
	@%p514 bra 	$L__BB0_308;
	cvt.u64.u32 	%rd1498, %r148;
	add.s64 	%rd33, %rd12, %rd1498;
	add.s32 	%r149, %r124, %r148;
	add.s32 	%r150, %r149, 625;
	add.s32 	%r151, %r148, -6;
	mov.b32 	%r2986, 0;
$L__BB0_298:
	mul.wide.s32 	%rd1499, %r2986, 8;
	add.s64 	%rd1500, %rd13, %rd1499;
	ld.global.f64 	%fd1843, [%rd1500+10208];
	ld.global.f64 	%fd120, [%rd13+10416];
	add.f64 	%fd1844, %fd1843, %fd120;
	ld.global.f64 	%fd1845, [%rd1500+10000];
	ld.global.f64 	%fd121, [%rd13+10424];
	add.f64 	%fd1846, %fd1845, %fd121;
	ld.global.f64 	%fd122, [%rd13+10432];
	add.f64 	%fd1847, %fd1846, %fd122;
	div.rn.f64 	%fd1848, %fd1844, %fd1847;
	st.global.f64 	[%rd13+10592], %fd1848;
	add.f64 	%fd1849, %fd121, %fd122;
	div.rn.f64 	%fd1850, %fd120, %fd1849;
	st.global.f64 	[%rd13+10600], %fd1850;
	setp.ltu.f64 	%p515, %fd1848, %fd1850;
	@%p515 bra 	$L__BB0_302;
	ld.global.u32 	%r1660, [%rd14];
	mul.wide.s32 	%rd1501, %r1660, 8;
	add.s64 	%rd1502, %rd13, %rd1501;
	ld.global.f64 	%fd1851, [%rd1502+10208];
	add.s32 	%r1661, %r125, %r1660;
	cvt.s64.s32 	%rd1503, %r1661;
	add.s64 	%rd1504, %rd1, %rd1503;
	ld.global.s8 	%r1662, [%rd1504];
	mul.wide.s32 	%rd1505, %r1662, 5;
	ld.global.u8 	%rs187, [%rd33];
	cvt.u64.u16 	%rd1506, %rs187;
	cvt.s64.s8 	%rd1507, %rd1506;
	add.s64 	%rd1508, %rd1505, %rd1507;
	shl.b64 	%rd1509, %rd1508, 3;
	add.s64 	%rd1511, %rd1895, %rd1509;
	ld.const.f64 	%fd1852, [%rd1511+45640];
	add.f64 	%fd1853, %fd1851, %fd1852;
	ld.global.s8 	%rd1512, [%rd1504+-1];
	cvt.u32.u16 	%r1663, %rs187;
	cvt.s32.s8 	%r1664, %r1663;
	mul.wide.s32 	%rd1513, %r1664, 24;
	add.s64 	%rd1514, %rd1508, %rd1513;
	add.s64 	%rd1515, %rd1514, %rd1512;
	shl.b64 	%rd1516, %rd1515, 3;
	add.s64 	%rd1517, %rd1895, %rd1516;
	ld.const.f64 	%fd1854, [%rd1517+23000];
	add.f64 	%fd1855, %fd1853, %fd1854;
	mad.lo.s32 	%r1665, %r123, %r1660, %r123;
	add.s32 	%r1666, %r149, %r1665;
	mul.wide.s32 	%rd1518, %r1666, 8;
	add.s64 	%rd1519, %rd4, %rd1518;
	ld.global.f64 	%fd1856, [%rd1519];
	add.f64 	%fd3074, %fd1855, %fd1856;
	st.global.f64 	[%rd13+10608], %fd3074;
	ld.global.u32 	%r1667, [%rd14];
	mul.wide.s32 	%rd1520, %r1667, 8;
	add.s64 	%rd1521, %rd13, %rd1520;
	ld.global.f64 	%fd1858, [%rd1521+10000];
	add.s32 	%r1668, %r125, %r1667;
	cvt.s64.s32 	%rd1522, %r1668;
	add.s64 	%rd1523, %rd1, %rd1522;
	ld.global.s8 	%r1669, [%rd1523];
	mul.wide.s32 	%rd1524, %r1669, 5;
	ld.global.u8 	%rs188, [%rd33];
	cvt.u64.u16 	%rd1525, %rs188;
	cvt.s64.s8 	%rd1526, %rd1525;
	add.s64 	%rd1527, %rd1524, %rd1526;
	shl.b64 	%rd1528, %rd1527, 3;
	add.s64 	%rd1529, %rd1895, %rd1528;
	ld.const.f64 	%fd1859, [%rd1529+45440];
	add.f64 	%fd1860, %fd1858, %fd1859;
	ld.global.s8 	%rd1530, [%rd1523+-1];
	cvt.u32.u16 	%r1670, %rs188;
	cvt.s32.s8 	%r1671, %r1670;
	mul.wide.s32 	%rd1531, %r1671, 24;
	add.s64 	%rd1532, %rd1527, %rd1531;
	add.s64 	%rd1533, %rd1532, %rd1530;
	shl.b64 	%rd1534, %rd1533, 3;
	add.s64 	%rd1535, %rd1895, %rd1534;
	ld.const.f64 	%fd1861, [%rd1535+22000];
	add.f64 	%fd1862, %fd1860, %fd1861;
	mad.lo.s32 	%r1672, %r123, %r1667, %r123;
	add.s32 	%r1673, %r150, %r1672;
	mul.wide.s32 	%rd1536, %r1673, 8;
	add.s64 	%rd1537, %rd4, %rd1536;
	ld.global.f64 	%fd1863, [%rd1537];
	add.f64 	%fd3075, %fd1862, %fd1863;
	st.global.f64 	[%rd13+10616], %fd3075;
	abs.f64 	%fd1865, %fd3074;
	setp.leu.f64 	%p516, %fd1865, 0d41CDCD64FF800000;
	setp.leu.f64 	%p517, %fd3074, 0d0000000000000000;
	and.pred  	%p518, %p516, %p517;
	setp.leu.f64 	%p519, %fd3075, 0d0000000000000000;
	and.pred  	%p520, %p518, %p519;
	@%p520 bra 	$L__BB0_301;
	mov.b64 	%rd1538, 9218868437227405312;
	st.global.u64 	[%rd13+10608], %rd1538;
	mov.b64 	%rd1539, -4616189618054758400;
	st.global.u64 	[%rd13+10616], %rd1539;
	mov.f64 	%fd3074, 0d7FF0000000000000;
	mov.f64 	%fd3075, 0dBFF0000000000000;
$L__BB0_301:
	add.f64 	%fd1868, %fd3074, %fd120;
	add.f64 	%fd1869, %fd3075, %fd121;
	add.f64 	%fd1870, %fd1869, %fd122;
	div.rn.f64 	%fd3076, %fd1868, %fd1870;
	bra.uni 	$L__BB0_305;
$L__BB0_302:
	ld.global.u32 	%r1674, [%rd14];
	add.s32 	%r1675, %r125, %r1674;
	cvt.s64.s32 	%rd1540, %r1675;
	add.s64 	%rd1541, %rd1, %rd1540;
	ld.global.s8 	%r1676, [%rd1541];
	mul.wide.s32 	%rd1542, %r1676, 5;
	ld.global.u8 	%rs189, [%rd33];
	cvt.u64.u16 	%rd1543, %rs189;
	cvt.s64.s8 	%rd1544, %rd1543;
	add.s64 	%rd1545, %rd1542, %rd1544;
	shl.b64 	%rd1546, %rd1545, 3;
	add.s64 	%rd1548, %rd1895, %rd1546;
	ld.const.f64 	%fd1871, [%rd1548+45640];
	ld.global.s8 	%rd1549, [%rd1541+-1];
	cvt.u32.u16 	%r1677, %rs189;
	cvt.s32.s8 	%r1678, %r1677;
	mul.wide.s32 	%rd1550, %r1678, 24;
	add.s64 	%rd1551, %rd1545, %rd1550;
	add.s64 	%rd1552, %rd1551, %rd1549;
	shl.b64 	%rd1553, %rd1552, 3;
	add.s64 	%rd1554, %rd1895, %rd1553;
	ld.const.f64 	%fd1872, [%rd1554+23000];
	add.f64 	%fd1873, %fd1871, %fd1872;
	mad.lo.s32 	%r1679, %r123, %r1674, %r123;
	add.s32 	%r1680, %r149, %r1679;
	mul.wide.s32 	%rd1555, %r1680, 8;
	add.s64 	%rd1556, %rd4, %rd1555;
	ld.global.f64 	%fd1874, [%rd1556];
	add.f64 	%fd3074, %fd1873, %fd1874;
	st.global.f64 	[%rd13+10608], %fd3074;
	ld.global.u32 	%r1681, [%rd14];
	add.s32 	%r1682, %r125, %r1681;
	cvt.s64.s32 	%rd1557, %r1682;
	add.s64 	%rd1558, %rd1, %rd1557;
	ld.global.s8 	%r1683, [%rd1558];
	mul.wide.s32 	%rd1559, %r1683, 5;
	ld.global.u8 	%rs190, [%rd33];
	cvt.u64.u16 	%rd1560, %rs190;
	cvt.s64.s8 	%rd1561, %rd1560;
	add.s64 	%rd1562, %rd1559, %rd1561;
	shl.b64 	%rd1563, %rd1562, 3;
	add.s64 	%rd1564, %rd1895, %rd1563;
	ld.const.f64 	%fd1876, [%rd1564+45440];
	ld.global.s8 	%rd1565, [%rd1558+-1];
	cvt.u32.u16 	%r1684, %rs190;
	cvt.s32.s8 	%r1685, %r1684;
	mul.wide.s32 	%rd1566, %r1685, 24;
	add.s64 	%rd1567, %rd1562, %rd1566;
	add.s64 	%rd1568, %rd1567, %rd1565;
	shl.b64 	%rd1569, %rd1568, 3;
	add.s64 	%rd1570, %rd1895, %rd1569;
	ld.const.f64 	%fd1877, [%rd1570+22000];
	add.f64 	%fd1878, %fd1876, %fd1877;
	mad.lo.s32 	%r1686, %r123, %r1681, %r123;
	add.s32 	%r1687, %r150, %r1686;
	mul.wide.s32 	%rd1571, %r1687, 8;
	add.s64 	%rd1572, %rd4, %rd1571;
	ld.global.f64 	%fd1879, [%rd1572];
	add.f64 	%fd3075, %fd1878, %fd1879;
	st.global.f64 	[%rd13+10616], %fd3075;
	abs.f64 	%fd1881, %fd3074;
	setp.leu.f64 	%p521, %fd1881, 0d41CDCD64FF800000;
	setp.leu.f64 	%p522, %fd3074, 0d0000000000000000;
	and.pred  	%p523, %p521, %p522;
	setp.leu.f64 	%p524, %fd3075, 0d0000000000000000;
	and.pred  	%p525, %p523, %p524;
	@%p525 bra 	$L__BB0_304;
	mov.b64 	%rd1573, 9218868437227405312;
	st.global.u64 	[%rd13+10608], %rd1573;
	mov.b64 	%rd1574, -4616189618054758400;
	st.global.u64 	[%rd13+10616], %rd1574;
	mov.f64 	%fd3074, 0d7FF0000000000000;
	mov.f64 	%fd3075, 0dBFF0000000000000;
$L__BB0_304:
	add.f64 	%fd1884, %fd3074, %fd120;
	add.f64 	%fd1885, %fd3075, %fd121;
	add.f64 	%fd1886, %fd1885, %fd122;
	div.rn.f64 	%fd3076, %fd1884, %fd1886;
$L__BB0_305:
	st.global.f64 	[%rd13+10592], %fd3076;
	ld.global.f64 	%fd1887, [%rd13+10584];
	setp.geu.f64 	%p526, %fd1887, %fd3076;
	setp.leu.f64 	%p527, %fd3075, 0dC0A3880000000000;
	or.pred  	%p528, %p526, %p527;
	@%p528 bra 	$L__BB0_307;
	st.global.f64 	[%rd13+10624], %fd3074;
	st.global.f64 	[%rd13+10632], %fd3075;
	st.global.f64 	[%rd13+10584], %fd3076;
$L__BB0_307:
	ld.global.u32 	%r1688, [%rd14];
	add.s32 	%r2986, %r1688, 1;
	st.global.u32 	[%rd14], %r2986;
	setp.lt.s32 	%p529, %r1688, %r151;
	@%p529 bra 	$L__BB0_298;
$L__BB0_308:
	ld.global.f64 	%fd1888, [%rd13+10632];
	st.global.f64 	[%rd13+10640], %fd1888;
	st.global.f64 	[%rd13+10544], %fd1888;
	ld.global.f64 	%fd1889, [%rd13+10536];
	ld.global.f64 	%fd1890, [%rd13+10416];
	add.f64 	%fd1891, %fd1889, %fd1890;
	ld.global.f64 	%fd1892, [%rd13+10424];
	add.f64 	%fd1893, %fd1888, %fd1892;
	ld.global.f64 	%fd1894, [%rd13+10432];
	add.f64 	%fd1895, %fd1893, %fd1894;
	div.rn.f64 	%fd1896, %fd1891, %fd1895;
	st.global.f64 	[%rd13+10496], %fd1896;
	ld.global.u32 	%r154, [%rd5+420];
	mov.b64 	%rd1575, 9218868437227405312;
	st.global.u64 	[%rd13+10624], %rd1575;
	mov.b64 	%rd1576, -4503599627370496;
	st.global.u64 	[%rd13+10584], %rd1576;
	mov.b64 	%rd1577, -4616189618054758400;
	st.global.u64 	[%rd13+10632], %rd1577;
	mov.b32 	%r1689, 0;
	st.global.u32 	[%rd5+416], %r1689;
	setp.lt.s32 	%p530, %r154, 6;
	@%p530 bra 	$L__BB0_320;
	cvt.u64.u32 	%rd1578, %r154;
	add.s64 	%rd34, %rd12, %rd1578;
	add.s32 	%r155, %r126, %r154;
	add.s32 	%r156, %r155, 625;
	add.s32 	%r157, %r154, -6;
	mov.b32 	%r2987, 0;
$L__BB0_310:
	mul.wide.s32 	%rd1579, %r2987, 8;
	add.s64 	%rd1580, %rd13, %rd1579;
	ld.global.f64 	%fd1897, [%rd1580+10208];
	ld.global.f64 	%fd136, [%rd13+10416];
	add.f64 	%fd1898, %fd1897, %fd136;
	ld.global.f64 	%fd1899, [%rd1580+10000];
	ld.global.f64 	%fd137, [%rd13+10424];
	add.f64 	%fd1900, %fd1899, %fd137;
	ld.global.f64 	%fd138, [%rd13+10432];
	add.f64 	%fd1901, %fd1900, %fd138;
	div.rn.f64 	%fd1902, %fd1898, %fd1901;
	st.global.f64 	[%rd13+10592], %fd1902;
	add.f64 	%fd1903, %fd137, %fd138;
	div.rn.f64 	%fd1904, %fd136, %fd1903;
	st.global.f64 	[%rd13+10600], %fd1904;
	setp.ltu.f64 	%p531, %fd1902, %fd1904;
	@%p531 bra 	$L__BB0_314;
	ld.global.u32 	%r1691, [%rd14];
	mul.wide.s32 	%rd1581, %r1691, 8;
	add.s64 	%rd1582, %rd13, %rd1581;
	ld.global.f64 	%fd1905, [%rd1582+10208];
	add.s32 	%r1692, %r122, %r1691;
	cvt.s64.s32 	%rd1583, %r1692;
	add.s64 	%rd1584, %rd1, %rd1583;
	ld.global.u8 	%rs191, [%rd1584];
	cvt.u64.u16 	%rd1585, %rs191;
	cvt.s64.s8 	%rd1586, %rd1585;
	cvt.u32.u16 	%r1693, %rs191;
	cvt.s32.s8 	%r1694, %r1693;
	mul.wide.s32 	%rd1587, %r1694, 5;
	ld.global.u8 	%rs192, [%rd34+-1];
	cvt.u64.u16 	%rd1588, %rs192;
	cvt.s64.s8 	%rd1589, %rd1588;
	add.s64 	%rd1590, %rd1587, %rd1589;
	shl.b64 	%rd1591, %rd1590, 3;
	add.s64 	%rd1593, %rd1895, %rd1591;
	ld.const.f64 	%fd1906, [%rd1593+45640];
	add.f64 	%fd1907, %fd1905, %fd1906;
	cvt.u32.u16 	%r1695, %rs192;
	cvt.s32.s8 	%r1696, %r1695;
	mul.wide.s32 	%rd1594, %r1696, 25;
	ld.global.s8 	%r1697, [%rd34];
	mul.wide.s32 	%rd1595, %r1697, 5;
	add.s64 	%rd1596, %rd1594, %rd1595;
	add.s64 	%rd1597, %rd1596, %rd1586;
	shl.b64 	%rd1598, %rd1597, 3;
	add.s64 	%rd1599, %rd1895, %rd1598;
	ld.const.f64 	%fd1908, [%rd1599+21000];
	add.f64 	%fd1909, %fd1907, %fd1908;
	mad.lo.s32 	%r1698, %r1691, %r123, %r155;
	mul.wide.s32 	%rd1600, %r1698, 8;
	add.s64 	%rd1601, %rd4, %rd1600;
	ld.global.f64 	%fd1910, [%rd1601];
	add.f64 	%fd3081, %fd1909, %fd1910;
	st.global.f64 	[%rd13+10608], %fd3081;
	ld.global.u32 	%r1699, [%rd14];
	mul.wide.s32 	%rd1602, %r1699, 8;
	add.s64 	%rd1603, %rd13, %rd1602;
	ld.global.f64 	%fd1912, [%rd1603+10000];
	add.s32 	%r1700, %r122, %r1699;
	cvt.s64.s32 	%rd1604, %r1700;
	add.s64 	%rd1605, %rd1, %rd1604;
	ld.global.u8 	%rs193, [%rd1605];
	cvt.u64.u16 	%rd1606, %rs193;
	cvt.s64.s8 	%rd1607, %rd1606;
	cvt.u32.u16 	%r1701, %rs193;
	cvt.s32.s8 	%r1702, %r1701;
	mul.wide.s32 	%rd1608, %r1702, 5;
	ld.global.u8 	%rs194, [%rd34+-1];
	cvt.u64.u16 	%rd1609, %rs194;
	cvt.s64.s8 	%rd1610, %rd1609;
	add.s64 	%rd1611, %rd1608, %rd1610;
	shl.b64 	%rd1612, %rd1611, 3;
	add.s64 	%rd1613, %rd1895, %rd1612;
	ld.const.f64 	%fd1913, [%rd1613+45440];
	add.f64 	%fd1914, %fd1912, %fd1913;
	cvt.u32.u16 	%r1703, %rs194;
	cvt.s32.s8 	%r1704, %r1703;
	mul.wide.s32 	%rd1614, %r1704, 25;
	ld.global.s8 	%r1705, [%rd34];
	mul.wide.s32 	%rd1615, %r1705, 5;
	add.s64 	%rd1616, %rd1614, %rd1615;
	add.s64 	%rd1617, %rd1616, %rd1607;
	shl.b64 	%rd1618, %rd1617, 3;
	add.s64 	%rd1619, %rd1895, %rd1618;
	ld.const.f64 	%fd1915, [%rd1619+20000];
	add.f64 	%fd1916, %fd1914, %fd1915;
	mad.lo.s32 	%r1706, %r1699, %r123, %r156;
	mul.wide.s32 	%rd1620, %r1706, 8;
	add.s64 	%rd1621, %rd4, %rd1620;
	ld.global.f64 	%fd1917, [%rd1621];
	add.f64 	%fd3082, %fd1916, %fd1917;
	st.global.f64 	[%rd13+10616], %fd3082;
	abs.f64 	%fd1919, %fd3081;
	setp.leu.f64 	%p532, %fd1919, 0d41CDCD64FF800000;
	setp.leu.f64 	%p533, %fd3081, 0d0000000000000000;
	and.pred  	%p534, %p532, %p533;
	setp.leu.f64 	%p535, %fd3082, 0d0000000000000000;
	and.pred  	%p536, %p534, %p535;
	@%p536 bra 	$L__BB0_313;
	mov.b64 	%rd1622, 9218868437227405312;
	st.global.u64 	[%rd13+10608], %rd1622;
	mov.b64 	%rd1623, -4616189618054758400;
	st.global.u64 	[%rd13+10616], %rd1623;
	mov.f64 	%fd3081, 0d7FF0000000000000;
	mov.f64 	%fd3082, 0dBFF0000000000000;
$L__BB0_313:
	add.f64 	%fd1922, %fd3081, %fd136;
	add.f64 	%fd1923, %fd3082, %fd137;
	add.f64 	%fd1924, %fd1923, %fd138;
	div.rn.f64 	%fd3083, %fd1922, %fd1924;
	bra.uni 	$L__BB0_317;
$L__BB0_314:
	ld.global.u32 	%r1707, [%rd14];
	add.s32 	%r1708, %r122, %r1707;
	cvt.s64.s32 	%rd1624, %r1708;
	add.s64 	%rd1625, %rd1, %rd1624;
	ld.global.u8 	%rs195, [%rd1625];
	cvt.u64.u16 	%rd1626, %rs195;
	cvt.s64.s8 	%rd1627, %rd1626;
	cvt.u32.u16 	%r1709, %rs195;
	cvt.s32.s8 	%r1710, %r1709;
	mul.wide.s32 	%rd1628, %r1710, 5;
	ld.global.u8 	%rs196, [%rd34+-1];
	cvt.u64.u16 	%rd1629, %rs196;
	cvt.s64.s8 	%rd1630, %rd1629;
	add.s64 	%rd1631, %rd1628, %rd1630;
	shl.b64 	%rd1632, %rd1631, 3;
	add.s64 	%rd1634, %rd1895, %rd1632;
	ld.const.f64 	%fd1925, [%rd1634+45640];
	cvt.u32.u16 	%r1711, %rs196;
	cvt.s32.s8 	%r1712, %r1711;
	mul.wide.s32 	%rd1635, %r1712, 25;
	ld.global.s8 	%r1713, [%rd34];
	mul.wide.s32 	%rd1636, %r1713, 5;
	add.s64 	%rd1637, %rd1635, %rd1636;
	add.s64 	%rd1638, %rd1637, %rd1627;
	shl.b64 	%rd1639, %rd1638, 3;
	add.s64 	%rd1640, %rd1895, %rd1639;
	ld.const.f64 	%fd1926, [%rd1640+21000];
	add.f64 	%fd1927, %fd1925, %fd1926;
	mad.lo.s32 	%r1714, %r1707, %r123, %r155;
	mul.wide.s32 	%rd1641, %r1714, 8;
	add.s64 	%rd1642, %rd4, %rd1641;
	ld.global.f64 	%fd1928, [%rd1642];
	add.f64 	%fd3081, %fd1927, %fd1928;
	st.global.f64 	[%rd13+10608], %fd3081;
	ld.global.u32 	%r1715, [%rd14];
	add.s32 	%r1716, %r122, %r1715;
	cvt.s64.s32 	%rd1643, %r1716;
	add.s64 	%rd1644, %rd1, %rd1643;
	ld.global.u8 	%rs197, [%rd1644];
	cvt.u64.u16 	%rd1645, %rs197;
	cvt.s64.s8 	%rd1646, %rd1645;
	cvt.u32.u16 	%r1717, %rs197;
	cvt.s32.s8 	%r1718, %r1717;
	mul.wide.s32 	%rd1647, %r1718, 5;
	ld.global.u8 	%rs198, [%rd34+-1];
	cvt.u64.u16 	%rd1648, %rs198;
	cvt.s64.s8 	%rd1649, %rd1648;
	add.s64 	%rd1650, %rd1647, %rd1649;
	shl.b64 	%rd1651, %rd1650, 3;
	add.s64 	%rd1652, %rd1895, %rd1651;
	ld.const.f64 	%fd1930, [%rd1652+45440];
	cvt.u32.u16 	%r1719, %rs198;
	cvt.s32.s8 	%r1720, %r1719;
	mul.wide.s32 	%rd1653, %r1720, 25;
	ld.global.s8 	%r1721, [%rd34];
	mul.wide.s32 	%rd1654, %r1721, 5;
	add.s64 	%rd1655, %rd1653, %rd1654;
	add.s64 	%rd1656, %rd1655, %rd1646;
	shl.b64 	%rd1657, %rd1656, 3;
	add.s64 	%rd1658, %rd1895, %rd1657;
	ld.const.f64 	%fd1931, [%rd1658+20000];
	add.f64 	%fd1932, %fd1930, %fd1931;
	mad.lo.s32 	%r1722, %r1715, %r123, %r156;
	mul.wide.s32 	%rd1659, %r1722, 8;
	add.s64 	%rd1660, %rd4, %rd1659;
	ld.global.f64 	%fd1933, [%rd1660];
	add.f64 	%fd3082, %fd1932, %fd1933;
	st.global.f64 	[%rd13+10616], %fd3082;
	abs.f64 	%fd1935, %fd3081;
	setp.leu.f64 	%p537, %fd1935, 0d41CDCD64FF800000;
	setp.leu.f64 	%p538, %fd3081, 0d0000000000000000;
	and.pred  	%p539, %p537, %p538;
	setp.leu.f64 	%p540, %fd3082, 0d0000000000000000;
	and.pred  	%p541, %p539, %p540;
	@%p541 bra 	$L__BB0_316;
	mov.b64 	%rd1661, 9218868437227405312;
	st.global.u64 	[%rd13+10608], %rd1661;
	mov.b64 	%rd1662, -4616189618054758400;
	st.global.u64 	[%rd13+10616], %rd1662;
	mov.f64 	%fd3081, 0d7FF0000000000000;
	mov.f64 	%fd3082, 0dBFF0000000000000;
$L__BB0_316:
	add.f64 	%fd1938, %fd3081, %fd136;
	add.f64 	%fd1939, %fd3082, %fd137;
	add.f64 	%fd1940, %fd1939, %fd138;
	div.rn.f64 	%fd3083, %fd1938, %fd1940;
$L__BB0_317:
	st.global.f64 	[%rd13+10592], %fd3083;
	ld.global.f64 	%fd1941, [%rd13+10584];
	setp.geu.f64 	%p542, %fd1941, %fd3083;
	setp.leu.f64 	%p543, %fd3082, 0dC0A3880000000000;
	or.pred  	%p544, %p542, %p543;
	@%p544 bra 	$L__BB0_319;
	st.global.f64 	[%rd13+10624], %fd3081;
	st.global.f64 	[%rd13+10632], %fd3082;
	st.global.f64 	[%rd13+10584], %fd3083;
$L__BB0_319:
	ld.global.u32 	%r1723, [%rd14];
	add.s32 	%r2987, %r1723, 1;
	st.global.u32 	[%rd14], %r2987;
	setp.lt.s32 	%p545, %r1723, %r157;
	@%p545 bra 	$L__BB0_310;
$L__BB0_320:
	ld.global.f64 	%fd1942, [%rd13+10624];
	st.global.f64 	[%rd13+10640], %fd1942;
	st.global.f64 	[%rd13+10552], %fd1942;
	ld.global.u32 	%r160, [%rd5+420];
	mov.b64 	%rd1663, 9218868437227405312;
	st.global.u64 	[%rd13+10624], %rd1663;
	mov.b64 	%rd1664, -4503599627370496;
	st.global.u64 	[%rd13+10584], %rd1664;
	mov.b64 	%rd1665, -4616189618054758400;
	st.global.u64 	[%rd13+10632], %rd1665;
	mov.b32 	%r1724, 0;
	st.global.u32 	[%rd5+416], %r1724;
	setp.lt.s32 	%p546, %r160, 6;
	@%p546 bra 	$L__BB0_332;
	cvt.u64.u32 	%rd1666, %r160;
	add.s64 	%rd35, %rd12, %rd1666;
	add.s32 	%r161, %r126, %r160;
	add.s32 	%r162, %r161, 625;
	add.s32 	%r163, %r160, -6;
	mov.b32 	%r2988, 0;
$L__BB0_322:
	mul.wide.s32 	%rd1667, %r2988, 8;
	add.s64 	%rd1668, %rd13, %rd1667;
	ld.global.f64 	%fd1943, [%rd1668+10208];
	ld.global.f64 	%fd152, [%rd13+10416];
	add.f64 	%fd1944, %fd1943, %fd152;
	ld.global.f64 	%fd1945, [%rd1668+10000];
	ld.global.f64 	%fd153, [%rd13+10424];
	add.f64 	%fd1946, %fd1945, %fd153;
	ld.global.f64 	%fd154, [%rd13+10432];
	add.f64 	%fd1947, %fd1946, %fd154;
	div.rn.f64 	%fd1948, %fd1944, %fd1947;
	st.global.f64 	[%rd13+10592], %fd1948;
	add.f64 	%fd1949, %fd153, %fd154;
	div.rn.f64 	%fd1950, %fd152, %fd1949;
	st.global.f64 	[%rd13+10600], %fd1950;
	setp.ltu.f64 	%p547, %fd1948, %fd1950;
	@%p547 bra 	$L__BB0_326;
	ld.global.u32 	%r1726, [%rd14];
	mul.wide.s32 	%rd1669, %r1726, 8;
	add.s64 	%rd1670, %rd13, %rd1669;
	ld.global.f64 	%fd1951, [%rd1670+10208];
	add.s32 	%r1727, %r122, %r1726;
	cvt.s64.s32 	%rd1671, %r1727;
	add.s64 	%rd1672, %rd1, %rd1671;
	ld.global.u8 	%rs199, [%rd1672];
	cvt.u64.u16 	%rd1673, %rs199;
	cvt.s64.s8 	%rd1674, %rd1673;
	cvt.u32.u16 	%r1728, %rs199;
	cvt.s32.s8 	%r1729, %r1728;
	mul.wide.s32 	%rd1675, %r1729, 5;
	ld.global.u8 	%rs200, [%rd35+-1];
	cvt.u64.u16 	%rd1676, %rs200;
	cvt.s64.s8 	%rd1677, %rd1676;
	add.s64 	%rd1678, %rd1675, %rd1677;
	shl.b64 	%rd1679, %rd1678, 3;
	add.s64 	%rd1681, %rd1895, %rd1679;
	ld.const.f64 	%fd1952, [%rd1681+45640];
	add.f64 	%fd1953, %fd1951, %fd1952;
	cvt.u32.u16 	%r1730, %rs200;
	cvt.s32.s8 	%r1731, %r1730;
	mul.wide.s32 	%rd1682, %r1731, 25;
	ld.global.s8 	%r1732, [%rd35];
	mul.wide.s32 	%rd1683, %r1732, 5;
	add.s64 	%rd1684, %rd1682, %rd1683;
	add.s64 	%rd1685, %rd1684, %rd1674;
	shl.b64 	%rd1686, %rd1685, 3;
	add.s64 	%rd1687, %rd1895, %rd1686;
	ld.const.f64 	%fd1954, [%rd1687+21000];
	add.f64 	%fd1955, %fd1953, %fd1954;
	mad.lo.s32 	%r1733, %r1726, %r123, %r161;
	mul.wide.s32 	%rd1688, %r1733, 8;
	add.s64 	%rd1689, %rd4, %rd1688;
	ld.global.f64 	%fd1956, [%rd1689];
	add.f64 	%fd3088, %fd1955, %fd1956;
	st.global.f64 	[%rd13+10608], %fd3088;
	ld.global.u32 	%r1734, [%rd14];
	mul.wide.s32 	%rd1690, %r1734, 8;
	add.s64 	%rd1691, %rd13, %rd1690;
	ld.global.f64 	%fd1958, [%rd1691+10000];
	add.s32 	%r1735, %r122, %r1734;
	cvt.s64.s32 	%rd1692, %r1735;
	add.s64 	%rd1693, %rd1, %rd1692;
	ld.global.u8 	%rs201, [%rd1693];
	cvt.u64.u16 	%rd1694, %rs201;
	cvt.s64.s8 	%rd1695, %rd1694;
	cvt.u32.u16 	%r1736, %rs201;
	cvt.s32.s8 	%r1737, %r1736;
	mul.wide.s32 	%rd1696, %r1737, 5;
	ld.global.u8 	%rs202, [%rd35+-1];
	cvt.u64.u16 	%rd1697, %rs202;
	cvt.s64.s8 	%rd1698, %rd1697;
	add.s64 	%rd1699, %rd1696, %rd1698;
	shl.b64 	%rd1700, %rd1699, 3;
	add.s64 	%rd1701, %rd1895, %rd1700;
	ld.const.f64 	%fd1959, [%rd1701+45440];
	add.f64 	%fd1960, %fd1958, %fd1959;
	cvt.u32.u16 	%r1738, %rs202;
	cvt.s32.s8 	%r1739, %r1738;
	mul.wide.s32 	%rd1702, %r1739, 25;
	ld.global.s8 	%r1740, [%rd35];
	mul.wide.s32 	%rd1703, %r1740, 5;
	add.s64 	%rd1704, %rd1702, %rd1703;
	add.s64 	%rd1705, %rd1704, %rd1695;
	shl.b64 	%rd1706, %rd1705, 3;
	add.s64 	%rd1707, %rd1895, %rd1706;
	ld.const.f64 	%fd1961, [%rd1707+20000];
	add.f64 	%fd1962, %fd1960, %fd1961;
	mad.lo.s32 	%r1741, %r1734, %r123, %r162;
	mul.wide.s32 	%rd1708, %r1741, 8;
	add.s64 	%rd1709, %rd4, %rd1708;
	ld.global.f64 	%fd1963, [%rd1709];
	add.f64 	%fd3089, %fd1962, %fd1963;
	st.global.f64 	[%rd13+10616], %fd3089;
	abs.f64 	%fd1965, %fd3088;
	setp.leu.f64 	%p548, %fd1965, 0d41CDCD64FF800000;
	setp.leu.f64 	%p549, %fd3088, 0d0000000000000000;
	and.pred  	%p550, %p548, %p549;
	setp.leu.f64 	%p551, %fd3089, 0d0000000000000000;
	and.pred  	%p552, %p550, %p551;
	@%p552 bra 	$L__BB0_325;
	mov.b64 	%rd1710, 9218868437227405312;
	st.global.u64 	[%rd13+10608], %rd1710;
	mov.b64 	%rd1711, -4616189618054758400;
	st.global.u64 	[%rd13+10616], %rd1711;
	mov.f64 	%fd3088, 0d7FF0000000000000;
	mov.f64 	%fd3089, 0dBFF0000000000000;
$L__BB0_325:
	add.f64 	%fd1968, %fd3088, %fd152;
	add.f64 	%fd1969, %fd3089, %fd153;
	add.f64 	%fd1970, %fd1969, %fd154;
	div.rn.f64 	%fd3090, %fd1968, %fd1970;
	bra.uni 	$L__BB0_329;
$L__BB0_326:
	ld.global.u32 	%r1742, [%rd14];
	add.s32 	%r1743, %r122, %r1742;
	cvt.s64.s32 	%rd1712, %r1743;
	add.s64 	%rd1713, %rd1, %rd1712;
	ld.global.u8 	%rs203, [%rd1713];
	cvt.u64.u16 	%rd1714, %rs203;
	cvt.s64.s8 	%rd1715, %rd1714;
	cvt.u32.u16 	%r1744, %rs203;
	cvt.s32.s8 	%r1745, %r1744;
	mul.wide.s32 	%rd1716, %r1745, 5;
	ld.global.u8 	%rs204, [%rd35+-1];
	cvt.u64.u16 	%rd1717, %rs204;
	cvt.s64.s8 	%rd1718, %rd1717;
	add.s64 	%rd1719, %rd1716, %rd1718;
	shl.b64 	%rd1720, %rd1719, 3;
	add.s64 	%rd1722, %rd1895, %rd1720;
	ld.const.f64 	%fd1971, [%rd1722+45640];
	cvt.u32.u16 	%r1746, %rs204;
	cvt.s32.s8 	%r1747, %r1746;
	mul.wide.s32 	%rd1723, %r1747, 25;
	ld.global.s8 	%r1748, [%rd35];
	mul.wide.s32 	%rd1724, %r1748, 5;
	add.s64 	%rd1725, %rd1723, %rd1724;
	add.s64 	%rd1726, %rd1725, %rd1715;
	shl.b64 	%rd1727, %rd1726, 3;
	add.s64 	%rd1728, %rd1895, %rd1727;
	ld.const.f64 	%fd1972, [%rd1728+21000];
	add.f64 	%fd1973, %fd1971, %fd1972;
	mad.lo.s32 	%r1749, %r1742, %r123, %r161;
	mul.wide.s32 	%rd1729, %r1749, 8;
	add.s64 	%rd1730, %rd4, %rd1729;
	ld.global.f64 	%fd1974, [%rd1730];
	add.f64 	%fd3088, %fd1973, %fd1974;
	st.global.f64 	[%rd13+10608], %fd3088;
	ld.global.u32 	%r1750, [%rd14];
	add.s32 	%r1751, %r122, %r1750;
	cvt.s64.s32 	%rd1731, %r1751;
	add.s64 	%rd1732, %rd1, %rd1731;
	ld.global.u8 	%rs205, [%rd1732];
	cvt.u64.u16 	%rd1733, %rs205;
	cvt.s64.s8 	%rd1734, %rd1733;
	cvt.u32.u16 	%r1752, %rs205;
	cvt.s32.s8 	%r1753, %r1752;
	mul.wide.s32 	%rd1735, %r1753, 5;
	ld.global.u8 	%rs206, [%rd35+-1];
	cvt.u64.u16 	%rd1736, %rs206;
	cvt.s64.s8 	%rd1737, %rd1736;
	add.s64 	%rd1738, %rd1735, %rd1737;
	shl.b64 	%rd1739, %rd1738, 3;
	add.s64 	%rd1740, %rd1895, %rd1739;
	ld.const.f64 	%fd1976, [%rd1740+45440];
	cvt.u32.u16 	%r1754, %rs206;
	cvt.s32.s8 	%r1755, %r1754;
	mul.wide.s32 	%rd1741, %r1755, 25;
	ld.global.s8 	%r1756, [%rd35];
	mul.wide.s32 	%rd1742, %r1756, 5;
	add.s64 	%rd1743, %rd1741, %rd1742;
	add.s64 	%rd1744, %rd1743, %rd1734;
	shl.b64 	%rd1745, %rd1744, 3;
	add.s64 	%rd1746, %rd1895, %rd1745;
	ld.const.f64 	%fd1977, [%rd1746+20000];
	add.f64 	%fd1978, %fd1976, %fd1977;
	mad.lo.s32 	%r1757, %r1750, %r123, %r162;
	mul.wide.s32 	%rd1747, %r1757, 8;
	add.s64 	%rd1748, %rd4, %rd1747;
	ld.global.f64 	%fd1979, [%rd1748];
	add.f64 	%fd3089, %fd1978, %fd1979;
	st.global.f64 	[%rd13+10616], %fd3089;
	abs.f64 	%fd1981, %fd3088;
	setp.leu.f64 	%p553, %fd1981, 0d41CDCD64FF800000;
	setp.leu.f64 	%p554, %fd3088, 0d0000000000000000;
	and.pred  	%p555, %p553, %p554;
	setp.leu.f64 	%p556, %fd3089, 0d0000000000000000;
	and.pred  	%p557, %p555, %p556;
	@%p557 bra 	$L__BB0_328;
	mov.b64 	%rd1749, 9218868437227405312;
	st.global.u64 	[%rd13+10608], %rd1749;
	mov.b64 	%rd1750, -4616189618054758400;
	st.global.u64 	[%rd13+10616], %rd1750;
	mov.f64 	%fd3088, 0d7FF0000000000000;
	mov.f64 	%fd3089, 0dBFF0000000000000;
$L__BB0_328:
	add.f64 	%fd1984, %fd3088, %fd152;
	add.f64 	%fd1985, %fd3089, %fd153;
	add.f64 	%fd1986, %fd1985, %fd154;
	div.rn.f64 	%fd3090, %fd1984, %fd1986;
$L__BB0_329:
	st.global.f64 	[%rd13+10592], %fd3090;
	ld.global.f64 	%fd1987, [%rd13+10584];
	setp.geu.f64 	%p558, %fd1987, %fd3090;
	setp.leu.f64 	%p559, %fd3089, 0dC0A3880000000000;
	or.pred  	%p560, %p558, %p559;
	@%p560 bra 	$L__BB0_331;
	st.global.f64 	[%rd13+10624], %fd3088;
	st.global.f64 	[%rd13+10632], %fd3089;
	st.global.f64 	[%rd13+10584], %fd3090;
$L__BB0_331:
	ld.global.u32 	%r1758, [%rd14];
	add.s32 	%r2988, %r1758, 1;
	st.global.u32 	[%rd14], %r2988;
	setp.lt.s32 	%p561, %r1758, %r163;
	@%p561 bra 	$L__BB0_322;
$L__BB0_332:
	ld.global.f64 	%fd1988, [%rd13+10632];
	st.global.f64 	[%rd13+10640], %fd1988;
	st.global.f64 	[%rd13+10560], %fd1988;
	ld.global.f64 	%fd1989, [%rd13+10552];
	ld.global.f64 	%fd1990, [%rd13+10416];
	add.f64 	%fd1991, %fd1989, %fd1990;
	ld.global.f64 	%fd1992, [%rd13+10424];
	add.f64 	%fd1993, %fd1988, %fd1992;
	ld.global.f64 	%fd1994, [%rd13+10432];
	add.f64 	%fd1995, %fd1993, %fd1994;
	div.rn.f64 	%fd1996, %fd1991, %fd1995;
	st.global.f64 	[%rd13+10504], %fd1996;
	ld.global.u32 	%r166, [%rd5+420];
	mov.b64 	%rd1751, 9218868437227405312;
	st.global.u64 	[%rd13+10624], %rd1751;
	mov.b64 	%rd1752, -4503599627370496;
	st.global.u64 	[%rd13+10584], %rd1752;
	mov.b64 	%rd1753, -4616189618054758400;
	st.global.u64 	[%rd13+10632], %rd1753;
	mov.b32 	%r1759, 0;
	st.global.u32 	[%rd5+416], %r1759;
	setp.lt.s32 	%p562, %r166, 7;
	@%p562 bra 	$L__BB0_344;
	cvt.u64.u32 	%rd1754, %r166;
	add.s64 	%rd36, %rd12, %rd1754;
	add.s32 	%r167, %r126, %r166;
	add.s32 	%r168, %r167, 625;
	add.s32 	%r169, %r166, -7;
	mov.b32 	%r2989, 0;
$L__BB0_334:
	mul.wide.s32 	%rd1755, %r2989, 8;
	add.s64 	%rd1756, %rd13, %rd1755;
	ld.global.f64 	%fd1997, [%rd1756+10208];
	ld.global.f64 	%fd168, [%rd13+10416];
	add.f64 	%fd1998, %fd1997, %fd168;
	ld.global.f64 	%fd1999, [%rd1756+10000];
	ld.global.f64 	%fd169, [%rd13+10424];
	add.f64 	%fd2000, %fd1999, %fd169;
	ld.global.f64 	%fd170, [%rd13+10432];
	add.f64 	%fd2001, %fd2000, %fd170;
	div.rn.f64 	%fd2002, %fd1998, %fd2001;
	st.global.f64 	[%rd13+10592], %fd2002;
	add.f64 	%fd2003, %fd169, %fd170;
	div.rn.f64 	%fd2004, %fd168, %fd2003;
	st.global.f64 	[%rd13+10600], %fd2004;
	setp.ltu.f64 	%p563, %fd2002, %fd2004;
	@%p563 bra 	$L__BB0_338;
	ld.global.u32 	%r1761, [%rd14];
	mul.wide.s32 	%rd1757, %r1761, 8;
	add.s64 	%rd1758, %rd13, %rd1757;
	ld.global.f64 	%fd2005, [%rd1758+10208];
	add.s32 	%r1762, %r125, %r1761;
	cvt.s64.s32 	%rd1759, %r1762;
	add.s64 	%rd1760, %rd1, %rd1759;
	ld.global.s8 	%r1763, [%rd1760];
	mul.wide.s32 	%rd1761, %r1763, 5;
	ld.global.u8 	%rs207, [%rd36+-1];
	cvt.u64.u16 	%rd1762, %rs207;
	cvt.s64.s8 	%rd1763, %rd1762;
	add.s64 	%rd1764, %rd1761, %rd1763;
	shl.b64 	%rd1765, %rd1764, 3;
	add.s64 	%rd1767, %rd1895, %rd1765;
	ld.const.f64 	%fd2006, [%rd1767+45640];
	add.f64 	%fd2007, %fd2005, %fd2006;
	cvt.u32.u16 	%r1764, %rs207;
	cvt.s32.s8 	%r1765, %r1764;
	mul.wide.s32 	%rd1768, %r1765, 125;
	ld.global.s8 	%r1766, [%rd36];
	mul.wide.s32 	%rd1769, %r1766, 25;
	ld.global.s8 	%rd1770, [%rd1760+-1];
	add.s64 	%rd1771, %rd1768, %rd1769;
	add.s64 	%rd1772, %rd1771, %rd1761;
	add.s64 	%rd1773, %rd1772, %rd1770;
	shl.b64 	%rd1774, %rd1773, 3;
	add.s64 	%rd1775, %rd1895, %rd1774;
	ld.const.f64 	%fd2008, [%rd1775+40440];
	add.f64 	%fd2009, %fd2007, %fd2008;
	mad.lo.s32 	%r1767, %r123, %r1761, %r123;
	add.s32 	%r1768, %r167, %r1767;
	mul.wide.s32 	%rd1776, %r1768, 8;
	add.s64 	%rd1777, %rd4, %rd1776;
	ld.global.f64 	%fd2010, [%rd1777];
	add.f64 	%fd3095, %fd2009, %fd2010;
	st.global.f64 	[%rd13+10608], %fd3095;
	ld.global.u32 	%r1769, [%rd14];
	mul.wide.s32 	%rd1778, %r1769, 8;
	add.s64 	%rd1779, %rd13, %rd1778;
	ld.global.f64 	%fd2012, [%rd1779+10000];
	add.s32 	%r1770, %r125, %r1769;
	cvt.s64.s32 	%rd1780, %r1770;
	add.s64 	%rd1781, %rd1, %rd1780;
	ld.global.s8 	%r1771, [%rd1781];
	mul.wide.s32 	%rd1782, %r1771, 5;
	ld.global.u8 	%rs208, [%rd36+-1];
	cvt.u64.u16 	%rd1783, %rs208;
	cvt.s64.s8 	%rd1784, %rd1783;
	add.s64 	%rd1785, %rd1782, %rd1784;
	shl.b64 	%rd1786, %rd1785, 3;
	add.s64 	%rd1787, %rd1895, %rd1786;
	ld.const.f64 	%fd2013, [%rd1787+45440];
	add.f64 	%fd2014, %fd2012, %fd2013;
	cvt.u32.u16 	%r1772, %rs208;
	cvt.s32.s8 	%r1773, %r1772;
	mul.wide.s32 	%rd1788, %r1773, 125;
	ld.global.s8 	%r1774, [%rd36];
	mul.wide.s32 	%rd1789, %r1774, 25;
	ld.global.s8 	%rd1790, [%rd1781+-1];
	add.s64 	%rd1791, %rd1788, %rd1789;
	add.s64 	%rd1792, %rd1791, %rd1782;
	add.s64 	%rd1793, %rd1792, %rd1790;
	shl.b64 	%rd1794, %rd1793, 3;
	add.s64 	%rd1795, %rd1895, %rd1794;
	ld.const.f64 	%fd2015, [%rd1795+35440];
	add.f64 	%fd2016, %fd2014, %fd2015;
	mad.lo.s32 	%r1775, %r123, %r1769, %r123;
	add.s32 	%r1776, %r168, %r1775;
	mul.wide.s32 	%rd1796, %r1776, 8;
	add.s64 	%rd1797, %rd4, %rd1796;
	ld.global.f64 	%fd2017, [%rd1797];
	add.f64 	%fd3096, %fd2016, %fd2017;
	st.global.f64 	[%rd13+10616], %fd3096;
	abs.f64 	%fd2019, %fd3095;
	setp.leu.f64 	%p564, %fd2019, 0d41CDCD64FF800000;
	setp.leu.f64 	%p565, %fd3095, 0d0000000000000000;
	and.pred  	%p566, %p564, %p565;
	setp.leu.f64 	%p567, %fd3096, 0d0000000000000000;
	and.pred  	%p568, %p566, %p567;
	@%p568 bra 	$L__BB0_337;
	mov.b64 	%rd1798, 9218868437227405312;
	st.global.u64 	[%rd13+10608], %rd1798;
	mov.b64 	%rd1799, -4616189618054758400;
	st.global.u64 	[%rd13+10616], %rd1799;
	mov.f64 	%fd3095, 0d7FF0000000000000;
	mov.f64 	%fd3096, 0dBFF0000000000000;
$L__BB0_337:
	add.f64 	%fd2022, %fd3095, %fd168;
	add.f64 	%fd2023, %fd3096, %fd169;
	add.f64 	%fd2024, %fd2023, %fd170;
	div.rn.f64 	%fd3097, %fd2022, %fd2024;
	bra.uni 	$L__BB0_341;
$L__BB0_338:
	ld.global.u32 	%r1777, [%rd14];
	add.s32 	%r1778, %r125, %r1777;
	cvt.s64.s32 	%rd1800, %r1778;
	add.s64 	%rd1801, %rd1, %rd1800;
	ld.global.s8 	%r1779, [%rd1801];
	mul.wide.s32 	%rd1802, %r1779, 5;
	ld.global.u8 	%rs209, [%rd36+-1];
	cvt.u64.u16 	%rd1803, %rs209;
	cvt.s64.s8 	%rd1804, %rd1803;
	add.s64 	%rd1805, %rd1802, %rd1804;
	shl.b64 	%rd1806, %rd1805, 3;
	add.s64 	%rd1808, %rd1895, %rd1806;
	ld.const.f64 	%fd2025, [%rd1808+45640];
	cvt.u32.u16 	%r1780, %rs209;
	cvt.s32.s8 	%r1781, %r1780;
	mul.wide.s32 	%rd1809, %r1781, 125;
	ld.global.s8 	%r1782, [%rd36];
	mul.wide.s32 	%rd1810, %r1782, 25;
	ld.global.s8 	%rd1811, [%rd1801+-1];
	add.s64 	%rd1812, %rd1809, %rd1810;
	add.s64 	%rd1813, %rd1812, %rd1802;
	add.s64 	%rd1814, %rd1813, %rd1811;
	shl.b64 	%rd1815, %rd1814, 3;
	add.s64 	%rd1816, %rd1895, %rd1815;
	ld.const.f64 	%fd2026, [%rd1816+40440];
	add.f64 	%fd2027, %fd2025, %fd2026;
	mad.lo.s32 	%r1783, %r123, %r1777, %r123;
	add.s32 	%r1784, %r167, %r1783;
	mul.wide.s32 	%rd1817, %r1784, 8;
	add.s64 	%rd1818, %rd4, %rd1817;
	ld.global.f64 	%fd2028, [%rd1818];
	add.f64 	%fd3095, %fd2027, %fd2028;
	st.global.f64 	[%rd13+10608], %fd3095;
	ld.global.u32 	%r1785, [%rd14];
	add.s32 	%r1786, %r125, %r1785;
	cvt.s64.s32 	%rd1819, %r1786;
	add.s64 	%rd1820, %rd1, %rd1819;
	ld.global.s8 	%r1787, [%rd1820];
	mul.wide.s32 	%rd1821, %r1787, 5;
	ld.global.u8 	%rs210, [%rd36+-1];
	cvt.u64.u16 	%rd1822, %rs210;
	cvt.s64.s8 	%rd1823, %rd1822;
	add.s64 	%rd1824, %rd1821, %rd1823;
	shl.b64 	%rd1825, %rd1824, 3;
	add.s64 	%rd1826, %rd1895, %rd1825;
	ld.const.f64 	%fd2030, [%rd1826+45440];
	cvt.u32.u16 	%r1788, %rs210;
	cvt.s32.s8 	%r1789, %r1788;
	mul.wide.s32 	%rd1827, %r1789, 125;
	ld.global.s8 	%r1790, [%rd36];
	mul.wide.s32 	%rd1828, %r1790, 25;
	ld.global.s8 	%rd1829, [%rd1820+-1];
	add.s64 	%rd1830, %rd1827, %rd1828;
	add.s64 	%rd1831, %rd1830, %rd1821;
	add.s64 	%rd1832, %rd1831, %rd1829;
	shl.b64 	%rd1833, %rd1832, 3;
	add.s64 	%rd1834, %rd1895, %rd1833;
	ld.const.f64 	%fd2031, [%rd1834+35440];
	add.f64 	%fd2032, %fd2030, %fd2031;
	mad.lo.s32 	%r1791, %r123, %r1785, %r123;
	add.s32 	%r1792, %r168, %r1791;
	mul.wide.s32 	%rd1835, %r1792, 8;
	add.s64 	%rd1836, %rd4, %rd1835;
	ld.global.f64 	%fd2033, [%rd1836];
	add.f64 	%fd3096, %fd2032, %fd2033;
	st.global.f64 	[%rd13+10616], %fd3096;
	abs.f64 	%fd2035, %fd3095;
	setp.leu.f64 	%p569, %fd2035, 0d41CDCD64FF800000;
	setp.leu.f64 	%p570, %fd3095, 0d0000000000000000;
	and.pred  	%p571, %p569, %p570;
	setp.leu.f64 	%p572, %fd3096, 0d0000000000000000;
	and.pred  	%p573, %p571, %p572;
	@%p573 bra 	$L__BB0_340;
	mov.b64 	%rd1837, 9218868437227405312;
	st.global.u64 	[%rd13+10608], %rd1837;
	mov.b64 	%rd1838, -4616189618054758400;
	st.global.u64 	[%rd13+10616], %rd1838;
	mov.f64 	%fd3095, 0d7FF0000000000000;
	mov.f64 	%fd3096, 0dBFF0000000000000;
$L__BB0_340:
	add.f64 	%fd2038, %fd3095, %fd168;
	add.f64 	%fd2039, %fd3096, %fd169;
	add.f64 	%fd2040, %fd2039, %fd170;
	div.rn.f64 	%fd3097, %fd2038, %fd2040;
$L__BB0_341:
	st.global.f64 	[%rd13+10592], %fd3097;
	ld.global.f64 	%fd2041, [%rd13+10584];
	setp.geu.f64 	%p574, %fd2041, %fd3097;
	setp.leu.f64 	%p575, %fd3096, 0dC0A3880000000000;
	or.pred  	%p576, %p574, %p575;
	@%p576 bra 	$L__BB0_343;
	st.global.f64 	[%rd13+10624], %fd3095;
	st.global.f64 	[%rd13+10632], %fd3096;
	st.global.f64 	[%rd13+10584], %fd3097;
$L__BB0_343:
	ld.global.u32 	%r1793, [%rd14];
	add.s32 	%r2989, %r1793, 1;
	st.global.u32 	[%rd14], %r2989;
	setp.lt.s32 	%p577, %r1793, %r169;
	@%p577 bra 	$L__BB0_334;
$L__BB0_344:
	ld.global.f64 	%fd2042, [%rd13+10624];
	st.global.f64 	[%rd13+10640], %fd2042;
	st.global.f64 	[%rd13+10568], %fd2042;
	ld.global.u32 	%r172, [%rd5+420];
	mov.b64 	%rd1839, 9218868437227405312;
	st.global.u64 	[%rd13+10624], %rd1839;
	mov.b64 	%rd1840, -4503599627370496;
	st.global.u64 	[%rd13+10584], %rd1840;
	mov.b64 	%rd1841, -4616189618054758400;
	st.global.u64 	[%rd13+10632], %rd1841;
	mov.b32 	%r1794, 0;
	st.global.u32 	[%rd5+416], %r1794;
	setp.lt.s32 	%p578, %r172, 7;
	@%p578 bra 	$L__BB0_356;
	cvt.u64.u32 	%rd1842, %r172;
	add.s64 	%rd37, %rd12, %rd1842;
	add.s32 	%r173, %r126, %r172;
	add.s32 	%r174, %r173, 625;
	add.s32 	%r175, %r172, -7;
	mov.b32 	%r2990, 0;
$L__BB0_346:
	mul.wide.s32 	%rd1843, %r2990, 8;
	add.s64 	%rd1844, %rd13, %rd1843;
	ld.global.f64 	%fd2043, [%rd1844+10208];
	ld.global.f64 	%fd184, [%rd13+10416];
	add.f64 	%fd2044, %fd2043, %fd184;
	ld.global.f64 	%fd2045, [%rd1844+10000];
	ld.global.f64 	%fd185, [%rd13+10424];
	add.f64 	%fd2046, %fd2045, %fd185;
	ld.global.f64 	%fd186, [%rd13+10432];
	add.f64 	%fd2047, %fd2046, %fd186;
	div.rn.f64 	%fd2048, %fd2044, %fd2047;
	st.global.f64 	[%rd13+10592], %fd2048;
	add.f64 	%fd2049, %fd185, %fd186;
	div.rn.f64 	%fd2050, %fd184, %fd2049;
	st.global.f64 	[%rd13+10600], %fd2050;
	setp.ltu.f64 	%p579, %fd2048, %fd2050;
	@%p579 bra 	$L__BB0_350;
	ld.global.u32 	%r1796, [%rd14];
	mul.wide.s32 	%rd1845, %r1796, 8;
	add.s64 	%rd1846, %rd13, %rd1845;
	ld.global.f64 	%fd2051, [%rd1846+10208];
	add.s32 	%r1797, %r125, %r1796;
	cvt.s64.s32 	%rd1847, %r1797;
	add.s64 	%rd1848, %rd1, %rd1847;
	ld.global.s8 	%r1798, [%rd1848];
	mul.wide.s32 	%rd1849, %r1798, 5;
	ld.global.u8 	%rs211, [%rd37+-1];
	cvt.u64.u16 	%rd1850, %rs211;
	cvt.s64.s8 	%rd1851, %rd1850;
	add.s64 	%rd1852, %rd1849, %rd1851;
	shl.b64 	%rd1853, %rd1852, 3;
	add.s64 	%rd1855, %rd1895, %rd1853;
	ld.const.f64 	%fd2052, [%rd1855+45640];
	add.f64 	%fd2053, %fd2051, %fd2052;
	cvt.u32.u16 	%r1799, %rs211;
	cvt.s32.s8 	%r1800, %r1799;
	mul.wide.s32 	%rd1856, %r1800, 125;
	ld.global.s8 	%r1801, [%rd37];
	mul.wide.s32 	%rd1857, %r1801, 25;
	ld.global.s8 	%rd1858, [%rd1848+-1];
	add.s64 	%rd1859, %rd1856, %rd1857;
	add.s64 	%rd1860, %rd1859, %rd1849;
	add.s64 	%rd1861, %rd1860, %rd1858;
	shl.b64 	%rd1862, %rd1861, 3;
	add.s64 	%rd1863, %rd1895, %rd1862;
	ld.const.f64 	%fd2054, [%rd1863+40440];
	add.f64 	%fd2055, %fd2053, %fd2054;
	mad.lo.s32 	%r1802, %r123, %r1796, %r123;
	add.s32 	%r1803, %r173, %r1802;
	mul.wide.s32 	%rd1864, %r1803, 8;
	add.s64 	%rd1865, %rd4, %rd1864;
	ld.global.f64 	%fd2056, [%rd1865];
	add.f64 	%fd3102, %fd2055, %fd2056;
	st.global.f64 	[%rd13+10608], %fd3102;
	ld.global.u32 	%r1804, [%rd14];
	mul.wide.s32 	%rd1866, %r1804, 8;
	add.s64 	%rd1867, %rd13, %rd1866;
	ld.global.f64 	%fd2058, [%rd1867+10000];
	add.s32 	%r1805, %r125, %r1804;
	cvt.s64.s32 	%rd1868, %r1805;
	add.s64 	%rd1869, %rd1, %rd1868;
	ld.global.s8 	%r1806, [%rd1869];
	mul.wide.s32 	%rd1870, %r1806, 5;
	ld.global.u8 	%rs212, [%rd37+-1];
	cvt.u64.u16 	%rd1871, %rs212;
	cvt.s64.s8 	%rd1872, %rd1871;
	add.s64 	%rd1873, %rd1870, %rd1872;
	shl.b64 	%rd1874, %rd1873, 3;
	add.s64 	%rd1875, %rd1895, %rd1874;
	ld.const.f64 	%fd2059, [%rd1875+45440];
	add.f64 	%fd2060, %fd2058, %fd2059;
	cvt.u32.u16 	%r1807, %rs212;
	cvt.s32.s8 	%r1808, %r1807;
	mul.wide.s32 	%rd1876, %r1808, 125;
	ld.global.s8 	%r1809, [%rd37];
	mul.wide.s32 	%rd1877, %r1809, 25;
	ld.global.s8 	%rd1878, [%rd1869+-1];
	add.s64 	%rd1879, %rd1876, %rd1877;
	add.s64 	%rd1880, %rd1879, %rd1870;
	add.s64 	%rd1881, %rd1880, %rd1878;
	shl.b64 	%rd1882, %rd1881, 3;
	add.s64 	%rd1883, %rd1895, %rd1882;
	ld.const.f64 	%fd2061, [%rd1883+35440];
	add.f64 	%fd2062, %fd2060, %fd2061;
	mad.lo.s32 	%r1810, %r123, %r1804, %r123;
	add.s32 	%r1811, %r174, %r1810;
	mul.wide.s32 	%rd1884, %r1811, 8;
	add.s64 	%rd1885, %rd4, %rd1884;
	ld.global.f64 	%fd2063, [%rd1885];
	add.f64 	%fd3103, %fd2062, %fd2063;
	st.global.f64 	[%rd13+10616], %fd3103;
	abs.f64 	%fd2065, %fd3102;
	setp.leu.f64 	%p580, %fd2065, 0d41CDCD64FF800000;
	setp.leu.f64 	%p581, %fd3102, 0d0000000000000000;
	and.pred  	%p582, %p580, %p581;
	setp.leu.f64 	%p583, %fd3103, 0d0000000000000000;
	and.pred  	%p584, %p582, %p583;
	@%p584 bra 	$L__BB0_349;
	mov.b64 	%rd1886, 9218868437227405312;
	st.global.u64 	[%rd13+10608], %rd1886;
	mov.b64 	%rd1887, -4616189618054758400;
	st.global.u64 	[%rd13+10616], %rd1887;
	mov.f64 	%fd3102, 0d7FF0000000000000;
	mov.f64 	%fd3103, 0dBFF0000000000000;
$L__BB0_349:
	add.f64 	%fd2068, %fd3102, %fd184;
	add.f64 	%fd2069, %fd3103, %fd185;
	add.f64 	%fd2070, %fd2069, %fd186;
	div.rn.f64 	%fd3104, %fd2068, %fd2070;
	bra.uni 	$L__BB0_353;
$L__BB0_350:
	ld.global.u32 	%r1812, [%rd14];
	add.s32 	%r1813, %r125, %r1812;
	cvt.s64.s32 	%rd1888, %r1813;
	add.s64 	%rd1889, %rd1, %rd1888;
	ld.global.s8 	%r1814, [%rd1889];
	mul.wide.s32 	%rd1890, %r1814, 5;
	ld.global.u8 	%rs213, [%rd37+-1];
	cvt.u64.u16 	%rd1891, %rs213;
	cvt.s64.s8 	%rd1892, %rd1891;
	add.s64 	%rd1893, %rd1890, %rd1892;
	shl.b64 	%rd1894, %rd1893, 3;
	add.s64 	%rd1896, %rd1895, %rd1894;
	ld.const.f64 	%fd2071, [%rd1896+45640];
	cvt.u32.u16 	%r1815, %rs213;
	cvt.s32.s8 	%r1816, %r1815;
	mul.wide.s32 	%rd1897, %r1816, 125;
	ld.global.s8 	%r1817, [%rd37];
	mul.wide.s32 	%rd1898, %r1817, 25;
	ld.global.s8 	%rd1899, [%rd1889+-1];
	add.s64 	%rd1900, %rd1897, %rd1898;
	add.s64 	%rd1901, %rd1900, %rd1890;
	add.s64 	%rd1902, %rd1901, %rd1899;
	shl.b64 	%rd1903, %rd1902, 3;
	add.s64 	%rd1904, %rd1895, %rd1903;
	ld.const.f64 	%fd2072, [%rd1904+40440];
	add.f64 	%fd2073, %fd2071, %fd2072;
	mad.lo.s32 	%r1818, %r123, %r1812, %r123;
	add.s32 	%r1819, %r173, %r1818;
	mul.wide.s32 	%rd1905, %r1819, 8;
	add.s64 	%rd1906, %rd4, %rd1905;
	ld.global.f64 	%fd2074, [%rd1906];
	add.f64 	%fd3102, %fd2073, %fd2074;
	st.global.f64 	[%rd13+10608], %fd3102;
	ld.global.u32 	%r1820, [%rd14];
	add.s32 	%r1821, %r125, %r1820;
	cvt.s64.s32 	%rd1907, %r1821;
	add.s64 	%rd1908, %rd1, %rd1907;
	ld.global.s8 	%r1822, [%rd1908];
	mul.wide.s32 	%rd1909, %r1822, 5;
	ld.global.u8 	%rs214, [%rd37+-1];
	cvt.u64.u16 	%rd1910, %rs214;
	cvt.s64.s8 	%rd1911, %rd1910;
	add.s64 	%rd1912, %rd1909, %rd1911;
	shl.b64 	%rd1913, %rd1912, 3;
	add.s64 	%rd1914, %rd1895, %rd1913;
	ld.const.f64 	%fd2076, [%rd1914+45440];
	cvt.u32.u16 	%r1823, %rs214;
	cvt.s32.s8 	%r1824, %r1823;
	mul.wide.s32 	%rd1915, %r1824, 125;
	ld.global.s8 	%r1825, [%rd37];
	mul.wide.s32 	%rd1916, %r1825, 25;
	ld.global.s8 	%rd1917, [%rd1908+-1];
	add.s64 	%rd1918, %rd1915, %rd1916;
	add.s64 	%rd1919, %rd1918, %rd1909;
	add.s64 	%rd1920, %rd1919, %rd1917;
	shl.b64 	%rd1921, %rd1920, 3;
	add.s64 	%rd1922, %rd1895, %rd1921;
	ld.const.f64 	%fd2077, [%rd1922+35440];
	add.f64 	%fd2078, %fd2076, %fd2077;
	mad.lo.s32 	%r1826, %r123, %r1820, %r123;
	add.s32 	%r1827, %r174, %r1826;
	mul.wide.s32 	%rd1923, %r1827, 8;
	add.s64 	%rd1924, %rd4, %rd1923;
	ld.global.f64 	%fd2079, [%rd1924];
	add.f64 	%fd3103, %fd2078, %fd2079;
	st.global.f64 	[%rd13+10616], %fd3103;
	abs.f64 	%fd2081, %fd3102;
	setp.leu.f64 	%p585, %fd2081, 0d41CDCD64FF800000;
	setp.leu.f64 	%p586, %fd3102, 0d0000000000000000;
	and.pred  	%p587, %p585, %p586;
	setp.leu.f64 	%p588, %fd3103, 0d0000000000000000;
	and.pred  	%p589, %p587, %p588;
	@%p589 bra 	$L__BB0_352;
	mov.b64 	%rd1925, 9218868437227405312;
	st.global.u64 	[%rd13+10608], %rd1925;
	mov.b64 	%rd1926, -4616189618054758400;
	st.global.u64 	[%rd13+10616], %rd1926;
	mov.f64 	%fd3102, 0d7FF0000000000000;
	mov.f64 	%fd3103, 0dBFF0000000000000;
$L__BB0_352:
	add.f64 	%fd2084, %fd3102, %fd184;
	add.f64 	%fd2085, %fd3103, %fd185;
	add.f64 	%fd2086, %fd2085, %fd186;
	div.rn.f64 	%fd3104, %fd2084, %fd2086;
$L__BB0_353:
	st.global.f64 	[%rd13+10592], %fd3104;
	ld.global.f64 	%fd2087, [%rd13+10584];
	setp.geu.f64 	%p590, %fd2087, %fd3104;
	setp.leu.f64 	%p591, %fd3103, 0dC0A3880000000000;
	or.pred  	%p592, %p590, %p591;
	@%p592 bra 	$L__BB0_355;
	st.global.f64 	[%rd13+10624], %fd3102;
	st.global.f64 	[%rd13+10632], %fd3103;
	st.global.f64 	[%rd13+10584], %fd3104;
$L__BB0_355:
	ld.global.u32 	%r1828, [%rd14];
	add.s32 	%r2990, %r1828, 1;
	st.global.u32 	[%rd14], %r2990;
	setp.lt.s32 	%p593, %r1828, %r175;
	@%p593 bra 	$L__BB0_346;
$L__BB0_356:
	ld.global.f64 	%fd2088, [%rd13+10632];
	st.global.f64 	[%rd13+10640], %fd2088;
	st.global.f64 	[%rd13+10576], %fd2088;
	ld.global.f64 	%fd2089, [%rd13+10568];
	ld.global.f64 	%fd2090, [%rd13+10416];
	add.f64 	%fd2091, %fd2089, %fd2090;
	ld.global.f64 	%fd2092, [%rd13+10424];
	add.f64 	%fd2093, %fd2088, %fd2092;
	ld.global.f64 	%fd2094, [%rd13+10432];
	add.f64 	%fd2095, %fd2093, %fd2094;
	div.rn.f64 	%fd2096, %fd2091, %fd2095;
	st.global.f64 	[%rd13+10512], %fd2096;
	ld.global.f64 	%fd2097, [%rd13+10480];
	ld.global.f64 	%fd201, [%rd13+10488];
	ld.global.f64 	%fd2099, [%rd13+10496];
	ld.global.f64 	%fd2100, [%rd13+10504];
	setp.leu.f64 	%p594, %fd2097, %fd201;
	setp.leu.f64 	%p595, %fd2097, %fd2099;
	or.pred  	%p596, %p594, %p595;
	setp.leu.f64 	%p597, %fd2097, %fd2100;
	or.pred  	%p598, %p596, %p597;
	setp.leu.f64 	%p599, %fd2097, %fd2096;
	or.pred  	%p600, %p598, %p599;
	@%p600 bra 	$L__BB0_358;
	mov.b32 	%r2991, 1;
	st.global.u32 	[%rd14], %r2991;
	bra.uni 	$L__BB0_365;
$L__BB0_358:
	setp.leu.f64 	%p601, %fd201, %fd2099;
	setp.leu.f64 	%p602, %fd201, %fd2100;
	or.pred  	%p603, %p601, %p602;
	setp.leu.f64 	%p604, %fd201, %fd2096;
	or.pred  	%p605, %p603, %p604;
	@%p605 bra 	$L__BB0_360;
	mov.b32 	%r2991, 2;
	st.global.u32 	[%rd14], %r2991;
	bra.uni 	$L__BB0_365;
$L__BB0_360:
	setp.leu.f64 	%p606, %fd2099, %fd2100;
	setp.leu.f64 	%p607, %fd2099, %fd2096;
	or.pred  	%p608, %p606, %p607;
	@%p608 bra 	$L__BB0_362;
	mov.b32 	%r2991, 3;
	st.global.u32 	[%rd14], %r2991;
	bra.uni 	$L__BB0_365;
$L__BB0_362:
	setp.leu.f64 	%p609, %fd2100, %fd2096;
	@%p609 bra 	$L__BB0_364;
	mov.b32 	%r2991, 4;
	st.global.u32 	[%rd14], %r2991;
	bra.uni 	$L__BB0_365;
$L__BB0_364:
	mov.b32 	%r2991, 5;
	st.global.u32 	[%rd14], %r2991;
$L__BB0_365:
	setp.gt.s32 	%p610, %r2991, 2;
	@%p610 bra 	$L__BB0_368;
	setp.eq.s32 	%p613, %r2991, 1;
	@%p613 bra 	$L__BB0_367;
	bra.uni 	$L__BB0_372;
$L__BB0_367:
	ld.global.u32 	%r1858, [%rd5+420];
	add.s32 	%r1859, %r121, %r1858;
	mul.wide.s32 	%rd1975, %r1859, 8;
	add.s64 	%rd1976, %rd4, %rd1975;
	ld.global.f64 	%fd2121, [%rd1976];
	mul.wide.s32 	%rd1977, %r1858, 8;
	add.s64 	%rd1978, %rd13, %rd1977;
	st.global.f64 	[%rd1978+10000], %fd2121;
	ld.global.u32 	%r1860, [%rd5+420];
	add.s32 	%r1861, %r120, %r1860;
	mul.wide.s32 	%rd1979, %r1861, 8;
	add.s64 	%rd1980, %rd4, %rd1979;
	ld.global.f64 	%fd2122, [%rd1980];
	mul.wide.s32 	%rd1981, %r1860, 8;
	add.s64 	%rd1982, %rd13, %rd1981;
	st.global.f64 	[%rd1982+10208], %fd2122;
	bra.uni 	$L__BB0_382;
$L__BB0_368:
	setp.eq.s32 	%p611, %r2991, 3;
	@%p611 bra 	$L__BB0_375;
	setp.eq.s32 	%p612, %r2991, 4;
	@%p612 bra 	$L__BB0_370;
	bra.uni 	$L__BB0_379;
$L__BB0_370:
	ld.global.f64 	%fd2106, [%rd13+10552];
	ld.global.f64 	%fd206, [%rd13+10560];
	mul.f64 	%fd2107, %fd206, 0d4073626666666666;
	setp.geu.f64 	%p615, %fd2106, %fd2107;
	@%p615 bra 	$L__BB0_378;
	ld.global.u32 	%r1844, [%rd5+420];
	mul.wide.s32 	%rd1947, %r1844, 8;
	add.s64 	%rd1948, %rd13, %rd1947;
	st.global.f64 	[%rd1948+10000], %fd206;
	ld.global.f64 	%fd2110, [%rd13+10552];
	ld.global.u32 	%r1845, [%rd5+420];
	mul.wide.s32 	%rd1949, %r1845, 8;
	add.s64 	%rd1950, %rd13, %rd1949;
	st.global.f64 	[%rd1950+10208], %fd2110;
	bra.uni 	$L__BB0_382;
$L__BB0_372:
	ld.global.f64 	%fd2116, [%rd13+10520];
	ld.global.f64 	%fd204, [%rd13+10528];
	mul.f64 	%fd2117, %fd204, 0d4073626666666666;
	setp.geu.f64 	%p617, %fd2116, %fd2117;
	@%p617 bra 	$L__BB0_374;
	ld.global.u32 	%r1856, [%rd5+420];
	mul.wide.s32 	%rd1971, %r1856, 8;
	add.s64 	%rd1972, %rd13, %rd1971;
	st.global.f64 	[%rd1972+10000], %fd204;
	ld.global.f64 	%fd2120, [%rd13+10520];
	ld.global.u32 	%r1857, [%rd5+420];
	mul.wide.s32 	%rd1973, %r1857, 8;
	add.s64 	%rd1974, %rd13, %rd1973;
	st.global.f64 	[%rd1974+10208], %fd2120;
	bra.uni 	$L__BB0_382;
$L__BB0_374:
	ld.global.u32 	%r1852, [%rd5+420];
	add.s32 	%r1853, %r121, %r1852;
	mul.wide.s32 	%rd1963, %r1853, 8;
	add.s64 	%rd1964, %rd4, %rd1963;
	ld.global.f64 	%fd2118, [%rd1964];
	mul.wide.s32 	%rd1965, %r1852, 8;
	add.s64 	%rd1966, %rd13, %rd1965;
	st.global.f64 	[%rd1966+10000], %fd2118;
	ld.global.u32 	%r1854, [%rd5+420];
	add.s32 	%r1855, %r120, %r1854;
	mul.wide.s32 	%rd1967, %r1855, 8;
	add.s64 	%rd1968, %rd4, %rd1967;
	ld.global.f64 	%fd2119, [%rd1968];
	mul.wide.s32 	%rd1969, %r1854, 8;
	add.s64 	%rd1970, %rd13, %rd1969;
	st.global.f64 	[%rd1970+10208], %fd2119;
	bra.uni 	$L__BB0_382;
$L__BB0_375:
	ld.global.f64 	%fd2111, [%rd13+10536];
	ld.global.f64 	%fd205, [%rd13+10544];
	mul.f64 	%fd2112, %fd205, 0d4073626666666666;
	setp.geu.f64 	%p616, %fd2111, %fd2112;
	@%p616 bra 	$L__BB0_377;
	ld.global.u32 	%r1850, [%rd5+420];
	mul.wide.s32 	%rd1959, %r1850, 8;
	add.s64 	%rd1960, %rd13, %rd1959;
	st.global.f64 	[%rd1960+10000], %fd205;
	ld.global.f64 	%fd2115, [%rd13+10536];
	ld.global.u32 	%r1851, [%rd5+420];
	mul.wide.s32 	%rd1961, %r1851, 8;
	add.s64 	%rd1962, %rd13, %rd1961;
	st.global.f64 	[%rd1962+10208], %fd2115;
	bra.uni 	$L__BB0_382;
$L__BB0_377:
	ld.global.u32 	%r1846, [%rd5+420];
	add.s32 	%r1847, %r121, %r1846;
	mul.wide.s32 	%rd1951, %r1847, 8;
	add.s64 	%rd1952, %rd4, %rd1951;
	ld.global.f64 	%fd2113, [%rd1952];
	mul.wide.s32 	%rd1953, %r1846, 8;
	add.s64 	%rd1954, %rd13, %rd1953;
	st.global.f64 	[%rd1954+10000], %fd2113;
	ld.global.u32 	%r1848, [%rd5+420];
	add.s32 	%r1849, %r120, %r1848;
	mul.wide.s32 	%rd1955, %r1849, 8;
	add.s64 	%rd1956, %rd4, %rd1955;
	ld.global.f64 	%fd2114, [%rd1956];
	mul.wide.s32 	%rd1957, %r1848, 8;
	add.s64 	%rd1958, %rd13, %rd1957;
	st.global.f64 	[%rd1958+10208], %fd2114;
	bra.uni 	$L__BB0_382;
$L__BB0_378:
	ld.global.u32 	%r1840, [%rd5+420];
	add.s32 	%r1841, %r121, %r1840;
	mul.wide.s32 	%rd1939, %r1841, 8;
	add.s64 	%rd1940, %rd4, %rd1939;
	ld.global.f64 	%fd2108, [%rd1940];
	mul.wide.s32 	%rd1941, %r1840, 8;
	add.s64 	%rd1942, %rd13, %rd1941;
	st.global.f64 	[%rd1942+10000], %fd2108;
	ld.global.u32 	%r1842, [%rd5+420];
	add.s32 	%r1843, %r120, %r1842;
	mul.wide.s32 	%rd1943, %r1843, 8;
	add.s64 	%rd1944, %rd4, %rd1943;
	ld.global.f64 	%fd2109, [%rd1944];
	mul.wide.s32 	%rd1945, %r1842, 8;
	add.s64 	%rd1946, %rd13, %rd1945;
	st.global.f64 	[%rd1946+10208], %fd2109;
	bra.uni 	$L__BB0_382;
$L__BB0_379:
	ld.global.f64 	%fd2101, [%rd13+10568];
	ld.global.f64 	%fd207, [%rd13+10576];
	mul.f64 	%fd2102, %fd207, 0d4073626666666666;
	setp.geu.f64 	%p614, %fd2101, %fd2102;
	@%p614 bra 	$L__BB0_381;
	ld.global.u32 	%r1838, [%rd5+420];
	mul.wide.s32 	%rd1935, %r1838, 8;
	add.s64 	%rd1936, %rd13, %rd1935;
	st.global.f64 	[%rd1936+10000], %fd207;
	ld.global.f64 	%fd2105, [%rd13+10568];
	ld.global.u32 	%r1839, [%rd5+420];
	mul.wide.s32 	%rd1937, %r1839, 8;
	add.s64 	%rd1938, %rd13, %rd1937;
	st.global.f64 	[%rd1938+10208], %fd2105;
	bra.uni 	$L__BB0_382;
$L__BB0_381:
	ld.global.u32 	%r1834, [%rd5+420];
	add.s32 	%r1835, %r121, %r1834;
	mul.wide.s32 	%rd1927, %r1835, 8;
	add.s64 	%rd1928, %rd4, %rd1927;
	ld.global.f64 	%fd2103, [%rd1928];
	mul.wide.s32 	%rd1929, %r1834, 8;
	add.s64 	%rd1930, %rd13, %rd1929;
	st.global.f64 	[%rd1930+10000], %fd2103;
	ld.global.u32 	%r1836, [%rd5+420];
	add.s32 	%r1837, %r120, %r1836;
	mul.wide.s32 	%rd1931, %r1837, 8;
	add.s64 	%rd1932, %rd4, %rd1931;
	ld.global.f64 	%fd2104, [%rd1932];
	mul.wide.s32 	%rd1933, %r1836, 8;
	add.s64 	%rd1934, %rd13, %rd1933;
	st.global.f64 	[%rd1934+10208], %fd2104;
$L__BB0_382:
	ld.global.u32 	%r1862, [%rd5+420];
	add.s32 	%r2982, %r1862, 1;
	st.global.u32 	[%rd5+420], %r2982;
	setp.lt.s32 	%p618, %r1862, %r574;
	@%p618 bra 	$L__BB0_260;
$L__BB0_383:
	mul.wide.s32 	%rd1983, %r574, 8;
	add.s64 	%rd1984, %rd13, %rd1983;
	ld.global.f64 	%fd2123, [%rd1984+10208];
	st.global.f64 	[%rd13+10448], %fd2123;
	ld.global.f64 	%fd2124, [%rd1984+10000];
	st.global.f64 	[%rd13+10456], %fd2124;
	mov.b32 	%r1863, 0;
	st.global.u32 	[%rd5+408], %r1863;
	setp.lt.s32 	%p619, %r574, 1;
	@%p619 bra 	$L__BB0_386;
	mov.b32 	%r2992, 0;
$L__BB0_385:
	mul.wide.s32 	%rd1985, %r2992, 4;
	add.s64 	%rd1986, %rd5, %rd1985;
	mov.b32 	%r1865, 0;
	st.global.u32 	[%rd1986], %r1865;
	ld.global.u32 	%r1866, [%rd5+408];
	add.s32 	%r2992, %r1866, 1;
	st.global.u32 	[%rd5+408], %r2992;
	setp.lt.s32 	%p620, %r2992, %r574;
	@%p620 bra 	$L__BB0_385;
$L__BB0_386:
	ld.global.f64 	%fd2125, [%rd13+10448];
	abs.f64 	%fd2126, %fd2125;
	setp.geu.f64 	%p621, %fd2126, 0d41CDCD64FF800000;
	@%p621 bra 	$L__BB0_1203;
	mov.b32 	%r1869, -1;
	st.global.u32 	[%rd5+416], %r1869;
	st.global.u32 	[%rd5+200], %r574;
	add.s32 	%r182, %r1, 51;
	mov.b32 	%r2994, 0;
	st.global.u32 	[%rd5+204], %r2994;
	add.s32 	%r183, %r1, 52;
	mov.b32 	%r2993, 1;
	st.global.u32 	[%rd5+208], %r2993;
	st.global.u32 	[%rd5+440], %r2993;
	st.global.u32 	[%rd5+444], %r2994;
	add.s32 	%r184, %r1, -1;
	ld.const.f64 	%fd208, [parameter+24952];
	ld.const.f64 	%fd209, [parameter+24232];
	ld.const.u32 	%r1870, [d_NumL];
	cvt.s64.s32 	%rd38, %r1870;
	mul.lo.s32 	%r185, %r1870, 10;
	ld.const.s32 	%rd39, [d_NumL+4];
	shl.b32 	%r186, %r1870, 1;
	add.s32 	%r187, %r574, -1;
	mad.lo.s32 	%r188, %r577, 1212, %r184;
	add.s32 	%r189, %r188, 625;
	add.s32 	%r190, %r188, 624;
	add.s32 	%r191, %r188, -1;
	add.s32 	%r192, %r1, 53;
	add.s32 	%r193, %r51, 1;
	add.s32 	%r194, %r51, 2;
	mad.lo.s32 	%r195, %r577, -1277, %r188;
$L__BB0_388:
	mul.lo.s32 	%r1872, %r2994, 3;
	mul.wide.s32 	%rd1987, %r1872, 4;
	add.s64 	%rd1988, %rd5, %rd1987;
	ld.global.u32 	%r2995, [%rd1988+200];
	st.global.u32 	[%rd5+432], %r2995;
	add.s32 	%r1873, %r182, %r1872;
	mul.wide.s32 	%rd1989, %r1873, 4;
	add.s64 	%rd1990, %rd3, %rd1989;
	ld.global.u32 	%r199, [%rd1990];
	st.global.u32 	[%rd5+436], %r199;
	ld.global.u32 	%r1871, [%rd1990+4];
	setp.eq.s32 	%p622, %r1871, 0;
	@%p622 bra 	$L__BB0_675;
	setp.ne.s32 	%p623, %r1871, 1;
	@%p623 bra 	$L__BB0_849;
$L__BB0_390:
	mul.wide.s32 	%rd2300, %r2995, 8;
	add.s64 	%rd40, %rd13, %rd2300;
	ld.global.f64 	%fd210, [%rd40+10000];
	add.s32 	%r2304, %r188, %r2995;
	add.s32 	%r201, %r2304, 1250;
	mul.wide.s32 	%rd2301, %r201, 8;
	add.s64 	%rd41, %rd4, %rd2301;
	ld.global.f64 	%fd211, [%rd41];
	abs.f64 	%fd2417, %fd210;
	abs.f64 	%fd2418, %fd211;
	max.f64 	%fd2420, %fd2417, %fd2418;
	setp.leu.f64 	%p778, %fd2420, 0d41CDCD64FF800000;
	@%p778 bra 	$L__BB0_392;
	mov.b32 	%r2307, 0;
	st.global.u32 	[%rd5+468], %r2307;
	mov.pred 	%p1094, -1;
	bra.uni 	$L__BB0_395;
$L__BB0_392:
	sub.f64 	%fd2421, %fd210, %fd211;
	abs.f64 	%fd2422, %fd2421;
	setp.geu.f64 	%p779, %fd2422, 0d3EE4F8B588E368F1;
	@%p779 bra 	$L__BB0_394;
	mov.b32 	%r2306, 1;
	st.global.u32 	[%rd5+468], %r2306;
	mov.pred 	%p1094, 0;
	bra.uni 	$L__BB0_395;
$L__BB0_394:
	mov.b32 	%r2305, 0;
	st.global.u32 	[%rd5+468], %r2305;
	mov.pred 	%p1094, -1;
$L__BB0_395:
	ld.global.f64 	%fd212, [%rd40+10208];
	ld.global.f64 	%fd213, [%rd41+208];
	abs.f64 	%fd2423, %fd212;
	abs.f64 	%fd2424, %fd213;
	max.f64 	%fd2426, %fd2423, %fd2424;
	setp.leu.f64 	%p783, %fd2426, 0d41CDCD64FF800000;
	@%p783 bra 	$L__BB0_397;
	mov.b32 	%r2310, 0;
	st.global.u32 	[%rd5+472], %r2310;
	mov.pred 	%p1095, -1;
	bra.uni 	$L__BB0_400;
$L__BB0_397:
	sub.f64 	%fd2427, %fd212, %fd213;
	abs.f64 	%fd2428, %fd2427;
	setp.geu.f64 	%p784, %fd2428, 0d3EE4F8B588E368F1;
	@%p784 bra 	$L__BB0_399;
	mov.b32 	%r2309, 1;
	st.global.u32 	[%rd5+472], %r2309;
	mov.pred 	%p1095, 0;
	bra.uni 	$L__BB0_400;
$L__BB0_399:
	mov.b32 	%r2308, 0;
	st.global.u32 	[%rd5+472], %r2308;
	mov.pred 	%p1095, -1;
$L__BB0_400:
	or.pred  	%p788, %p1094, %p1095;
	@%p788 bra 	$L__BB0_402;
	add.s32 	%r2995, %r2995, -1;
	st.global.u32 	[%rd5+432], %r2995;
	bra.uni 	$L__BB0_390;
$L__BB0_402:
	setp.eq.s32 	%p789, %r2995, 0;
	@%p789 bra 	$L__BB0_850;
	mov.b64 	%rd2302, -4503599627370496;
	st.global.u64 	[%rd13+10584], %rd2302;
	mov.b64 	%rd2303, 9218868437227405312;
	st.global.u64 	[%rd13+10624], %rd2303;
	mov.b64 	%rd2304, -4616189618054758400;
	st.global.u64 	[%rd13+10632], %rd2304;
	mov.b32 	%r2311, 0;
	st.global.u32 	[%rd14], %r2311;
	setp.lt.s32 	%p790, %r2995, 5;
	@%p790 bra 	$L__BB0_415;
	cvt.u64.u32 	%rd2305, %r2995;
	add.s64 	%rd42, %rd12, %rd2305;
	add.s32 	%r204, %r201, -625;
	add.s32 	%r205, %r2995, -5;
	mov.b32 	%r2996, 0;
$L__BB0_405:
	mul.wide.s32 	%rd2306, %r2996, 8;
	add.s64 	%rd2307, %rd13, %rd2306;
	ld.global.f64 	%fd2429, [%rd2307+10208];
	ld.global.f64 	%fd214, [%rd13+10416];
	add.f64 	%fd2430, %fd2429, %fd214;
	ld.global.f64 	%fd2431, [%rd2307+10000];
	ld.global.f64 	%fd215, [%rd13+10424];
	add.f64 	%fd2432, %fd2431, %fd215;
	ld.global.f64 	%fd216, [%rd13+10432];
	add.f64 	%fd2433, %fd2432, %fd216;
	div.rn.f64 	%fd2434, %fd2430, %fd2433;
	st.global.f64 	[%rd13+10592], %fd2434;
	add.f64 	%fd2435, %fd215, %fd216;
	div.rn.f64 	%fd2436, %fd214, %fd2435;
	st.global.f64 	[%rd13+10600], %fd2436;
	setp.ltu.f64 	%p791, %fd2434, %fd2436;
	@%p791 bra 	$L__BB0_409;
	ld.global.u32 	%r2313, [%rd14];
	mul.wide.s32 	%rd2308, %r2313, 8;
	add.s64 	%rd2309, %rd13, %rd2308;
	ld.global.f64 	%fd2437, [%rd2309+10208];
	add.s32 	%r2314, %r193, %r2313;
	cvt.s64.s32 	%rd2310, %r2314;
	add.s64 	%rd2311, %rd1, %rd2310;
	ld.global.s8 	%r2315, [%rd2311];
	mul.wide.s32 	%rd2312, %r2315, 5;
	ld.global.s8 	%rd2313, [%rd42];
	add.s64 	%rd2314, %rd2312, %rd2313;
	shl.b64 	%rd2315, %rd2314, 3;
	mov.u64 	%rd2316, parameter;
	add.s64 	%rd2317, %rd2316, %rd2315;
	ld.const.f64 	%fd2438, [%rd2317+45640];
	add.f64 	%fd2439, %fd2437, %fd2438;
	mad.lo.s32 	%r2316, %r2313, %r187, %r2304;
	mul.wide.s32 	%rd2318, %r2316, 8;
	add.s64 	%rd2319, %rd4, %rd2318;
	ld.global.f64 	%fd2440, [%rd2319];
	add.f64 	%fd3109, %fd2439, %fd2440;
	st.global.f64 	[%rd13+10608], %fd3109;
	ld.global.u32 	%r2317, [%rd14];
	mul.wide.s32 	%rd2320, %r2317, 8;
	add.s64 	%rd2321, %rd13, %rd2320;
	ld.global.f64 	%fd2442, [%rd2321+10000];
	add.s32 	%r2318, %r193, %r2317;
	cvt.s64.s32 	%rd2322, %r2318;
	add.s64 	%rd2323, %rd1, %rd2322;
	ld.global.s8 	%r2319, [%rd2323];
	mul.wide.s32 	%rd2324, %r2319, 5;
	ld.global.s8 	%rd2325, [%rd42];
	add.s64 	%rd2326, %rd2324, %rd2325;
	shl.b64 	%rd2327, %rd2326, 3;
	add.s64 	%rd2328, %rd2316, %rd2327;
	ld.const.f64 	%fd2443, [%rd2328+45440];
	add.f64 	%fd2444, %fd2442, %fd2443;
	mad.lo.s32 	%r2320, %r2317, %r187, %r204;
	mul.wide.s32 	%rd2329, %r2320, 8;
	add.s64 	%rd2330, %rd4, %rd2329;
	ld.global.f64 	%fd2445, [%rd2330];
	add.f64 	%fd3110, %fd2444, %fd2445;
	st.global.f64 	[%rd13+10616], %fd3110;
	abs.f64 	%fd2447, %fd3109;
	setp.leu.f64 	%p792, %fd2447, 0d41CDCD64FF800000;
	setp.leu.f64 	%p793, %fd3109, 0d0000000000000000;
	and.pred  	%p794, %p792, %p793;
	setp.leu.f64 	%p795, %fd3110, 0d0000000000000000;
	and.pred  	%p796, %p794, %p795;
	@%p796 bra 	$L__BB0_408;
	mov.b64 	%rd2331, 9218868437227405312;
	st.global.u64 	[%rd13+10608], %rd2331;
	mov.b64 	%rd2332, -4616189618054758400;
	st.global.u64 	[%rd13+10616], %rd2332;
	mov.f64 	%fd3109, 0d7FF0000000000000;
	mov.f64 	%fd3110, 0dBFF0000000000000;
$L__BB0_408:
	add.f64 	%fd2450, %fd3109, %fd214;
	add.f64 	%fd2451, %fd3110, %fd215;
	add.f64 	%fd2452, %fd2451, %fd216;
	div.rn.f64 	%fd3111, %fd2450, %fd2452;
	bra.uni 	$L__BB0_412;
$L__BB0_409:
	ld.global.u32 	%r2321, [%rd14];
	add.s32 	%r2322, %r193, %r2321;
	cvt.s64.s32 	%rd2333, %r2322;
	add.s64 	%rd2334, %rd1, %rd2333;
	ld.global.s8 	%r2323, [%rd2334];
	mul.wide.s32 	%rd2335, %r2323, 5;
	ld.global.s8 	%rd2336, [%rd42];
	add.s64 	%rd2337, %rd2335, %rd2336;
	shl.b64 	%rd2338, %rd2337, 3;
	mov.u64 	%rd2339, parameter;
	add.s64 	%rd2340, %rd2339, %rd2338;
	ld.const.f64 	%fd2453, [%rd2340+45640];
	mad.lo.s32 	%r2324, %r2321, %r187, %r2304;
	mul.wide.s32 	%rd2341, %r2324, 8;
	add.s64 	%rd2342, %rd4, %rd2341;
	ld.global.f64 	%fd2454, [%rd2342];
	add.f64 	%fd3109, %fd2453, %fd2454;
	st.global.f64 	[%rd13+10608], %fd3109;
	ld.global.u32 	%r2325, [%rd14];
	add.s32 	%r2326, %r193, %r2325;
	cvt.s64.s32 	%rd2343, %r2326;
	add.s64 	%rd2344, %rd1, %rd2343;
	ld.global.s8 	%r2327, [%rd2344];
	mul.wide.s32 	%rd2345, %r2327, 5;
	ld.global.s8 	%rd2346, [%rd42];
	add.s64 	%rd2347, %rd2345, %rd2346;
	shl.b64 	%rd2348, %rd2347, 3;
	add.s64 	%rd2349, %rd2339, %rd2348;
	ld.const.f64 	%fd2456, [%rd2349+45440];
	mad.lo.s32 	%r2328, %r2325, %r187, %r204;
	mul.wide.s32 	%rd2350, %r2328, 8;
	add.s64 	%rd2351, %rd4, %rd2350;
	ld.global.f64 	%fd2457, [%rd2351];
	add.f64 	%fd3110, %fd2456, %fd2457;
	st.global.f64 	[%rd13+10616], %fd3110;
	abs.f64 	%fd2459, %fd3109;
	setp.leu.f64 	%p797, %fd2459, 0d41CDCD64FF800000;
	setp.leu.f64 	%p798, %fd3109, 0d0000000000000000;
	and.pred  	%p799, %p797, %p798;
	setp.leu.f64 	%p800, %fd3110, 0d0000000000000000;
	and.pred  	%p801, %p799, %p800;
	@%p801 bra 	$L__BB0_411;
	mov.b64 	%rd2352, 9218868437227405312;
	st.global.u64 	[%rd13+10608], %rd2352;
	mov.b64 	%rd2353, -4616189618054758400;
	st.global.u64 	[%rd13+10616], %rd2353;
	mov.f64 	%fd3109, 0d7FF0000000000000;
	mov.f64 	%fd3110, 0dBFF0000000000000;
$L__BB0_411:
	add.f64 	%fd2462, %fd3109, %fd214;
	add.f64 	%fd2463, %fd3110, %fd215;
	add.f64 	%fd2464, %fd2463, %fd216;
	div.rn.f64 	%fd3111, %fd2462, %fd2464;
$L__BB0_412:
	st.global.f64 	[%rd13+10592], %fd3111;
	ld.global.f64 	%fd2465, [%rd13+10584];
	setp.geu.f64 	%p802, %fd2465, %fd3111;
	setp.leu.f64 	%p803, %fd3110, 0dC0A3880000000000;
	or.pred  	%p804, %p802, %p803;
	@%p804 bra 	$L__BB0_414;
	st.global.f64 	[%rd13+10624], %fd3109;
	st.global.f64 	[%rd13+10632], %fd3110;
	st.global.f64 	[%rd13+10584], %fd3111;
$L__BB0_414:
	ld.global.u32 	%r2329, [%rd14];
	add.s32 	%r2996, %r2329, 1;
	st.global.u32 	[%rd14], %r2996;
	setp.lt.s32 	%p805, %r2329, %r205;
	@%p805 bra 	$L__BB0_405;
$L__BB0_415:
	ld.global.f64 	%fd2466, [%rd13+10632];
	st.global.f64 	[%rd13+10640], %fd2466;
	ld.global.u32 	%r208, [%rd5+432];
	mov.b64 	%rd2354, -4503599627370496;
	st.global.u64 	[%rd13+10584], %rd2354;
	mov.b64 	%rd2355, 9218868437227405312;
	st.global.u64 	[%rd13+10624], %rd2355;
	mov.b64 	%rd2356, -4616189618054758400;
	st.global.u64 	[%rd13+10632], %rd2356;
	mov.b32 	%r2330, 0;
	st.global.u32 	[%rd5+416], %r2330;
	setp.lt.s32 	%p806, %r208, 5;
	@%p806 bra 	$L__BB0_427;
	cvt.u64.u32 	%rd2357, %r208;
	add.s64 	%rd43, %rd12, %rd2357;
	add.s32 	%r209, %r188, %r208;
	add.s32 	%r210, %r209, 625;
	add.s32 	%r211, %r208, -5;
	mov.b32 	%r2997, 0;
$L__BB0_417:
	mul.wide.s32 	%rd2358, %r2997, 8;
	add.s64 	%rd2359, %rd13, %rd2358;
	ld.global.f64 	%fd2467, [%rd2359+10208];
	ld.global.f64 	%fd230, [%rd13+10416];
	add.f64 	%fd2468, %fd2467, %fd230;
	ld.global.f64 	%fd2469, [%rd2359+10000];
	ld.global.f64 	%fd231, [%rd13+10424];
	add.f64 	%fd2470, %fd2469, %fd231;
	ld.global.f64 	%fd232, [%rd13+10432];
	add.f64 	%fd2471, %fd2470, %fd232;
	div.rn.f64 	%fd2472, %fd2468, %fd2471;
	st.global.f64 	[%rd13+10592], %fd2472;
	add.f64 	%fd2473, %fd231, %fd232;
	div.rn.f64 	%fd2474, %fd230, %fd2473;
	st.global.f64 	[%rd13+10600], %fd2474;
	setp.ltu.f64 	%p807, %fd2472, %fd2474;
	@%p807 bra 	$L__BB0_421;
	ld.global.u32 	%r2332, [%rd14];
	mul.wide.s32 	%rd2360, %r2332, 8;
	add.s64 	%rd2361, %rd13, %rd2360;
	ld.global.f64 	%fd2475, [%rd2361+10208];
	add.s32 	%r2333, %r193, %r2332;
	cvt.s64.s32 	%rd2362, %r2333;
	add.s64 	%rd2363, %rd1, %rd2362;
	ld.global.s8 	%r2334, [%rd2363];
	mul.wide.s32 	%rd2364, %r2334, 5;
	ld.global.s8 	%rd2365, [%rd43];
	add.s64 	%rd2366, %rd2364, %rd2365;
	shl.b64 	%rd2367, %rd2366, 3;
	mov.u64 	%rd2368, parameter;
	add.s64 	%rd2369, %rd2368, %rd2367;
	ld.const.f64 	%fd2476, [%rd2369+45640];
	add.f64 	%fd2477, %fd2475, %fd2476;
	mad.lo.s32 	%r2335, %r2332, %r187, %r209;
	mul.wide.s32 	%rd2370, %r2335, 8;
	add.s64 	%rd2371, %rd4, %rd2370;
	ld.global.f64 	%fd2478, [%rd2371];
	add.f64 	%fd3116, %fd2477, %fd2478;
	st.global.f64 	[%rd13+10608], %fd3116;
	ld.global.u32 	%r2336, [%rd14];
	mul.wide.s32 	%rd2372, %r2336, 8;
	add.s64 	%rd2373, %rd13, %rd2372;
	ld.global.f64 	%fd2480, [%rd2373+10000];
	add.s32 	%r2337, %r193, %r2336;
	cvt.s64.s32 	%rd2374, %r2337;
	add.s64 	%rd2375, %rd1, %rd2374;
	ld.global.s8 	%r2338, [%rd2375];
	mul.wide.s32 	%rd2376, %r2338, 5;
	ld.global.s8 	%rd2377, [%rd43];
	add.s64 	%rd2378, %rd2376, %rd2377;
	shl.b64 	%rd2379, %rd2378, 3;
	add.s64 	%rd2380, %rd2368, %rd2379;
	ld.const.f64 	%fd2481, [%rd2380+45440];
	add.f64 	%fd2482, %fd2480, %fd2481;
	mad.lo.s32 	%r2339, %r2336, %r187, %r210;
	mul.wide.s32 	%rd2381, %r2339, 8;
	add.s64 	%rd2382, %rd4, %rd2381;
	ld.global.f64 	%fd2483, [%rd2382];
	add.f64 	%fd3117, %fd2482, %fd2483;
	st.global.f64 	[%rd13+10616], %fd3117;
	abs.f64 	%fd2485, %fd3116;
	setp.leu.f64 	%p808, %fd2485, 0d41CDCD64FF800000;
	setp.leu.f64 	%p809, %fd3116, 0d0000000000000000;
	and.pred  	%p810, %p808, %p809;
	setp.leu.f64 	%p811, %fd3117, 0d0000000000000000;
	and.pred  	%p812, %p810, %p811;
	@%p812 bra 	$L__BB0_420;
	mov.b64 	%rd2383, 9218868437227405312;
	st.global.u64 	[%rd13+10608], %rd2383;
	mov.b64 	%rd2384, -4616189618054758400;
	st.global.u64 	[%rd13+10616], %rd2384;
	mov.f64 	%fd3116, 0d7FF0000000000000;
	mov.f64 	%fd3117, 0dBFF0000000000000;
$L__BB0_420:
	add.f64 	%fd2488, %fd3116, %fd230;
	add.f64 	%fd2489, %fd3117, %fd231;
	add.f64 	%fd2490, %fd2489, %fd232;
	div.rn.f64 	%fd3118, %fd2488, %fd2490;
	bra.uni 	$L__BB0_424;
$L__BB0_421:
	ld.global.u32 	%r2340, [%rd14];
	add.s32 	%r2341, %r193, %r2340;
	cvt.s64.s32 	%rd2385, %r2341;
	add.s64 	%rd2386, %rd1, %rd2385;
	ld.global.s8 	%r2342, [%rd2386];
	mul.wide.s32 	%rd2387, %r2342, 5;
	ld.global.s8 	%rd2388, [%rd43];
	add.s64 	%rd2389, %rd2387, %rd2388;
	shl.b64 	%rd2390, %rd2389, 3;
	mov.u64 	%rd2391, parameter;
	add.s64 	%rd2392, %rd2391, %rd2390;
	ld.const.f64 	%fd2491, [%rd2392+45640];
	mad.lo.s32 	%r2343, %r2340, %r187, %r209;
	mul.wide.s32 	%rd2393, %r2343, 8;
	add.s64 	%rd2394, %rd4, %rd2393;
	ld.global.f64 	%fd2492, [%rd2394];
	add.f64 	%fd3116, %fd2491, %fd2492;
	st.global.f64 	[%rd13+10608], %fd3116;
	ld.global.u32 	%r2344, [%rd14];
	add.s32 	%r2345, %r193, %r2344;
	cvt.s64.s32 	%rd2395, %r2345;
	add.s64 	%rd2396, %rd1, %rd2395;
	ld.global.s8 	%r2346, [%rd2396];
	mul.wide.s32 	%rd2397, %r2346, 5;
	ld.global.s8 	%rd2398, [%rd43];
	add.s64 	%rd2399, %rd2397, %rd2398;
	shl.b64 	%rd2400, %rd2399, 3;
	add.s64 	%rd2401, %rd2391, %rd2400;
	ld.const.f64 	%fd2494, [%rd2401+45440];
	mad.lo.s32 	%r2347, %r2344, %r187, %r210;
	mul.wide.s32 	%rd2402, %r2347, 8;
	add.s64 	%rd2403, %rd4, %rd2402;
	ld.global.f64 	%fd2495, [%rd2403];
	add.f64 	%fd3117, %fd2494, %fd2495;
	st.global.f64 	[%rd13+10616], %fd3117;
	abs.f64 	%fd2497, %fd3116;
	setp.leu.f64 	%p813, %fd2497, 0d41CDCD64FF800000;
	setp.leu.f64 	%p814, %fd3116, 0d0000000000000000;
	and.pred  	%p815, %p813, %p814;
	setp.leu.f64 	%p816, %fd3117, 0d0000000000000000;
	and.pred  	%p817, %p815, %p816;
	@%p817 bra 	$L__BB0_423;
	mov.b64 	%rd2404, 9218868437227405312;
	st.global.u64 	[%rd13+10608], %rd2404;
	mov.b64 	%rd2405, -4616189618054758400;
	st.global.u64 	[%rd13+10616], %rd2405;
	mov.f64 	%fd3116, 0d7FF0000000000000;
	mov.f64 	%fd3117, 0dBFF0000000000000;
$L__BB0_423:
	add.f64 	%fd2500, %fd3116, %fd230;
	add.f64 	%fd2501, %fd3117, %fd231;
	add.f64 	%fd2502, %fd2501, %fd232;
	div.rn.f64 	%fd3118, %fd2500, %fd2502;
$L__BB0_424:
	st.global.f64 	[%rd13+10592], %fd3118;
	ld.global.f64 	%fd2503, [%rd13+10584];
	setp.geu.f64 	%p818, %fd2503, %fd3118;
	setp.leu.f64 	%p819, %fd3117, 0dC0A3880000000000;
	or.pred  	%p820, %p818, %p819;
	@%p820 bra 	$L__BB0_426;
	st.global.f64 	[%rd13+10624], %fd3116;
	st.global.f64 	[%rd13+10632], %fd3117;
	st.global.f64 	[%rd13+10584], %fd3118;
$L__BB0_426:
	ld.global.u32 	%r2348, [%rd14];
	add.s32 	%r2997, %r2348, 1;
	st.global.u32 	[%rd14], %r2997;
	setp.lt.s32 	%p821, %r2348, %r211;
	@%p821 bra 	$L__BB0_417;
$L__BB0_427:
	ld.global.f64 	%fd2504, [%rd13+10624];
	st.global.f64 	[%rd13+10640], %fd2504;
	ld.global.u32 	%r214, [%rd5+432];
	mul.wide.s32 	%rd2406, %r214, 8;
	add.s64 	%rd44, %rd13, %rd2406;
	ld.global.f64 	%fd246, [%rd44+10000];
	ld.global.f64 	%fd247, [%rd13+10632];
	abs.f64 	%fd2505, %fd246;
	abs.f64 	%fd2506, %fd247;
	max.f64 	%fd2508, %fd2505, %fd2506;
	setp.leu.f64 	%p822, %fd2508, 0d41CDCD64FF800000;
	@%p822 bra 	$L__BB0_429;
	mov.b32 	%r2351, 0;
	st.global.u32 	[%rd5+468], %r2351;
	mov.pred 	%p1096, -1;
	bra.uni 	$L__BB0_432;
$L__BB0_429:
	sub.f64 	%fd2509, %fd246, %fd247;
	abs.f64 	%fd2510, %fd2509;
	setp.geu.f64 	%p823, %fd2510, 0d3EE4F8B588E368F1;
	@%p823 bra 	$L__BB0_431;
	mov.b32 	%r2350, 1;
	st.global.u32 	[%rd5+468], %r2350;
	mov.pred 	%p1096, 0;
	bra.uni 	$L__BB0_432;
$L__BB0_431:
	mov.b32 	%r2349, 0;
	st.global.u32 	[%rd5+468], %r2349;
	mov.pred 	%p1096, -1;
$L__BB0_432:
	ld.global.f64 	%fd248, [%rd44+10208];
	ld.global.f64 	%fd249, [%rd13+10640];
	abs.f64 	%fd2511, %fd248;
	abs.f64 	%fd2512, %fd249;
	max.f64 	%fd2514, %fd2511, %fd2512;
	setp.leu.f64 	%p827, %fd2514, 0d41CDCD64FF800000;
	@%p827 bra 	$L__BB0_434;
	mov.b32 	%r2354, 0;
	st.global.u32 	[%rd5+472], %r2354;
	mov.pred 	%p1097, -1;
	bra.uni 	$L__BB0_437;
$L__BB0_434:
	sub.f64 	%fd2515, %fd248, %fd249;
	abs.f64 	%fd2516, %fd2515;
	setp.geu.f64 	%p828, %fd2516, 0d3EE4F8B588E368F1;
	@%p828 bra 	$L__BB0_436;
	mov.b32 	%r2353, 1;
	st.global.u32 	[%rd5+472], %r2353;
	mov.pred 	%p1097, 0;
	bra.uni 	$L__BB0_437;
$L__BB0_436:
	mov.b32 	%r2352, 0;
	st.global.u32 	[%rd5+472], %r2352;
	mov.pred 	%p1097, -1;
$L__BB0_437:
	or.pred  	%p832, %p1096, %p1097;
	@%p832 bra 	$L__BB0_471;
	mov.b32 	%r2355, 0;
	st.global.u32 	[%rd5+456], %r2355;
	setp.lt.s32 	%p833, %r214, 5;
	@%p833 bra 	$L__BB0_849;
	cvt.u64.u32 	%rd2407, %r214;
	add.s64 	%rd45, %rd12, %rd2407;
	add.s32 	%r215, %r189, %r214;
	add.s32 	%r216, %r214, -5;
	mov.b32 	%r217, 0;
$L__BB0_440:
	ld.global.f64 	%fd250, [%rd44+10000];
	add.s32 	%r2357, %r193, %r217;
	cvt.s64.s32 	%rd2408, %r2357;
	add.s64 	%rd46, %rd1, %rd2408;
	ld.global.s8 	%r2358, [%rd46];
	mul.wide.s32 	%rd2409, %r2358, 5;
	ld.global.s8 	%rd2410, [%rd45];
	add.s64 	%rd2411, %rd2409, %rd2410;
	shl.b64 	%rd2412, %rd2411, 3;
	mov.u64 	%rd2413, parameter;
	add.s64 	%rd2414, %rd2413, %rd2412;
	ld.const.f64 	%fd2517, [%rd2414+45440];
	mad.lo.s32 	%r2359, %r217, %r187, %r215;
	mul.wide.s32 	%rd2415, %r2359, 8;
	add.s64 	%rd47, %rd4, %rd2415;
	ld.global.f64 	%fd2518, [%rd47];
	add.f64 	%fd251, %fd2517, %fd2518;
	abs.f64 	%fd2519, %fd250;
	abs.f64 	%fd2520, %fd251;
	max.f64 	%fd2522, %fd2519, %fd2520;
	setp.leu.f64 	%p834, %fd2522, 0d41CDCD64FF800000;
	@%p834 bra 	$L__BB0_442;
	mov.b32 	%r2362, 0;
	st.global.u32 	[%rd5+468], %r2362;
	mov.pred 	%p1098, -1;
	bra.uni 	$L__BB0_445;
$L__BB0_442:
	sub.f64 	%fd2523, %fd250, %fd251;
	abs.f64 	%fd2524, %fd2523;
	setp.geu.f64 	%p835, %fd2524, 0d3EE4F8B588E368F1;
	@%p835 bra 	$L__BB0_444;
	mov.b32 	%r2361, 1;
	st.global.u32 	[%rd5+468], %r2361;
	mov.pred 	%p1098, 0;
	bra.uni 	$L__BB0_445;
$L__BB0_444:
	mov.b32 	%r2360, 0;
	st.global.u32 	[%rd5+468], %r2360;
	mov.pred 	%p1098, -1;
$L__BB0_445:
	ld.global.f64 	%fd252, [%rd44+10208];
	ld.global.s8 	%r2363, [%rd46];
	mul.wide.s32 	%rd2416, %r2363, 5;
	ld.global.s8 	%rd2417, [%rd45];
	add.s64 	%rd2418, %rd2416, %rd2417;
	shl.b64 	%rd2419, %rd2418, 3;
	add.s64 	%rd2421, %rd2413, %rd2419;
	ld.const.f64 	%fd2525, [%rd2421+45640];
	ld.global.f64 	%fd2526, [%rd47+-5000];
	add.f64 	%fd253, %fd2525, %fd2526;
	abs.f64 	%fd2527, %fd252;
	abs.f64 	%fd2528, %fd253;
	max.f64 	%fd2530, %fd2527, %fd2528;
	setp.leu.f64 	%p839, %fd2530, 0d41CDCD64FF800000;
	@%p839 bra 	$L__BB0_447;
	mov.b32 	%r2366, 0;
	st.global.u32 	[%rd5+472], %r2366;
	mov.pred 	%p1099, -1;
	bra.uni 	$L__BB0_450;
$L__BB0_447:
	sub.f64 	%fd2531, %fd252, %fd253;
	abs.f64 	%fd2532, %fd2531;
	setp.geu.f64 	%p840, %fd2532, 0d3EE4F8B588E368F1;
	@%p840 bra 	$L__BB0_449;
	mov.b32 	%r2365, 1;
	st.global.u32 	[%rd5+472], %r2365;
	mov.pred 	%p1099, 0;
	bra.uni 	$L__BB0_450;
$L__BB0_449:
	mov.b32 	%r2364, 0;
	st.global.u32 	[%rd5+472], %r2364;
	mov.pred 	%p1099, -1;
$L__BB0_450:
	or.pred  	%p844, %p1098, %p1099;
	@%p844 bra 	$L__BB0_454;
	ld.global.u32 	%r2367, [%rd5+440];
	ld.global.u32 	%r218, [%rd5+444];
	add.s32 	%r2999, %r2367, -1;
	st.global.u32 	[%rd5+416], %r2999;
	setp.le.s32 	%p845, %r2999, %r218;
	@%p845 bra 	$L__BB0_453;
$L__BB0_452:
	mul.lo.s32 	%r2368, %r2999, 3;
	mul.wide.s32 	%rd2422, %r2368, 4;
	add.s64 	%rd2423, %rd5, %rd2422;
	ld.global.u32 	%r2369, [%rd2423+200];
	add.s32 	%r2370, %r192, %r2368;
	mul.wide.s32 	%rd2424, %r2370, 4;
	add.s64 	%rd2425, %rd3, %rd2424;
	st.global.u32 	[%rd2425], %r2369;
	ld.global.u32 	%r2371, [%rd5+416];
	mad.lo.s32 	%r2372, %r2371, 3, %r182;
	mul.wide.s32 	%rd2426, %r2372, 4;
	add.s64 	%rd2427, %rd3, %rd2426;
	ld.global.u32 	%r2373, [%rd2427];
	st.global.u32 	[%rd2427+12], %r2373;
	ld.global.u32 	%r2374, [%rd5+416];
	mad.lo.s32 	%r2375, %r2374, 3, %r183;
	mul.wide.s32 	%rd2428, %r2375, 4;
	add.s64 	%rd2429, %rd3, %rd2428;
	ld.global.u32 	%r2376, [%rd2429];
	st.global.u32 	[%rd2429+12], %r2376;
	ld.global.u32 	%r2377, [%rd5+416];
	add.s32 	%r2999, %r2377, -1;
	st.global.u32 	[%rd5+416], %r2999;
	setp.gt.s32 	%p846, %r2999, %r218;
	@%p846 bra 	$L__BB0_452;
$L__BB0_453:
	mad.lo.s32 	%r2378, %r218, 3, %r192;
	mul.wide.s32 	%rd2430, %r2378, 4;
	add.s64 	%rd2431, %rd3, %rd2430;
	add.s32 	%r2379, %r217, 1;
	st.global.u32 	[%rd2431], %r2379;
	st.global.u32 	[%rd2431+4], %r214;
	mov.b32 	%r2380, 0;
	st.global.u32 	[%rd2431+8], %r2380;
	ld.global.u32 	%r2381, [%rd5+440];
	add.s32 	%r2382, %r2381, 1;
	st.global.u32 	[%rd5+440], %r2382;
	bra.uni 	$L__BB0_849;
$L__BB0_454:
	ld.global.f64 	%fd254, [%rd44+10000];
	mul.wide.u32 	%rd2432, %r217, 8;
	add.s64 	%rd48, %rd13, %rd2432;
	ld.global.f64 	%fd2533, [%rd48+10000];
	ld.global.s8 	%r2383, [%rd46];
	mul.wide.s32 	%rd2433, %r2383, 5;
	ld.global.s8 	%rd2434, [%rd45];
	add.s64 	%rd2435, %rd2433, %rd2434;
	shl.b64 	%rd2436, %rd2435, 3;
	mov.u64 	%rd2437, parameter;
	add.s64 	%rd2438, %rd2437, %rd2436;
	ld.const.f64 	%fd2534, [%rd2438+45440];
	add.f64 	%fd2535, %fd2533, %fd2534;
	ld.global.f64 	%fd2536, [%rd47];
	add.f64 	%fd255, %fd2535, %fd2536;
	abs.f64 	%fd2537, %fd254;
	abs.f64 	%fd2538, %fd255;
	max.f64 	%fd2540, %fd2537, %fd2538;
	setp.leu.f64 	%p847, %fd2540, 0d41CDCD64FF800000;
	@%p847 bra 	$L__BB0_456;
	mov.b32 	%r2386, 0;
	st.global.u32 	[%rd5+468], %r2386;
	mov.pred 	%p1100, -1;
	bra.uni 	$L__BB0_459;
$L__BB0_456:
	sub.f64 	%fd2541, %fd254, %fd255;
	abs.f64 	%fd2542, %fd2541;
	setp.geu.f64 	%p848, %fd2542, 0d3EE4F8B588E368F1;
	@%p848 bra 	$L__BB0_458;
	mov.b32 	%r2385, 1;
	st.global.u32 	[%rd5+468], %r2385;
	mov.pred 	%p1100, 0;
	bra.uni 	$L__BB0_459;
$L__BB0_458:
	mov.b32 	%r2384, 0;
	st.global.u32 	[%rd5+468], %r2384;
	mov.pred 	%p1100, -1;
$L__BB0_459:
	ld.global.f64 	%fd256, [%rd44+10208];
	ld.global.f64 	%fd2543, [%rd48+10208];
	ld.global.s8 	%r2387, [%rd46];
	mul.wide.s32 	%rd2439, %r2387, 5;
	ld.global.s8 	%rd2440, [%rd45];
	add.s64 	%rd2441, %rd2439, %rd2440;
	shl.b64 	%rd2442, %rd2441, 3;
	add.s64 	%rd2444, %rd2437, %rd2442;
	ld.const.f64 	%fd2544, [%rd2444+45640];
	add.f64 	%fd2545, %fd2543, %fd2544;
	ld.global.f64 	%fd2546, [%rd47+-5000];
	add.f64 	%fd257, %fd2545, %fd2546;
	abs.f64 	%fd2547, %fd256;
	abs.f64 	%fd2548, %fd257;
	max.f64 	%fd2550, %fd2547, %fd2548;
	setp.leu.f64 	%p852, %fd2550, 0d41CDCD64FF800000;
	@%p852 bra 	$L__BB0_461;
	mov.b32 	%r2390, 0;
	st.global.u32 	[%rd5+472], %r2390;
	mov.pred 	%p1101, -1;
	bra.uni 	$L__BB0_464;
$L__BB0_461:
	sub.f64 	%fd2551, %fd256, %fd257;
	abs.f64 	%fd2552, %fd2551;
	setp.geu.f64 	%p853, %fd2552, 0d3EE4F8B588E368F1;
	@%p853 bra 	$L__BB0_463;
	mov.b32 	%r2389, 1;
	st.global.u32 	[%rd5+472], %r2389;
	mov.pred 	%p1101, 0;
	bra.uni 	$L__BB0_464;
$L__BB0_463:
	mov.b32 	%r2388, 0;
	st.global.u32 	[%rd5+472], %r2388;
	mov.pred 	%p1101, -1;
$L__BB0_464:
	or.pred  	%p857, %p1100, %p1101;
	@%p857 bra 	$L__BB0_470;
	ld.global.u32 	%r2391, [%rd5+440];
	ld.global.u32 	%r222, [%rd5+444];
	add.s32 	%r3000, %r2391, -1;
	st.global.u32 	[%rd5+416], %r3000;
	setp.le.s32 	%p858, %r3000, %r222;
	@%p858 bra 	$L__BB0_467;
$L__BB0_466:
	mul.lo.s32 	%r2392, %r3000, 3;
	mul.wide.s32 	%rd2445, %r2392, 4;
	add.s64 	%rd2446, %rd5, %rd2445;
	ld.global.u32 	%r2393, [%rd2446+200];
	add.s32 	%r2394, %r192, %r2392;
	mul.wide.s32 	%rd2447, %r2394, 4;
	add.s64 	%rd2448, %rd3, %rd2447;
	st.global.u32 	[%rd2448], %r2393;
	ld.global.u32 	%r2395, [%rd5+416];
	mad.lo.s32 	%r2396, %r2395, 3, %r182;
	mul.wide.s32 	%rd2449, %r2396, 4;
	add.s64 	%rd2450, %rd3, %rd2449;
	ld.global.u32 	%r2397, [%rd2450];
	st.global.u32 	[%rd2450+12], %r2397;
	ld.global.u32 	%r2398, [%rd5+416];
	mad.lo.s32 	%r2399, %r2398, 3, %r183;
	mul.wide.s32 	%rd2451, %r2399, 4;
	add.s64 	%rd2452, %rd3, %rd2451;
	ld.global.u32 	%r2400, [%rd2452];
	st.global.u32 	[%rd2452+12], %r2400;
	ld.global.u32 	%r2401, [%rd5+416];
	add.s32 	%r3000, %r2401, -1;
	st.global.u32 	[%rd5+416], %r3000;
	setp.gt.s32 	%p859, %r3000, %r222;
	@%p859 bra 	$L__BB0_466;
$L__BB0_467:
	mad.lo.s32 	%r2402, %r222, 3, %r192;
	mul.wide.s32 	%rd2453, %r2402, 4;
	add.s64 	%rd2454, %rd3, %rd2453;
	add.s32 	%r2403, %r217, 1;
	st.global.u32 	[%rd2454], %r2403;
	st.global.u32 	[%rd2454+4], %r214;
	mov.b32 	%r2404, 0;
	st.global.u32 	[%rd2454+8], %r2404;
	ld.global.u32 	%r3001, [%rd5+440];
	add.s32 	%r2405, %r3001, 1;
	st.global.u32 	[%rd5+440], %r2405;
	ld.global.u32 	%r227, [%rd5+456];
	ld.global.u32 	%r228, [%rd5+444];
	st.global.u32 	[%rd5+416], %r3001;
	setp.le.s32 	%p860, %r3001, %r228;
	@%p860 bra 	$L__BB0_469;
$L__BB0_468:
	mul.lo.s32 	%r2406, %r3001, 3;
	mul.wide.s32 	%rd2455, %r2406, 4;
	add.s64 	%rd2456, %rd5, %rd2455;
	ld.global.u32 	%r2407, [%rd2456+200];
	add.s32 	%r2408, %r192, %r2406;
	mul.wide.s32 	%rd2457, %r2408, 4;
	add.s64 	%rd2458, %rd3, %rd2457;
	st.global.u32 	[%rd2458], %r2407;
	ld.global.u32 	%r2409, [%rd5+416];
	mad.lo.s32 	%r2410, %r2409, 3, %r182;
	mul.wide.s32 	%rd2459, %r2410, 4;
	add.s64 	%rd2460, %rd3, %rd2459;
	ld.global.u32 	%r2411, [%rd2460];
	st.global.u32 	[%rd2460+12], %r2411;
	ld.global.u32 	%r2412, [%rd5+416];
	mad.lo.s32 	%r2413, %r2412, 3, %r183;
	mul.wide.s32 	%rd2461, %r2413, 4;
	add.s64 	%rd2462, %rd3, %rd2461;
	ld.global.u32 	%r2414, [%rd2462];
	st.global.u32 	[%rd2462+12], %r2414;
	ld.global.u32 	%r2415, [%rd5+416];
	add.s32 	%r3001, %r2415, -1;
	st.global.u32 	[%rd5+416], %r3001;
	setp.gt.s32 	%p861, %r3001, %r228;
	@%p861 bra 	$L__BB0_468;
$L__BB0_469:
	mad.lo.s32 	%r2416, %r228, 3, %r192;
	mul.wide.s32 	%rd2463, %r2416, 4;
	add.s64 	%rd2464, %rd3, %rd2463;
	st.global.u32 	[%rd2464], %r227;
	mov.b32 	%r2417, 0;
	st.global.u32 	[%rd2464+4], %r2417;
	mov.b32 	%r2418, 1;
	st.global.u32 	[%rd2464+8], %r2418;
	ld.global.u32 	%r2419, [%rd5+440];
	add.s32 	%r2420, %r2419, 1;
	st.global.u32 	[%rd5+440], %r2420;
	bra.uni 	$L__BB0_849;
$L__BB0_470:
	add.s32 	%r231, %r217, 1;
	st.global.u32 	[%rd5+456], %r231;
	setp.lt.s32 	%p862, %r217, %r216;
	mov.u32 	%r217, %r231;
	@%p862 bra 	$L__BB0_440;
	bra.uni 	$L__BB0_849;
$L__BB0_471:
	mov.b64 	%rd2465, 9218868437227405312;
	st.global.u64 	[%rd13+10624], %rd2465;
	mov.b64 	%rd2466, -4503599627370496;
	st.global.u64 	[%rd13+10584], %rd2466;
	mov.b64 	%rd2467, -4616189618054758400;
	st.global.u64 	[%rd13+10632], %rd2467;
	mov.b32 	%r2421, 0;
	st.global.u32 	[%rd14], %r2421;
	setp.lt.s32 	%p863, %r214, 6;
	@%p863 bra 	$L__BB0_483;
	cvt.u64.u32 	%rd2468, %r214;
	add.s64 	%rd49, %rd12, %rd2468;
	add.s32 	%r232, %r188, %r214;
	add.s32 	%r233, %r232, 625;
	add.s32 	%r234, %r214, -6;
	mov.b32 	%r3002, 0;
$L__BB0_473:
	mul.wide.s32 	%rd2469, %r3002, 8;
	add.s64 	%rd2470, %rd13, %rd2469;
	ld.global.f64 	%fd2553, [%rd2470+10208];
	ld.global.f64 	%fd258, [%rd13+10416];
	add.f64 	%fd2554, %fd2553, %fd258;
	ld.global.f64 	%fd2555, [%rd2470+10000];
	ld.global.f64 	%fd259, [%rd13+10424];
	add.f64 	%fd2556, %fd2555, %fd259;
	ld.global.f64 	%fd260, [%rd13+10432];
	add.f64 	%fd2557, %fd2556, %fd260;
	div.rn.f64 	%fd2558, %fd2554, %fd2557;
	st.global.f64 	[%rd13+10592], %fd2558;
	add.f64 	%fd2559, %fd259, %fd260;
	div.rn.f64 	%fd2560, %fd258, %fd2559;
	st.global.f64 	[%rd13+10600], %fd2560;
	setp.ltu.f64 	%p864, %fd2558, %fd2560;
	@%p864 bra 	$L__BB0_477;
	ld.global.u32 	%r2423, [%rd14];
	mul.wide.s32 	%rd2471, %r2423, 8;
	add.s64 	%rd2472, %rd13, %rd2471;
	ld.global.f64 	%fd2561, [%rd2472+10208];
	add.s32 	%r2424, %r194, %r2423;
	cvt.s64.s32 	%rd2473, %r2424;
	add.s64 	%rd2474, %rd1, %rd2473;
	ld.global.s8 	%r2425, [%rd2474];
	mul.wide.s32 	%rd2475, %r2425, 5;
	ld.global.u8 	%rs259, [%rd49];
	cvt.u64.u16 	%rd2476, %rs259;
	cvt.s64.s8 	%rd2477, %rd2476;
	add.s64 	%rd2478, %rd2475, %rd2477;
	shl.b64 	%rd2479, %rd2478, 3;
	mov.u64 	%rd2480, parameter;
	add.s64 	%rd2481, %rd2480, %rd2479;
	ld.const.f64 	%fd2562, [%rd2481+45640];
	add.f64 	%fd2563, %fd2561, %fd2562;
	ld.global.s8 	%rd2482, [%rd2474+-1];
	cvt.u32.u16 	%r2426, %rs259;
	cvt.s32.s8 	%r2427, %r2426;
	mul.wide.s32 	%rd2483, %r2427, 24;
	add.s64 	%rd2484, %rd2478, %rd2483;
	add.s64 	%rd2485, %rd2484, %rd2482;
	shl.b64 	%rd2486, %rd2485, 3;
	add.s64 	%rd2487, %rd2480, %rd2486;
	ld.const.f64 	%fd2564, [%rd2487+23000];
	add.f64 	%fd2565, %fd2563, %fd2564;
	mad.lo.s32 	%r2428, %r187, %r2423, %r187;
	add.s32 	%r2429, %r232, %r2428;
	mul.wide.s32 	%rd2488, %r2429, 8;
	add.s64 	%rd2489, %rd4, %rd2488;
	ld.global.f64 	%fd2566, [%rd2489];
	add.f64 	%fd3123, %fd2565, %fd2566;
	st.global.f64 	[%rd13+10608], %fd3123;
	ld.global.u32 	%r2430, [%rd14];
	mul.wide.s32 	%rd2490, %r2430, 8;
	add.s64 	%rd2491, %rd13, %rd2490;
	ld.global.f64 	%fd2568, [%rd2491+10000];
	add.s32 	%r2431, %r194, %r2430;
	cvt.s64.s32 	%rd2492, %r2431;
	add.s64 	%rd2493, %rd1, %rd2492;
	ld.global.s8 	%r2432, [%rd2493];
	mul.wide.s32 	%rd2494, %r2432, 5;
	ld.global.u8 	%rs260, [%rd49];
	cvt.u64.u16 	%rd2495, %rs260;
	cvt.s64.s8 	%rd2496, %rd2495;
	add.s64 	%rd2497, %rd2494, %rd2496;
	shl.b64 	%rd2498, %rd2497, 3;
	add.s64 	%rd2499, %rd2480, %rd2498;
	ld.const.f64 	%fd2569, [%rd2499+45440];
	add.f64 	%fd2570, %fd2568, %fd2569;
	ld.global.s8 	%rd2500, [%rd2493+-1];
	cvt.u32.u16 	%r2433, %rs260;
	cvt.s32.s8 	%r2434, %r2433;
	mul.wide.s32 	%rd2501, %r2434, 24;
	add.s64 	%rd2502, %rd2497, %rd2501;
	add.s64 	%rd2503, %rd2502, %rd2500;
	shl.b64 	%rd2504, %rd2503, 3;
	add.s64 	%rd2505, %rd2480, %rd2504;
	ld.const.f64 	%fd2571, [%rd2505+22000];
	add.f64 	%fd2572, %fd2570, %fd2571;
	mad.lo.s32 	%r2435, %r187, %r2430, %r187;
	add.s32 	%r2436, %r233, %r2435;
	mul.wide.s32 	%rd2506, %r2436, 8;
	add.s64 	%rd2507, %rd4, %rd2506;
	ld.global.f64 	%fd2573, [%rd2507];
	add.f64 	%fd3124, %fd2572, %fd2573;
	st.global.f64 	[%rd13+10616], %fd3124;
	abs.f64 	%fd2575, %fd3123;
	setp.leu.f64 	%p865, %fd2575, 0d41CDCD64FF800000;
	setp.leu.f64 	%p866, %fd3123, 0d0000000000000000;
	and.pred  	%p867, %p865, %p866;
	setp.leu.f64 	%p868, %fd3124, 0d0000000000000000;
	and.pred  	%p869, %p867, %p868;
	@%p869 bra 	$L__BB0_476;
	mov.b64 	%rd2508, 9218868437227405312;
	st.global.u64 	[%rd13+10608], %rd2508;
	mov.b64 	%rd2509, -4616189618054758400;
	st.global.u64 	[%rd13+10616], %rd2509;
	mov.f64 	%fd3123, 0d7FF0000000000000;
	mov.f64 	%fd3124, 0dBFF0000000000000;
$L__BB0_476:
	add.f64 	%fd2578, %fd3123, %fd258;
	add.f64 	%fd2579, %fd3124, %fd259;
	add.f64 	%fd2580, %fd2579, %fd260;
	div.rn.f64 	%fd3125, %fd2578, %fd2580;
	bra.uni 	$L__BB0_480;
$L__BB0_477:
	ld.global.u32 	%r2437, [%rd14];
	add.s32 	%r2438, %r194, %r2437;
	cvt.s64.s32 	%rd2510, %r2438;
	add.s64 	%rd2511, %rd1, %rd2510;
	ld.global.s8 	%r2439, [%rd2511];
	mul.wide.s32 	%rd2512, %r2439, 5;
	ld.global.u8 	%rs261, [%rd49];
	cvt.u64.u16 	%rd2513, %rs261;
	cvt.s64.s8 	%rd2514, %rd2513;
	add.s64 	%rd2515, %rd2512, %rd2514;
	shl.b64 	%rd2516, %rd2515, 3;
	mov.u64 	%rd2517, parameter;
	add.s64 	%rd2518, %rd2517, %rd2516;
	ld.const.f64 	%fd2581, [%rd2518+45640];
	ld.global.s8 	%rd2519, [%rd2511+-1];
	cvt.u32.u16 	%r2440, %rs261;
	cvt.s32.s8 	%r2441, %r2440;
	mul.wide.s32 	%rd2520, %r2441, 24;
	add.s64 	%rd2521, %rd2515, %rd2520;
	add.s64 	%rd2522, %rd2521, %rd2519;
	shl.b64 	%rd2523, %rd2522, 3;
	add.s64 	%rd2524, %rd2517, %rd2523;
	ld.const.f64 	%fd2582, [%rd2524+23000];
	add.f64 	%fd2583, %fd2581, %fd2582;
	mad.lo.s32 	%r2442, %r187, %r2437, %r187;
	add.s32 	%r2443, %r232, %r2442;
	mul.wide.s32 	%rd2525, %r2443, 8;
	add.s64 	%rd2526, %rd4, %rd2525;
	ld.global.f64 	%fd2584, [%rd2526];
	add.f64 	%fd3123, %fd2583, %fd2584;
	st.global.f64 	[%rd13+10608], %fd3123;
	ld.global.u32 	%r2444, [%rd14];
	add.s32 	%r2445, %r194, %r2444;
	cvt.s64.s32 	%rd2527, %r2445;
	add.s64 	%rd2528, %rd1, %rd2527;
	ld.global.s8 	%r2446, [%rd2528];
	mul.wide.s32 	%rd2529, %r2446, 5;
	ld.global.u8 	%rs262, [%rd49];
	cvt.u64.u16 	%rd2530, %rs262;
	cvt.s64.s8 	%rd2531, %rd2530;
	add.s64 	%rd2532, %rd2529, %rd2531;
	shl.b64 	%rd2533, %rd2532, 3;
	add.s64 	%rd2534, %rd2517, %rd2533;
	ld.const.f64 	%fd2586, [%rd2534+45440];
	ld.global.s8 	%rd2535, [%rd2528+-1];
	cvt.u32.u16 	%r2447, %rs262;
	cvt.s32.s8 	%r2448, %r2447;
	mul.wide.s32 	%rd2536, %r2448, 24;
	add.s64 	%rd2537, %rd2532, %rd2536;
	add.s64 	%rd2538, %rd2537, %rd2535;
	shl.b64 	%rd2539, %rd2538, 3;
	add.s64 	%rd2540, %rd2517, %rd2539;
	ld.const.f64 	%fd2587, [%rd2540+22000];
	add.f64 	%fd2588, %fd2586, %fd2587;
	mad.lo.s32 	%r2449, %r187, %r2444, %r187;
	add.s32 	%r2450, %r233, %r2449;
	mul.wide.s32 	%rd2541, %r2450, 8;
	add.s64 	%rd2542, %rd4, %rd2541;
	ld.global.f64 	%fd2589, [%rd2542];
	add.f64 	%fd3124, %fd2588, %fd2589;
	st.global.f64 	[%rd13+10616], %fd3124;
	abs.f64 	%fd2591, %fd3123;
	setp.leu.f64 	%p870, %fd2591, 0d41CDCD64FF800000;
	setp.leu.f64 	%p871, %fd3123, 0d0000000000000000;
	and.pred  	%p872, %p870, %p871;
	setp.leu.f64 	%p873, %fd3124, 0d0000000000000000;
	and.pred  	%p874, %p872, %p873;
	@%p874 bra 	$L__BB0_479;
	mov.b64 	%rd2543, 9218868437227405312;
	st.global.u64 	[%rd13+10608], %rd2543;
	mov.b64 	%rd2544, -4616189618054758400;
	st.global.u64 	[%rd13+10616], %rd2544;
	mov.f64 	%fd3123, 0d7FF0000000000000;
	mov.f64 	%fd3124, 0dBFF0000000000000;
$L__BB0_479:
	add.f64 	%fd2594, %fd3123, %fd258;
	add.f64 	%fd2595, %fd3124, %fd259;
	add.f64 	%fd2596, %fd2595, %fd260;
	div.rn.f64 	%fd3125, %fd2594, %fd2596;
$L__BB0_480:
	st.global.f64 	[%rd13+10592], %fd3125;
	ld.global.f64 	%fd2597, [%rd13+10584];
	setp.geu.f64 	%p875, %fd2597, %fd3125;
	setp.leu.f64 	%p876, %fd3124, 0dC0A3880000000000;
	or.pred  	%p877, %p875, %p876;
	@%p877 bra 	$L__BB0_482;
	st.global.f64 	[%rd13+10624], %fd3123;
	st.global.f64 	[%rd13+10632], %fd3124;
	st.global.f64 	[%rd13+10584], %fd3125;
$L__BB0_482:
	ld.global.u32 	%r2451, [%rd14];
	add.s32 	%r3002, %r2451, 1;
	st.global.u32 	[%rd14], %r3002;
	setp.lt.s32 	%p878, %r2451, %r234;
	@%p878 bra 	$L__BB0_473;
$L__BB0_483:
	ld.global.f64 	%fd2598, [%rd13+10632];
	st.global.f64 	[%rd13+10640], %fd2598;
	ld.global.u32 	%r237, [%rd5+432];
	mov.b64 	%rd2545, 9218868437227405312;
	st.global.u64 	[%rd13+10624], %rd2545;
	mov.b64 	%rd2546, -4503599627370496;
	st.global.u64 	[%rd13+10584], %rd2546;
	mov.b64 	%rd2547, -4616189618054758400;
	st.global.u64 	[%rd13+10632], %rd2547;
	mov.b32 	%r2452, 0;
	st.global.u32 	[%rd5+416], %r2452;
	setp.lt.s32 	%p879, %r237, 6;
	@%p879 bra 	$L__BB0_495;
	cvt.u64.u32 	%rd2548, %r237;
	add.s64 	%rd50, %rd12, %rd2548;
	add.s32 	%r238, %r188, %r237;
	add.s32 	%r239, %r238, 625;
	add.s32 	%r240, %r237, -6;
	mov.b32 	%r3003, 0;
$L__BB0_485:
	mul.wide.s32 	%rd2549, %r3003, 8;
	add.s64 	%rd2550, %rd13, %rd2549;
	ld.global.f64 	%fd2599, [%rd2550+10208];
	ld.global.f64 	%fd274, [%rd13+10416];
	add.f64 	%fd2600, %fd2599, %fd274;
	ld.global.f64 	%fd2601, [%rd2550+10000];
	ld.global.f64 	%fd275, [%rd13+10424];
	add.f64 	%fd2602, %fd2601, %fd275;
	ld.global.f64 	%fd276, [%rd13+10432];
	add.f64 	%fd2603, %fd2602, %fd276;
	div.rn.f64 	%fd2604, %fd2600, %fd2603;
	st.global.f64 	[%rd13+10592], %fd2604;
	add.f64 	%fd2605, %fd275, %fd276;
	div.rn.f64 	%fd2606, %fd274, %fd2605;
	st.global.f64 	[%rd13+10600], %fd2606;
	setp.ltu.f64 	%p880, %fd2604, %fd2606;
	@%p880 bra 	$L__BB0_489;
	ld.global.u32 	%r2454, [%rd14];
	mul.wide.s32 	%rd2551, %r2454, 8;
	add.s64 	%rd2552, %rd13, %rd2551;
	ld.global.f64 	%fd2607, [%rd2552+10208];
	add.s32 	%r2455, %r194, %r2454;
	cvt.s64.s32 	%rd2553, %r2455;
	add.s64 	%rd2554, %rd1, %rd2553;
	ld.global.s8 	%r2456, [%rd2554];
	mul.wide.s32 	%rd2555, %r2456, 5;
	ld.global.u8 	%rs263, [%rd50];
	cvt.u64.u16 	%rd2556, %rs263;
	cvt.s64.s8 	%rd2557, %rd2556;
	add.s64 	%rd2558, %rd2555, %rd2557;
	shl.b64 	%rd2559, %rd2558, 3;
	mov.u64 	%rd2560, parameter;
	add.s64 	%rd2561, %rd2560, %rd2559;
	ld.const.f64 	%fd2608, [%rd2561+45640];
	add.f64 	%fd2609, %fd2607, %fd2608;
	ld.global.s8 	%rd2562, [%rd2554+-1];
	cvt.u32.u16 	%r2457, %rs263;
	cvt.s32.s8 	%r2458, %r2457;
	mul.wide.s32 	%rd2563, %r2458, 24;
	add.s64 	%rd2564, %rd2558, %rd2563;
	add.s64 	%rd2565, %rd2564, %rd2562;
	shl.b64 	%rd2566, %rd2565, 3;
	add.s64 	%rd2567, %rd2560, %rd2566;
	ld.const.f64 	%fd2610, [%rd2567+23000];
	add.f64 	%fd2611, %fd2609, %fd2610;
	mad.lo.s32 	%r2459, %r187, %r2454, %r187;
	add.s32 	%r2460, %r238, %r2459;
	mul.wide.s32 	%rd2568, %r2460, 8;
	add.s64 	%rd2569, %rd4, %rd2568;
	ld.global.f64 	%fd2612, [%rd2569];
	add.f64 	%fd3130, %fd2611, %fd2612;
	st.global.f64 	[%rd13+10608], %fd3130;
	ld.global.u32 	%r2461, [%rd14];
	mul.wide.s32 	%rd2570, %r2461, 8;
	add.s64 	%rd2571, %rd13, %rd2570;
	ld.global.f64 	%fd2614, [%rd2571+10000];
	add.s32 	%r2462, %r194, %r2461;
	cvt.s64.s32 	%rd2572, %r2462;
	add.s64 	%rd2573, %rd1, %rd2572;
	ld.global.s8 	%r2463, [%rd2573];
	mul.wide.s32 	%rd2574, %r2463, 5;
	ld.global.u8 	%rs264, [%rd50];
	cvt.u64.u16 	%rd2575, %rs264;
	cvt.s64.s8 	%rd2576, %rd2575;
	add.s64 	%rd2577, %rd2574, %rd2576;
	shl.b64 	%rd2578, %rd2577, 3;
	add.s64 	%rd2579, %rd2560, %rd2578;
	ld.const.f64 	%fd2615, [%rd2579+45440];
	add.f64 	%fd2616, %fd2614, %fd2615;
	ld.global.s8 	%rd2580, [%rd2573+-1];
	cvt.u32.u16 	%r2464, %rs264;
	cvt.s32.s8 	%r2465, %r2464;
	mul.wide.s32 	%rd2581, %r2465, 24;
	add.s64 	%rd2582, %rd2577, %rd2581;
	add.s64 	%rd2583, %rd2582, %rd2580;
	shl.b64 	%rd2584, %rd2583, 3;
	add.s64 	%rd2585, %rd2560, %rd2584;
	ld.const.f64 	%fd2617, [%rd2585+22000];
	add.f64 	%fd2618, %fd2616, %fd2617;
	mad.lo.s32 	%r2466, %r187, %r2461, %r187;
	add.s32 	%r2467, %r239, %r2466;
	mul.wide.s32 	%rd2586, %r2467, 8;
	add.s64 	%rd2587, %rd4, %rd2586;
	ld.global.f64 	%fd2619, [%rd2587];
	add.f64 	%fd3131, %fd2618, %fd2619;
	st.global.f64 	[%rd13+10616], %fd3131;
	abs.f64 	%fd2621, %fd3130;
	setp.leu.f64 	%p881, %fd2621, 0d41CDCD64FF800000;
	setp.leu.f64 	%p882, %fd3130, 0d0000000000000000;
	and.pred  	%p883, %p881, %p882;
	setp.leu.f64 	%p884, %fd3131, 0d0000000000000000;
	and.pred  	%p885, %p883, %p884;
	@%p885 bra 	$L__BB0_488;
	mov.b64 	%rd2588, 9218868437227405312;
	st.global.u64 	[%rd13+10608], %rd2588;
	mov.b64 	%rd2589, -4616189618054758400;
	st.global.u64 	[%rd13+10616], %rd2589;
	mov.f64 	%fd3130, 0d7FF0000000000000;
	mov.f64 	%fd3131, 0dBFF0000000000000;
$L__BB0_488:
	add.f64 	%fd2624, %fd3130, %fd274;
	add.f64 	%fd2625, %fd3131, %fd275;
	add.f64 	%fd2626, %fd2625, %fd276;
	div.rn.f64 	%fd3132, %fd2624, %fd2626;
	bra.uni 	$L__BB0_492;
$L__BB0_489:
	ld.global.u32 	%r2468, [%rd14];
	add.s32 	%r2469, %r194, %r2468;
	cvt.s64.s32 	%rd2590, %r2469;
	add.s64 	%rd2591, %rd1, %rd2590;
	ld.global.s8 	%r2470, [%rd2591];
	mul.wide.s32 	%rd2592, %r2470, 5;
	ld.global.u8 	%rs265, [%rd50];
	cvt.u64.u16 	%rd2593, %rs265;
	cvt.s64.s8 	%rd2594, %rd2593;
	add.s64 	%rd2595, %rd2592, %rd2594;
	shl.b64 	%rd2596, %rd2595, 3;
	mov.u64 	%rd2597, parameter;
	add.s64 	%rd2598, %rd2597, %rd2596;
	ld.const.f64 	%fd2627, [%rd2598+45640];
	ld.global.s8 	%rd2599, [%rd2591+-1];
	cvt.u32.u16 	%r2471, %rs265;
	cvt.s32.s8 	%r2472, %r2471;
	mul.wide.s32 	%rd2600, %r2472, 24;
	add.s64 	%rd2601, %rd2595, %rd2600;
	add.s64 	%rd2602, %rd2601, %rd2599;
	shl.b64 	%rd2603, %rd2602, 3;
	add.s64 	%rd2604, %rd2597, %rd2603;
	ld.const.f64 	%fd2628, [%rd2604+23000];
	add.f64 	%fd2629, %fd2627, %fd2628;
	mad.lo.s32 	%r2473, %r187, %r2468, %r187;
	add.s32 	%r2474, %r238, %r2473;
	mul.wide.s32 	%rd2605, %r2474, 8;
	add.s64 	%rd2606, %rd4, %rd2605;
	ld.global.f64 	%fd2630, [%rd2606];
	add.f64 	%fd3130, %fd2629, %fd2630;
	st.global.f64 	[%rd13+10608], %fd3130;
	ld.global.u32 	%r2475, [%rd14];
	add.s32 	%r2476, %r194, %r2475;
	cvt.s64.s32 	%rd2607, %r2476;
	add.s64 	%rd2608, %rd1, %rd2607;
	ld.global.s8 	%r2477, [%rd2608];
	mul.wide.s32 	%rd2609, %r2477, 5;
	ld.global.u8 	%rs266, [%rd50];
	cvt.u64.u16 	%rd2610, %rs266;
	cvt.s64.s8 	%rd2611, %rd2610;
	add.s64 	%rd2612, %rd2609, %rd2611;
	shl.b64 	%rd2613, %rd2612, 3;
	add.s64 	%rd2614, %rd2597, %rd2613;
	ld.const.f64 	%fd2632, [%rd2614+45440];
	ld.global.s8 	%rd2615, [%rd2608+-1];
	cvt.u32.u16 	%r2478, %rs266;
	cvt.s32.s8 	%r2479, %r2478;
	mul.wide.s32 	%rd2616, %r2479, 24;
	add.s64 	%rd2617, %rd2612, %rd2616;
	add.s64 	%rd2618, %rd2617, %rd2615;
	shl.b64 	%rd2619, %rd2618, 3;
	add.s64 	%rd2620, %rd2597, %rd2619;
	ld.const.f64 	%fd2633, [%rd2620+22000];
	add.f64 	%fd2634, %fd2632, %fd2633;
	mad.lo.s32 	%r2480, %r187, %r2475, %r187;
	add.s32 	%r2481, %r239, %r2480;
	mul.wide.s32 	%rd2621, %r2481, 8;
	add.s64 	%rd2622, %rd4, %rd2621;
	ld.global.f64 	%fd2635, [%rd2622];
	add.f64 	%fd3131, %fd2634, %fd2635;
	st.global.f64 	[%rd13+10616], %fd3131;
	abs.f64 	%fd2637, %fd3130;
	setp.leu.f64 	%p886, %fd2637, 0d41CDCD64FF800000;
	setp.leu.f64 	%p887, %fd3130, 0d0000000000000000;
	and.pred  	%p888, %p886, %p887;
	setp.leu.f64 	%p889, %fd3131, 0d0000000000000000;
	and.pred  	%p890, %p888, %p889;
	@%p890 bra 	$L__BB0_491;
	mov.b64 	%rd2623, 9218868437227405312;
	st.global.u64 	[%rd13+10608], %rd2623;
	mov.b64 	%rd2624, -4616189618054758400;
	st.global.u64 	[%rd13+10616], %rd2624;
	mov.f64 	%fd3130, 0d7FF0000000000000;
	mov.f64 	%fd3131, 0dBFF0000000000000;
$L__BB0_491:
	add.f64 	%fd2640, %fd3130, %fd274;
	add.f64 	%fd2641, %fd3131, %fd275;
	add.f64 	%fd2642, %fd2641, %fd276;
	div.rn.f64 	%fd3132, %fd2640, %fd2642;
$L__BB0_492:
	st.global.f64 	[%rd13+10592], %fd3132;
	ld.global.f64 	%fd2643, [%rd13+10584];
	setp.geu.f64 	%p891, %fd2643, %fd3132;
	setp.leu.f64 	%p892, %fd3131, 0dC0A3880000000000;
	or.pred  	%p893, %p891, %p892;
	@%p893 bra 	$L__BB0_494;
	st.global.f64 	[%rd13+10624], %fd3130;
	st.global.f64 	[%rd13+10632], %fd3131;
	st.global.f64 	[%rd13+10584], %fd3132;
$L__BB0_494:
	ld.global.u32 	%r2482, [%rd14];
	add.s32 	%r3003, %r2482, 1;
	st.global.u32 	[%rd14], %r3003;
	setp.lt.s32 	%p894, %r2482, %r240;
	@%p894 bra 	$L__BB0_485;
$L__BB0_495:
	ld.global.f64 	%fd2644, [%rd13+10624];
	st.global.f64 	[%rd13+10640], %fd2644;
	ld.global.u32 	%r243, [%rd5+432];
	mul.wide.s32 	%rd2625, %r243, 8;
	add.s64 	%rd51, %rd13, %rd2625;
	ld.global.f64 	%fd290, [%rd51+10000];
	ld.global.f64 	%fd291, [%rd13+10632];
	abs.f64 	%fd2645, %fd290;
	abs.f64 	%fd2646, %fd291;
	max.f64 	%fd2648, %fd2645, %fd2646;
	setp.leu.f64 	%p895, %fd2648, 0d41CDCD64FF800000;
	@%p895 bra 	$L__BB0_497;
	mov.b32 	%r2485, 0;
	st.global.u32 	[%rd5+468], %r2485;
	mov.pred 	%p1102, -1;
	bra.uni 	$L__BB0_500;
$L__BB0_497:
	sub.f64 	%fd2649, %fd290, %fd291;
	abs.f64 	%fd2650, %fd2649;
	setp.geu.f64 	%p896, %fd2650, 0d3EE4F8B588E368F1;
	@%p896 bra 	$L__BB0_499;
	mov.b32 	%r2484, 1;
	st.global.u32 	[%rd5+468], %r2484;
	mov.pred 	%p1102, 0;
	bra.uni 	$L__BB0_500;
$L__BB0_499:
	mov.b32 	%r2483, 0;
	st.global.u32 	[%rd5+468], %r2483;
	mov.pred 	%p1102, -1;
$L__BB0_500:
	ld.global.f64 	%fd292, [%rd51+10208];
	ld.global.f64 	%fd293, [%rd13+10640];
	abs.f64 	%fd2651, %fd292;
	abs.f64 	%fd2652, %fd293;
	max.f64 	%fd2654, %fd2651, %fd2652;
	setp.leu.f64 	%p900, %fd2654, 0d41CDCD64FF800000;
	@%p900 bra 	$L__BB0_502;
	mov.b32 	%r2488, 0;
	st.global.u32 	[%rd5+472], %r2488;
	mov.pred 	%p1103, -1;
	bra.uni 	$L__BB0_505;
$L__BB0_502:
	sub.f64 	%fd2655, %fd292, %fd293;
	abs.f64 	%fd2656, %fd2655;
	setp.geu.f64 	%p901, %fd2656, 0d3EE4F8B588E368F1;
	@%p901 bra 	$L__BB0_504;
	mov.b32 	%r2487, 1;
	st.global.u32 	[%rd5+472], %r2487;
	mov.pred 	%p1103, 0;
	bra.uni 	$L__BB0_505;
$L__BB0_504:
	mov.b32 	%r2486, 0;
	st.global.u32 	[%rd5+472], %r2486;
	mov.pred 	%p1103, -1;
$L__BB0_505:
	or.pred  	%p905, %p1102, %p1103;
	@%p905 bra 	$L__BB0_539;
	mov.b32 	%r2489, 0;
	st.global.u32 	[%rd5+456], %r2489;
	setp.lt.s32 	%p906, %r243, 6;
	@%p906 bra 	$L__BB0_849;
	cvt.u64.u32 	%rd2626, %r243;
	add.s64 	%rd52, %rd12, %rd2626;
	add.s32 	%r244, %r189, %r243;
	add.s32 	%r245, %r243, -6;
	mov.b32 	%r246, 0;
$L__BB0_508:
	ld.global.f64 	%fd294, [%rd51+10000];
	add.s32 	%r2491, %r194, %r246;
	cvt.s64.s32 	%rd2627, %r2491;
	add.s64 	%rd53, %rd1, %rd2627;
	ld.global.s8 	%r2492, [%rd53];
	mul.wide.s32 	%rd2628, %r2492, 5;
	ld.global.u8 	%rs267, [%rd52];
	cvt.u64.u16 	%rd2629, %rs267;
	cvt.s64.s8 	%rd2630, %rd2629;
	add.s64 	%rd2631, %rd2628, %rd2630;
	shl.b64 	%rd2632, %rd2631, 3;
	mov.u64 	%rd2633, parameter;
	add.s64 	%rd2634, %rd2633, %rd2632;
	ld.const.f64 	%fd2657, [%rd2634+45440];
	ld.global.s8 	%rd2635, [%rd53+-1];
	cvt.u32.u16 	%r2493, %rs267;
	cvt.s32.s8 	%r2494, %r2493;
	mul.wide.s32 	%rd2636, %r2494, 24;
	add.s64 	%rd2637, %rd2631, %rd2636;
	add.s64 	%rd2638, %rd2637, %rd2635;
	shl.b64 	%rd2639, %rd2638, 3;
	add.s64 	%rd2640, %rd2633, %rd2639;
	ld.const.f64 	%fd2658, [%rd2640+22000];
	add.f64 	%fd2659, %fd2657, %fd2658;
	add.s32 	%r247, %r246, 1;
	mad.lo.s32 	%r2495, %r187, %r246, %r187;
	add.s32 	%r2496, %r244, %r2495;
	mul.wide.s32 	%rd2641, %r2496, 8;
	add.s64 	%rd54, %rd4, %rd2641;
	ld.global.f64 	%fd2660, [%rd54];
	add.f64 	%fd295, %fd2659, %fd2660;
	abs.f64 	%fd2661, %fd294;
	abs.f64 	%fd2662, %fd295;
	max.f64 	%fd2664, %fd2661, %fd2662;
	setp.leu.f64 	%p907, %fd2664, 0d41CDCD64FF800000;
	@%p907 bra 	$L__BB0_510;
	mov.b32 	%r2499, 0;
	st.global.u32 	[%rd5+468], %r2499;
	mov.pred 	%p1104, -1;
	bra.uni 	$L__BB0_513;
$L__BB0_510:
	sub.f64 	%fd2665, %fd294, %fd295;
	abs.f64 	%fd2666, %fd2665;
	setp.geu.f64 	%p908, %fd2666, 0d3EE4F8B588E368F1;
	@%p908 bra 	$L__BB0_512;
	mov.b32 	%r2498, 1;
	st.global.u32 	[%rd5+468], %r2498;
	mov.pred 	%p1104, 0;
	bra.uni 	$L__BB0_513;
$L__BB0_512:
	mov.b32 	%r2497, 0;
	st.global.u32 	[%rd5+468], %r2497;
	mov.pred 	%p1104, -1;
$L__BB0_513:
	ld.global.f64 	%fd296, [%rd51+10208];
	ld.global.s8 	%r2500, [%rd53];
	mul.wide.s32 	%rd2642, %r2500, 5;
	ld.global.u8 	%rs268, [%rd52];
	cvt.u64.u16 	%rd2643, %rs268;
	cvt.s64.s8 	%rd2644, %rd2643;
	add.s64 	%rd2645, %rd2642, %rd2644;
	shl.b64 	%rd2646, %rd2645, 3;
	mov.u64 	%rd2647, parameter;
	add.s64 	%rd2648, %rd2647, %rd2646;
	ld.const.f64 	%fd2667, [%rd2648+45640];
	ld.global.s8 	%rd2649, [%rd53+-1];
	cvt.u32.u16 	%r2501, %rs268;
	cvt.s32.s8 	%r2502, %r2501;
	mul.wide.s32 	%rd2650, %r2502, 24;
	add.s64 	%rd2651, %rd2645, %rd2650;
	add.s64 	%rd2652, %rd2651, %rd2649;
	shl.b64 	%rd2653, %rd2652, 3;
	add.s64 	%rd2654, %rd2647, %rd2653;
	ld.const.f64 	%fd2668, [%rd2654+23000];
	add.f64 	%fd2669, %fd2667, %fd2668;
	ld.global.f64 	%fd2670, [%rd54+-5000];
	add.f64 	%fd297, %fd2669, %fd2670;
	abs.f64 	%fd2671, %fd296;
	abs.f64 	%fd2672, %fd297;
	max.f64 	%fd2674, %fd2671, %fd2672;
	setp.leu.f64 	%p912, %fd2674, 0d41CDCD64FF800000;
	@%p912 bra 	$L__BB0_515;
	mov.b32 	%r2505, 0;
	st.global.u32 	[%rd5+472], %r2505;
	mov.pred 	%p1105, -1;
	bra.uni 	$L__BB0_518;
$L__BB0_515:
	sub.f64 	%fd2675, %fd296, %fd297;
	abs.f64 	%fd2676, %fd2675;
	setp.geu.f64 	%p913, %fd2676, 0d3EE4F8B588E368F1;
	@%p913 bra 	$L__BB0_517;
	mov.b32 	%r2504, 1;
	st.global.u32 	[%rd5+472], %r2504;
	mov.pred 	%p1105, 0;
	bra.uni 	$L__BB0_518;
$L__BB0_517:
	mov.b32 	%r2503, 0;
	st.global.u32 	[%rd5+472], %r2503;
	mov.pred 	%p1105, -1;
$L__BB0_518:
	or.pred  	%p917, %p1104, %p1105;
	@%p917 bra 	$L__BB0_522;
	ld.global.u32 	%r2506, [%rd5+440];
	ld.global.u32 	%r248, [%rd5+444];
	add.s32 	%r3005, %r2506, -1;
	st.global.u32 	[%rd5+416], %r3005;
	setp.le.s32 	%p918, %r3005, %r248;
	@%p918 bra 	$L__BB0_521;
$L__BB0_520:
	mul.lo.s32 	%r2507, %r3005, 3;
	mul.wide.s32 	%rd2655, %r2507, 4;
	add.s64 	%rd2656, %rd5, %rd2655;
	ld.global.u32 	%r2508, [%rd2656+200];
	add.s32 	%r2509, %r192, %r2507;
	mul.wide.s32 	%rd2657, %r2509, 4;
	add.s64 	%rd2658, %rd3, %rd2657;
	st.global.u32 	[%rd2658], %r2508;
	ld.global.u32 	%r2510, [%rd5+416];
	mad.lo.s32 	%r2511, %r2510, 3, %r182;
	mul.wide.s32 	%rd2659, %r2511, 4;
	add.s64 	%rd2660, %rd3, %rd2659;
	ld.global.u32 	%r2512, [%rd2660];
	st.global.u32 	[%rd2660+12], %r2512;
	ld.global.u32 	%r2513, [%rd5+416];
	mad.lo.s32 	%r2514, %r2513, 3, %r183;
	mul.wide.s32 	%rd2661, %r2514, 4;
	add.s64 	%rd2662, %rd3, %rd2661;
	ld.global.u32 	%r2515, [%rd2662];
	st.global.u32 	[%rd2662+12], %r2515;
	ld.global.u32 	%r2516, [%rd5+416];
	add.s32 	%r3005, %r2516, -1;
	st.global.u32 	[%rd5+416], %r3005;
	setp.gt.s32 	%p919, %r3005, %r248;
	@%p919 bra 	$L__BB0_520;
$L__BB0_521:
	mad.lo.s32 	%r2517, %r248, 3, %r192;
	mul.wide.s32 	%rd2663, %r2517, 4;
	add.s64 	%rd2664, %rd3, %rd2663;
	add.s32 	%r2518, %r246, 2;
	st.global.u32 	[%rd2664], %r2518;
	st.global.u32 	[%rd2664+4], %r243;
	mov.b32 	%r2519, 0;
	st.global.u32 	[%rd2664+8], %r2519;
	ld.global.u32 	%r2520, [%rd5+440];
	add.s32 	%r2521, %r2520, 1;
	st.global.u32 	[%rd5+440], %r2521;
	bra.uni 	$L__BB0_849;
$L__BB0_522:
	ld.global.f64 	%fd298, [%rd51+10000];
	mul.wide.u32 	%rd2665, %r246, 8;
	add.s64 	%rd55, %rd13, %rd2665;
	ld.global.f64 	%fd2677, [%rd55+10000];
	ld.global.s8 	%r2522, [%rd53];
	mul.wide.s32 	%rd2666, %r2522, 5;
	ld.global.u8 	%rs269, [%rd52];
	cvt.u64.u16 	%rd2667, %rs269;
	cvt.s64.s8 	%rd2668, %rd2667;
	add.s64 	%rd2669, %rd2666, %rd2668;
	shl.b64 	%rd2670, %rd2669, 3;
	mov.u64 	%rd2671, parameter;
	add.s64 	%rd2672, %rd2671, %rd2670;
	ld.const.f64 	%fd2678, [%rd2672+45440];
	add.f64 	%fd2679, %fd2677, %fd2678;
	ld.global.s8 	%rd2673, [%rd53+-1];
	cvt.u32.u16 	%r2523, %rs269;
	cvt.s32.s8 	%r2524, %r2523;
	mul.wide.s32 	%rd2674, %r2524, 24;
	add.s64 	%rd2675, %rd2669, %rd2674;
	add.s64 	%rd2676, %rd2675, %rd2673;
	shl.b64 	%rd2677, %rd2676, 3;
	add.s64 	%rd2678, %rd2671, %rd2677;
	ld.const.f64 	%fd2680, [%rd2678+22000];
	add.f64 	%fd2681, %fd2679, %fd2680;
	ld.global.f64 	%fd2682, [%rd54];
	add.f64 	%fd299, %fd2681, %fd2682;
	abs.f64 	%fd2683, %fd298;
	abs.f64 	%fd2684, %fd299;
	max.f64 	%fd2686, %fd2683, %fd2684;
	setp.leu.f64 	%p920, %fd2686, 0d41CDCD64FF800000;
	@%p920 bra 	$L__BB0_524;
	mov.b32 	%r2527, 0;
	st.global.u32 	[%rd5+468], %r2527;
	mov.pred 	%p1106, -1;
	bra.uni 	$L__BB0_527;
$L__BB0_524:
	sub.f64 	%fd2687, %fd298, %fd299;
	abs.f64 	%fd2688, %fd2687;
	setp.geu.f64 	%p921, %fd2688, 0d3EE4F8B588E368F1;
	@%p921 bra 	$L__BB0_526;
	mov.b32 	%r2526, 1;
	st.global.u32 	[%rd5+468], %r2526;
	mov.pred 	%p1106, 0;
	bra.uni 	$L__BB0_527;
$L__BB0_526:
	mov.b32 	%r2525, 0;
	st.global.u32 	[%rd5+468], %r2525;
	mov.pred 	%p1106, -1;
$L__BB0_527:
	ld.global.f64 	%fd300, [%rd51+10208];
	ld.global.f64 	%fd2689, [%rd55+10208];
	ld.global.s8 	%r2528, [%rd53];
	mul.wide.s32 	%rd2679, %r2528, 5;
	ld.global.u8 	%rs270, [%rd52];
	cvt.u64.u16 	%rd2680, %rs270;
	cvt.s64.s8 	%rd2681, %rd2680;
	add.s64 	%rd2682, %rd2679, %rd2681;
	shl.b64 	%rd2683, %rd2682, 3;
	mov.u64 	%rd2684, parameter;
	add.s64 	%rd2685, %rd2684, %rd2683;
	ld.const.f64 	%fd2690, [%rd2685+45640];
	add.f64 	%fd2691, %fd2689, %fd2690;
	ld.global.s8 	%rd2686, [%rd53+-1];
	cvt.u32.u16 	%r2529, %rs270;
	cvt.s32.s8 	%r2530, %r2529;
	mul.wide.s32 	%rd2687, %r2530, 24;
	add.s64 	%rd2688, %rd2682, %rd2687;
	add.s64 	%rd2689, %rd2688, %rd2686;
	shl.b64 	%rd2690, %rd2689, 3;
	add.s64 	%rd2691, %rd2684, %rd2690;
	ld.const.f64 	%fd2692, [%rd2691+23000];
	add.f64 	%fd2693, %fd2691, %fd2692;
	ld.global.f64 	%fd2694, [%rd54+-5000];
	add.f64 	%fd301, %fd2693, %fd2694;
	abs.f64 	%fd2695, %fd300;
	abs.f64 	%fd2696, %fd301;
	max.f64 	%fd2698, %fd2695, %fd2696;
	setp.leu.f64 	%p925, %fd2698, 0d41CDCD64FF800000;
	@%p925 bra 	$L__BB0_529;
	mov.b32 	%r2533, 0;
	st.global.u32 	[%rd5+472], %r2533;
	mov.pred 	%p1107, -1;
	bra.uni 	$L__BB0_532;
$L__BB0_529:
	sub.f64 	%fd2699, %fd300, %fd301;
	abs.f64 	%fd2700, %fd2699;
	setp.geu.f64 	%p926, %fd2700, 0d3EE4F8B588E368F1;
	@%p926 bra 	$L__BB0_531;
	mov.b32 	%r2532, 1;
	st.global.u32 	[%rd5+472], %r2532;
	mov.pred 	%p1107, 0;
	bra.uni 	$L__BB0_532;
$L__BB0_531:
	mov.b32 	%r2531, 0;
	st.global.u32 	[%rd5+472], %r2531;
	mov.pred 	%p1107, -1;
$L__BB0_532:
	or.pred  	%p930, %p1106, %p1107;
	@%p930 bra 	$L__BB0_538;
	ld.global.u32 	%r2534, [%rd5+440];
	ld.global.u32 	%r252, [%rd5+444];
	add.s32 	%r3006, %r2534, -1;
	st.global.u32 	[%rd5+416], %r3006;
	setp.le.s32 	%p931, %r3006, %r252;
	@%p931 bra 	$L__BB0_535;
$L__BB0_534:
	mul.lo.s32 	%r2535, %r3006, 3;
	mul.wide.s32 	%rd2692, %r2535, 4;
	add.s64 	%rd2693, %rd5, %rd2692;
	ld.global.u32 	%r2536, [%rd2693+200];
	add.s32 	%r2537, %r192, %r2535;
	mul.wide.s32 	%rd2694, %r2537, 4;
	add.s64 	%rd2695, %rd3, %rd2694;
	st.global.u32 	[%rd2695], %r2536;
	ld.global.u32 	%r2538, [%rd5+416];
	mad.lo.s32 	%r2539, %r2538, 3, %r182;
	mul.wide.s32 	%rd2696, %r2539, 4;
	add.s64 	%rd2697, %rd3, %rd2696;
	ld.global.u32 	%r2540, [%rd2697];
	st.global.u32 	[%rd2697+12], %r2540;
	ld.global.u32 	%r2541, [%rd5+416];
	mad.lo.s32 	%r2542, %r2541, 3, %r183;
	mul.wide.s32 	%rd2698, %r2542, 4;
	add.s64 	%rd2699, %rd3, %rd2698;
	ld.global.u32 	%r2543, [%rd2699];
	st.global.u32 	[%rd2699+12], %r2543;
	ld.global.u32 	%r2544, [%rd5+416];
	add.s32 	%r3006, %r2544, -1;
	st.global.u32 	[%rd5+416], %r3006;
	setp.gt.s32 	%p932, %r3006, %r252;
	@%p932 bra 	$L__BB0_534;
$L__BB0_535:
	mad.lo.s32 	%r2545, %r252, 3, %r192;
	mul.wide.s32 	%rd2700, %r2545, 4;
	add.s64 	%rd2701, %rd3, %rd2700;
	add.s32 	%r2546, %r246, 2;
	st.global.u32 	[%rd2701], %r2546;
	st.global.u32 	[%rd2701+4], %r243;
	mov.b32 	%r2547, 0;
	st.global.u32 	[%rd2701+8], %r2547;
	ld.global.u32 	%r3007, [%rd5+440];
	add.s32 	%r2548, %r3007, 1;
	st.global.u32 	[%rd5+440], %r2548;
	ld.global.u32 	%r257, [%rd5+456];
	ld.global.u32 	%r258, [%rd5+444];
	st.global.u32 	[%rd5+416], %r3007;
	setp.le.s32 	%p933, %r3007, %r258;
	@%p933 bra 	$L__BB0_537;
$L__BB0_536:
	mul.lo.s32 	%r2549, %r3007, 3;
	mul.wide.s32 	%rd2702, %r2549, 4;
	add.s64 	%rd2703, %rd5, %rd2702;
	ld.global.u32 	%r2550, [%rd2703+200];
	add.s32 	%r2551, %r192, %r2549;
	mul.wide.s32 	%rd2704, %r2551, 4;
	add.s64 	%rd2705, %rd3, %rd2704;
	st.global.u32 	[%rd2705], %r2550;
	ld.global.u32 	%r2552, [%rd5+416];
	mad.lo.s32 	%r2553, %r2552, 3, %r182;
	mul.wide.s32 	%rd2706, %r2553, 4;
	add.s64 	%rd2707, %rd3, %rd2706;
	ld.global.u32 	%r2554, [%rd2707];
	st.global.u32 	[%rd2707+12], %r2554;
	ld.global.u32 	%r2555, [%rd5+416];
	mad.lo.s32 	%r2556, %r2555, 3, %r183;
	mul.wide.s32 	%rd2708, %r2556, 4;
	add.s64 	%rd2709, %rd3, %rd2708;
	ld.global.u32 	%r2557, [%rd2709];
	st.global.u32 	[%rd2709+12], %r2557;
	ld.global.u32 	%r2558, [%rd5+416];
	add.s32 	%r3007, %r2558, -1;
	st.global.u32 	[%rd5+416], %r3007;
	setp.gt.s32 	%p934, %r3007, %r258;
	@%p934 bra 	$L__BB0_536;
$L__BB0_537:
	mad.lo.s32 	%r2559, %r258, 3, %r192;
	mul.wide.s32 	%rd2710, %r2559, 4;
	add.s64 	%rd2711, %rd3, %rd2710;
	st.global.u32 	[%rd2711], %r257;
	mov.b32 	%r2560, 0;
	st.global.u32 	[%rd2711+4], %r2560;
	mov.b32 	%r2561, 1;
	st.global.u32 	[%rd2711+8], %r2561;
	ld.global.u32 	%r2562, [%rd5+440];
	add.s32 	%r2563, %r2562, 1;
	st.global.u32 	[%rd5+440], %r2563;
	bra.uni 	$L__BB0_849;
$L__BB0_538:
	st.global.u32 	[%rd5+456], %r247;
	setp.lt.s32 	%p935, %r246, %r245;
	mov.u32 	%r246, %r247;
	@%p935 bra 	$L__BB0_508;
	bra.uni 	$L__BB0_849;
$L__BB0_539:
	mov.b64 	%rd2712, 9218868437227405312;
	st.global.u64 	[%rd13+10624], %rd2712;
	mov.b64 	%rd2713, -4503599627370496;
	st.global.u64 	[%rd13+10584], %rd2713;
	mov.b64 	%rd2714, -4616189618054758400;
	st.global.u64 	[%rd13+10632], %rd2714;
	mov.b32 	%r2564, 0;
	st.global.u32 	[%rd14], %r2564;
	setp.lt.s32 	%p936, %r243, 6;
	@%p936 bra 	$L__BB0_551;
	cvt.u64.u32 	%rd2715, %r243;
	add.s64 	%rd56, %rd12, %rd2715;
	add.s32 	%r261, %r191, %r243;
	add.s32 	%r262, %r261, 625;
	add.s32 	%r263, %r243, -6;
	mov.b32 	%r3008, 0;
$L__BB0_541:
	mul.wide.s32 	%rd2716, %r3008, 8;
	add.s64 	%rd2717, %rd13, %rd2716;
	ld.global.f64 	%fd2701, [%rd2717+10208];
	ld.global.f64 	%fd302, [%rd13+10416];
	add.f64 	%fd2702, %fd2701, %fd302;
	ld.global.f64 	%fd2703, [%rd2717+10000];
	ld.global.f64 	%fd303, [%rd13+10424];
	add.f64 	%fd2704, %fd2703, %fd303;
	ld.global.f64 	%fd304, [%rd13+10432];
	add.f64 	%fd2705, %fd2704, %fd304;
	div.rn.f64 	%fd2706, %fd2702, %fd2705;
	st.global.f64 	[%rd13+10592], %fd2706;
	add.f64 	%fd2707, %fd303, %fd304;
	div.rn.f64 	%fd2708, %fd302, %fd2707;
	st.global.f64 	[%rd13+10600], %fd2708;
	setp.ltu.f64 	%p937, %fd2706, %fd2708;
	@%p937 bra 	$L__BB0_545;
	ld.global.u32 	%r2566, [%rd14];
	mul.wide.s32 	%rd2718, %r2566, 8;
	add.s64 	%rd2719, %rd13, %rd2718;
	ld.global.f64 	%fd2709, [%rd2719+10208];
	add.s32 	%r2567, %r193, %r2566;
	cvt.s64.s32 	%rd2720, %r2567;
	add.s64 	%rd2721, %rd1, %rd2720;
	ld.global.s8 	%r2568, [%rd2721];
	mul.wide.s32 	%rd2722, %r2568, 5;
	ld.global.s8 	%rs271, [%rd56+-1];
	cvt.s64.s16 	%rd2723, %rs271;
	add.s64 	%rd2724, %rd2722, %rd2723;
	shl.b64 	%rd2725, %rd2724, 3;
	mov.u64 	%rd2726, parameter;
	add.s64 	%rd2727, %rd2726, %rd2725;
	ld.const.f64 	%fd2710, [%rd2727+45640];
	add.f64 	%fd2711, %fd2709, %fd2710;
	ld.global.s8 	%rs272, [%rd56];
	mov.b32 	%r2569, {%rs271, %rs272};
	mov.b32 	%r2570, 1305;
	dp2a.lo.s32.u32 	%r2571, %r2569, %r2570, %r2568;
	mul.wide.s32 	%rd2728, %r2571, 8;
	add.s64 	%rd2729, %rd2726, %rd2728;
	ld.const.f64 	%fd2712, [%rd2729+21000];
	add.f64 	%fd2713, %fd2711, %fd2712;
	mad.lo.s32 	%r2572, %r2566, %r187, %r261;
	mul.wide.s32 	%rd2730, %r2572, 8;
	add.s64 	%rd2731, %rd4, %rd2730;
	ld.global.f64 	%fd2714, [%rd2731];
	add.f64 	%fd3137, %fd2713, %fd2714;
	st.global.f64 	[%rd13+10608], %fd3137;
	ld.global.u32 	%r2573, [%rd14];
	mul.wide.s32 	%rd2732, %r2573, 8;
	add.s64 	%rd2733, %rd13, %rd2732;
	ld.global.f64 	%fd2716, [%rd2733+10000];
	add.s32 	%r2574, %r193, %r2573;
	cvt.s64.s32 	%rd2734, %r2574;
	add.s64 	%rd2735, %rd1, %rd2734;
	ld.global.s8 	%r2575, [%rd2735];
	mul.wide.s32 	%rd2736, %r2575, 5;
	ld.global.s8 	%rs273, [%rd56+-1];
	cvt.s64.s16 	%rd2737, %rs273;
	add.s64 	%rd2738, %rd2736, %rd2737;
	shl.b64 	%rd2739, %rd2738, 3;
	add.s64 	%rd2740, %rd2726, %rd2739;
	ld.const.f64 	%fd2717, [%rd2740+45440];
	add.f64 	%fd2718, %fd2716, %fd2717;
	ld.global.s8 	%rs274, [%rd56];
	mov.b32 	%r2576, {%rs273, %rs274};
	dp2a.lo.s32.u32 	%r2577, %r2576, %r2570, %r2575;
	mul.wide.s32 	%rd2741, %r2577, 8;
	add.s64 	%rd2742, %rd2726, %rd2741;
	ld.const.f64 	%fd2719, [%rd2742+20000];
	add.f64 	%fd2720, %fd2718, %fd2719;
	mad.lo.s32 	%r2578, %r2573, %r187, %r262;
	mul.wide.s32 	%rd2743, %r2578, 8;
	add.s64 	%rd2744, %rd4, %rd2743;
	ld.global.f64 	%fd2721, [%rd2744];
	add.f64 	%fd3138, %fd2720, %fd2721;
	st.global.f64 	[%rd13+10616], %fd3138;
	abs.f64 	%fd2723, %fd3137;
	setp.leu.f64 	%p938, %fd2723, 0d41CDCD64FF800000;
	setp.leu.f64 	%p939, %fd3137, 0d0000000000000000;
	and.pred  	%p940, %p938, %p939;
	setp.leu.f64 	%p941, %fd3138, 0d0000000000000000;
	and.pred  	%p942, %p940, %p941;
	@%p942 bra 	$L__BB0_544;
	mov.b64 	%rd2745, 9218868437227405312;
	st.global.u64 	[%rd13+10608], %rd2745;
	mov.b64 	%rd2746, -4616189618054758400;
	st.global.u64 	[%rd13+10616], %rd2746;
	mov.f64 	%fd3137, 0d7FF0000000000000;
	mov.f64 	%fd3138, 0dBFF0000000000000;
$L__BB0_544:
	add.f64 	%fd2726, %fd3137, %fd302;
	add.f64 	%fd2727, %fd3138, %fd303;
	add.f64 	%fd2728, %fd2727, %fd304;
	div.rn.f64 	%fd3139, %fd2726, %fd2728;
	bra.uni 	$L__BB0_548;
$L__BB0_545:
	ld.global.u32 	%r2579, [%rd14];
	add.s32 	%r2580, %r193, %r2579;
	cvt.s64.s32 	%rd2747, %r2580;
	add.s64 	%rd2748, %rd1, %rd2747;
	ld.global.s8 	%r2581, [%rd2748];
	mul.wide.s32 	%rd2749, %r2581, 5;
	ld.global.s8 	%rs275, [%rd56+-1];
	cvt.s64.s16 	%rd2750, %rs275;
	add.s64 	%rd2751, %rd2749, %rd2750;
	shl.b64 	%rd2752, %rd2751, 3;
	mov.u64 	%rd2753, parameter;
	add.s64 	%rd2754, %rd2753, %rd2752;
	ld.const.f64 	%fd2729, [%rd2754+45640];
	ld.global.s8 	%rs276, [%rd56];
	mov.b32 	%r2582, {%rs275, %rs276};
	mov.b32 	%r2583, 1305;
	dp2a.lo.s32.u32 	%r2584, %r2582, %r2583, %r2581;
	mul.wide.s32 	%rd2755, %r2584, 8;
	add.s64 	%rd2756, %rd2753, %rd2755;
	ld.const.f64 	%fd2730, [%rd2756+21000];
	add.f64 	%fd2731, %fd2729, %fd2730;
	mad.lo.s32 	%r2585, %r2579, %r187, %r261;
	mul.wide.s32 	%rd2757, %r2585, 8;
	add.s64 	%rd2758, %rd4, %rd2757;
	ld.global.f64 	%fd2732, [%rd2758];
	add.f64 	%fd3137, %fd2731, %fd2732;
	st.global.f64 	[%rd13+10608], %fd3137;
	ld.global.u32 	%r2586, [%rd14];
	add.s32 	%r2587, %r193, %r2586;
	cvt.s64.s32 	%rd2759, %r2587;
	add.s64 	%rd2760, %rd1, %rd2759;
	ld.global.s8 	%r2588, [%rd2760];
	mul.wide.s32 	%rd2761, %r2588, 5;
	ld.global.s8 	%rs277, [%rd56+-1];
	cvt.s64.s16 	%rd2762, %rs277;
	add.s64 	%rd2763, %rd2761, %rd2762;
	shl.b64 	%rd2764, %rd2763, 3;
	add.s64 	%rd2765, %rd2753, %rd2764;
	ld.const.f64 	%fd2734, [%rd2765+45440];
	ld.global.s8 	%rs278, [%rd56];
	mov.b32 	%r2589, {%rs277, %rs278};
	dp2a.lo.s32.u32 	%r2590, %r2589, %r2583, %r2588;
	mul.wide.s32 	%rd2766, %r2590, 8;
	add.s64 	%rd2767, %rd2753, %rd2766;
	ld.const.f64 	%fd2735, [%rd2767+20000];
	add.f64 	%fd2736, %fd2734, %fd2735;
	mad.lo.s32 	%r2591, %r2586, %r187, %r262;
	mul.wide.s32 	%rd2768, %r2591, 8;
	add.s64 	%rd2769, %rd4, %rd2768;
	ld.global.f64 	%fd2737, [%rd2769];
	add.f64 	%fd3138, %fd2736, %fd2737;
	st.global.f64 	[%rd13+10616], %fd3138;
	abs.f64 	%fd2739, %fd3137;
	setp.leu.f64 	%p943, %fd2739, 0d41CDCD64FF800000;
	setp.leu.f64 	%p944, %fd3137, 0d0000000000000000;
	and.pred  	%p945, %p943, %p944;
	setp.leu.f64 	%p946, %fd3138, 0d0000000000000000;
	and.pred  	%p947, %p945, %p946;
	@%p947 bra 	$L__BB0_547;
	mov.b64 	%rd2770, 9218868437227405312;
	st.global.u64 	[%rd13+10608], %rd2770;
	mov.b64 	%rd2771, -4616189618054758400;
	st.global.u64 	[%rd13+10616], %rd2771;
	mov.f64 	%fd3137, 0d7FF0000000000000;
	mov.f64 	%fd3138, 0dBFF0000000000000;
$L__BB0_547:
	add.f64 	%fd2742, %fd3137, %fd302;
	add.f64 	%fd2743, %fd3138, %fd303;
	add.f64 	%fd2744, %fd2743, %fd304;
	div.rn.f64 	%fd3139, %fd2742, %fd2744;
$L__BB0_548:
	st.global.f64 	[%rd13+10592], %fd3139;
	ld.global.f64 	%fd2745, [%rd13+10584];
	setp.geu.f64 	%p948, %fd2745, %fd3139;
	setp.leu.f64 	%p949, %fd3138, 0dC0A3880000000000;
	or.pred  	%p950, %p948, %p949;
	@%p950 bra 	$L__BB0_550;
	st.global.f64 	[%rd13+10624], %fd3137;
	st.global.f64 	[%rd13+10632], %fd3138;
	st.global.f64 	[%rd13+10584], %fd3139;
$L__BB0_550:
	ld.global.u32 	%r2592, [%rd14];
	add.s32 	%r3008, %r2592, 1;
	st.global.u32 	[%rd14], %r3008;
	setp.lt.s32 	%p951, %r2592, %r263;
	@%p951 bra 	$L__BB0_541;
$L__BB0_551:
	ld.global.f64 	%fd2746, [%rd13+10632];
	st.global.f64 	[%rd13+10640], %fd2746;
	ld.global.u32 	%r266, [%rd5+432];
	mov.b64 	%rd2772, 9218868437227405312;
	st.global.u64 	[%rd13+10624], %rd2772;
	mov.b64 	%rd2773, -4503599627370496;
	st.global.u64 	[%rd13+10584], %rd2773;
	mov.b64 	%rd2774, -4616189618054758400;
	st.global.u64 	[%rd13+10632], %rd2774;
	mov.b32 	%r2593, 0;
	st.global.u32 	[%rd5+416], %r2593;
	setp.lt.s32 	%p952, %r266, 6;
	@%p952 bra 	$L__BB0_563;
	cvt.u64.u32 	%rd2775, %r266;
	add.s64 	%rd57, %rd12, %rd2775;
	add.s32 	%r267, %r191, %r266;
	add.s32 	%r268, %r267, 625;
	add.s32 	%r269, %r266, -6;
	mov.b32 	%r3009, 0;
$L__BB0_553:
	mul.wide.s32 	%rd2776, %r3009, 8;
	add.s64 	%rd2777, %rd13, %rd2776;
	ld.global.f64 	%fd2747, [%rd2777+10208];
	ld.global.f64 	%fd318, [%rd13+10416];
	add.f64 	%fd2748, %fd2747, %fd318;
	ld.global.f64 	%fd2749, [%rd2777+10000];
	ld.global.f64 	%fd319, [%rd13+10424];
	add.f64 	%fd2750, %fd2749, %fd319;
	ld.global.f64 	%fd320, [%rd13+10432];
	add.f64 	%fd2751, %fd2750, %fd320;
	div.rn.f64 	%fd2752, %fd2748, %fd2751;
	st.global.f64 	[%rd13+10592], %fd2752;
	add.f64 	%fd2753, %fd319, %fd320;
	div.rn.f64 	%fd2754, %fd318, %fd2753;
	st.global.f64 	[%rd13+10600], %fd2754;
	setp.ltu.f64 	%p953, %fd2752, %fd2754;
	@%p953 bra 	$L__BB0_557;
	ld.global.u32 	%r2595, [%rd14];
	mul.wide.s32 	%rd2778, %r2595, 8;
	add.s64 	%rd2779, %rd13, %rd2778;
	ld.global.f64 	%fd2755, [%rd2779+10208];
	add.s32 	%r2596, %r193, %r2595;
	cvt.s64.s32 	%rd2780, %r2596;
	add.s64 	%rd2781, %rd1, %rd2780;
	ld.global.s8 	%r2597, [%rd2781];
	mul.wide.s32 	%rd2782, %r2597, 5;
	ld.global.s8 	%rs279, [%rd57+-1];
	cvt.s64.s16 	%rd2783, %rs279;
	add.s64 	%rd2784, %rd2782, %rd2783;
	shl.b64 	%rd2785, %rd2784, 3;
	mov.u64 	%rd2786, parameter;
	add.s64 	%rd2787, %rd2786, %rd2785;
	ld.const.f64 	%fd2756, [%rd2787+45640];
	add.f64 	%fd2757, %fd2755, %fd2756;
	ld.global.s8 	%rs280, [%rd57];
	mov.b32 	%r2598, {%rs279, %rs280};
	mov.b32 	%r2599, 1305;
	dp2a.lo.s32.u32 	%r2600, %r2598, %r2599, %r2597;
	mul.wide.s32 	%rd2788, %r2600, 8;
	add.s64 	%rd2789, %rd2786, %rd2788;
	ld.const.f64 	%fd2758, [%rd2789+21000];
	add.f64 	%fd2759, %fd2757, %fd2758;
	mad.lo.s32 	%r2601, %r2595, %r187, %r267;
	mul.wide.s32 	%rd2790, %r2601, 8;
	add.s64 	%rd2791, %rd4, %rd2790;
	ld.global.f64 	%fd2760, [%rd2791];
	add.f64 	%fd3144, %fd2759, %fd2760;
	st.global.f64 	[%rd13+10608], %fd3144;
	ld.global.u32 	%r2602, [%rd14];
	mul.wide.s32 	%rd2792, %r2602, 8;
	add.s64 	%rd2793, %rd13, %rd2792;
	ld.global.f64 	%fd2762, [%rd2793+10000];
	add.s32 	%r2603, %r193, %r2602;
	cvt.s64.s32 	%rd2794, %r2603;
	add.s64 	%rd2795, %rd1, %rd2794;
	ld.global.s8 	%r2604, [%rd2795];
	mul.wide.s32 	%rd2796, %r2604, 5;
	ld.global.s8 	%rs281, [%rd57+-1];
	cvt.s64.s16 	%rd2797, %rs281;
	add.s64 	%rd2798, %rd2796, %rd2797;
	shl.b64 	%rd2799, %rd2798, 3;
	add.s64 	%rd2800, %rd2786, %rd2799;
	ld.const.f64 	%fd2763, [%rd2800+45440];
	add.f64 	%fd2764, %fd2762, %fd2763;
	ld.global.s8 	%rs282, [%rd57];
	mov.b32 	%r2605, {%rs281, %rs282};
	dp2a.lo.s32.u32 	%r2606, %r2605, %r2599, %r2604;
	mul.wide.s32 	%rd2801, %r2606, 8;
	add.s64 	%rd2802, %rd2786, %rd2801;
	ld.const.f64 	%fd2765, [%rd2802+20000];
	add.f64 	%fd2766, %fd2764, %fd2765;
	mad.lo.s32 	%r2607, %r2602, %r187, %r268;
	mul.wide.s32 	%rd2803, %r2607, 8;
	add.s64 	%rd2804, %rd4, %rd2803;
	ld.global.f64 	%fd2767, [%rd2804];
	add.f64 	%fd3145, %fd2766, %fd2767;
	st.global.f64 	[%rd13+10616], %fd3145;
	abs.f64 	%fd2769, %fd3144;
	setp.leu.f64 	%p954, %fd2769, 0d41CDCD64FF800000;
	setp.leu.f64 	%p955, %fd3144, 0d0000000000000000;
	and.pred  	%p956, %p954, %p955;
	setp.leu.f64 	%p957, %fd3145, 0d0000000000000000;
	and.pred  	%p958, %p956, %p957;
	@%p958 bra 	$L__BB0_556;
	mov.b64 	%rd2805, 9218868437227405312;
	st.global.u64 	[%rd13+10608], %rd2805;
	mov.b64 	%rd2806, -4616189618054758400;
	st.global.u64 	[%rd13+10616], %rd2806;
	mov.f64 	%fd3144, 0d7FF0000000000000;
	mov.f64 	%fd3145, 0dBFF0000000000000;
$L__BB0_556:
	add.f64 	%fd2772, %fd3144, %fd318;
	add.f64 	%fd2773, %fd3145, %fd319;
	add.f64 	%fd2774, %fd2773, %fd320;
	div.rn.f64 	%fd3146, %fd2772, %fd2774;
	bra.uni 	$L__BB0_560;
$L__BB0_557:
	ld.global.u32 	%r2608, [%rd14];
	add.s32 	%r2609, %r193, %r2608;
	cvt.s64.s32 	%rd2807, %r2609;
	add.s64 	%rd2808, %rd1, %rd2807;
	ld.global.s8 	%r2610, [%rd2808];
	mul.wide.s32 	%rd2809, %r2610, 5;
	ld.global.s8 	%rs283, [%rd57+-1];
	cvt.s64.s16 	%rd2810, %rs283;
	add.s64 	%rd2811, %rd2809, %rd2810;
	shl.b64 	%rd2812, %rd2811, 3;
	mov.u64 	%rd2813, parameter;
	add.s64 	%rd2814, %rd2813, %rd2812;
	ld.const.f64 	%fd2775, [%rd2814+45640];
	ld.global.s8 	%rs284, [%rd57];
	mov.b32 	%r2611, {%rs283, %rs284};
	mov.b32 	%r2612, 1305;
	dp2a.lo.s32.u32 	%r2613, %r2611, %r2612, %r2610;
	mul.wide.s32 	%rd2815, %r2613, 8;
	add.s64 	%rd2816, %rd2813, %rd2815;
	ld.const.f64 	%fd2776, [%rd2816+21000];
	add.f64 	%fd2777, %fd2775, %fd2776;
	mad.lo.s32 	%r2614, %r2608, %r187, %r267;
	mul.wide.s32 	%rd2817, %r2614, 8;
	add.s64 	%rd2818, %rd4, %rd2817;
	ld.global.f64 	%fd2778, [%rd2818];
	add.f64 	%fd3144, %fd2777, %fd2778;
	st.global.f64 	[%rd13+10608], %fd3144;
	ld.global.u32 	%r2615, [%rd14];
	add.s32 	%r2616, %r193, %r2615;
	cvt.s64.s32 	%rd2819, %r2616;
	add.s64 	%rd2820, %rd1, %rd2819;
	ld.global.s8 	%r2617, [%rd2820];
	mul.wide.s32 	%rd2821, %r2617, 5;
	ld.global.s8 	%rs285, [%rd57+-1];
	cvt.s64.s16 	%rd2822, %rs285;
	add.s64 	%rd2823, %rd2821, %rd2822;
	shl.b64 	%rd2824, %rd2823, 3;
	add.s64 	%rd2825, %rd2813, %rd2824;
	ld.const.f64 	%fd2780, [%rd2825+45440];
	ld.global.s8 	%rs286, [%rd57];
	mov.b32 	%r2618, {%rs285, %rs286};
	dp2a.lo.s32.u32 	%r2619, %r2618, %r2612, %r2617;
	mul.wide.s32 	%rd2826, %r2619, 8;
	add.s64 	%rd2827, %rd2813, %rd2826;
	ld.const.f64 	%fd2781, [%rd2827+20000];
	add.f64 	%fd2782, %fd2780, %fd2781;
	mad.lo.s32 	%r2620, %r2615, %r187, %r268;
	mul.wide.s32 	%rd2828, %r2620, 8;
	add.s64 	%rd2829, %rd4, %rd2828;
	ld.global.f64 	%fd2783, [%rd2829];
	add.f64 	%fd3145, %fd2782, %fd2783;
	st.global.f64 	[%rd13+10616], %fd3145;
	abs.f64 	%fd2785, %fd3144;
	setp.leu.f64 	%p959, %fd2785, 0d41CDCD64FF800000;
	setp.leu.f64 	%p960, %fd3144, 0d0000000000000000;
	and.pred  	%p961, %p959, %p960;
	setp.leu.f64 	%p962, %fd3145, 0d0000000000000000;
	and.pred  	%p963, %p961, %p962;
	@%p963 bra 	$L__BB0_559;
	mov.b64 	%rd2830, 9218868437227405312;
	st.global.u64 	[%rd13+10608], %rd2830;
	mov.b64 	%rd2831, -4616189618054758400;
	st.global.u64 	[%rd13+10616], %rd2831;
	mov.f64 	%fd3144, 0d7FF0000000000000;
	mov.f64 	%fd3145, 0dBFF0000000000000;
$L__BB0_559:
	add.f64 	%fd2788, %fd3144, %fd318;
	add.f64 	%fd2789, %fd3145, %fd319;
	add.f64 	%fd2790, %fd2789, %fd320;
	div.rn.f64 	%fd3146, %fd2788, %fd2790;
$L__BB0_560:
	st.global.f64 	[%rd13+10592], %fd3146;
	ld.global.f64 	%fd2791, [%rd13+10584];
	setp.geu.f64 	%p964, %fd2791, %fd3146;
	setp.leu.f64 	%p965, %fd3145, 0dC0A3880000000000;
	or.pred  	%p966, %p964, %p965;
	@%p966 bra 	$L__BB0_562;
	st.global.f64 	[%rd13+10624], %fd3144;
	st.global.f64 	[%rd13+10632], %fd3145;
	st.global.f64 	[%rd13+10584], %fd3146;
$L__BB0_562:
	ld.global.u32 	%r2621, [%rd14];
	add.s32 	%r3009, %r2621, 1;
	st.global.u32 	[%rd14], %r3009;
	setp.lt.s32 	%p967, %r2621, %r269;
	@%p967 bra 	$L__BB0_553;
$L__BB0_563:
	ld.global.f64 	%fd2792, [%rd13+10624];
	st.global.f64 	[%rd13+10640], %fd2792;
	ld.global.u32 	%r272, [%rd5+432];
	mul.wide.s32 	%rd2832, %r272, 8;
	add.s64 	%rd58, %rd13, %rd2832;
	ld.global.f64 	%fd334, [%rd58+10000];
	ld.global.f64 	%fd335, [%rd13+10632];
	abs.f64 	%fd2793, %fd334;
	abs.f64 	%fd2794, %fd335;
	max.f64 	%fd2796, %fd2793, %fd2794;
	setp.leu.f64 	%p968, %fd2796, 0d41CDCD64FF800000;
	@%p968 bra 	$L__BB0_565;
	mov.b32 	%r2624, 0;
	st.global.u32 	[%rd5+468], %r2624;
	mov.pred 	%p1108, -1;
	bra.uni 	$L__BB0_568;
$L__BB0_565:
	sub.f64 	%fd2797, %fd334, %fd335;
	abs.f64 	%fd2798, %fd2797;
	setp.geu.f64 	%p969, %fd2798, 0d3EE4F8B588E368F1;
	@%p969 bra 	$L__BB0_567;
	mov.b32 	%r2623, 1;
	st.global.u32 	[%rd5+468], %r2623;
	mov.pred 	%p1108, 0;
	bra.uni 	$L__BB0_568;
$L__BB0_567:
	mov.b32 	%r2622, 0;
	st.global.u32 	[%rd5+468], %r2622;
	mov.pred 	%p1108, -1;
$L__BB0_568:
	ld.global.f64 	%fd336, [%rd58+10208];
	ld.global.f64 	%fd337, [%rd13+10640];
	abs.f64 	%fd2799, %fd336;
	abs.f64 	%fd2800, %fd337;
	max.f64 	%fd2802, %fd2799, %fd2800;
	setp.leu.f64 	%p973, %fd2802, 0d41CDCD64FF800000;
	@%p973 bra 	$L__BB0_570;
	mov.b32 	%r2627, 0;
	st.global.u32 	[%rd5+472], %r2627;
	mov.pred 	%p1109, -1;
	bra.uni 	$L__BB0_573;
$L__BB0_570:
	sub.f64 	%fd2803, %fd336, %fd337;
	abs.f64 	%fd2804, %fd2803;
	setp.geu.f64 	%p974, %fd2804, 0d3EE4F8B588E368F1;
	@%p974 bra 	$L__BB0_572;
	mov.b32 	%r2626, 1;
	st.global.u32 	[%rd5+472], %r2626;
	mov.pred 	%p1109, 0;
	bra.uni 	$L__BB0_573;
$L__BB0_572:
	mov.b32 	%r2625, 0;
	st.global.u32 	[%rd5+472], %r2625;
	mov.pred 	%p1109, -1;
$L__BB0_573:
	or.pred  	%p978, %p1108, %p1109;
	@%p978 bra 	$L__BB0_607;
	mov.b32 	%r2628, 0;
	st.global.u32 	[%rd5+456], %r2628;
	setp.lt.s32 	%p979, %r272, 6;
	@%p979 bra 	$L__BB0_849;
	add.s32 	%r2630, %r195, %r272;
	cvt.s64.s32 	%rd2833, %r2630;
	add.s64 	%rd59, %rd1, %rd2833;
	add.s32 	%r273, %r190, %r272;
	add.s32 	%r274, %r272, -6;
	mov.b32 	%r275, 0;
$L__BB0_576:
	ld.global.f64 	%fd338, [%rd58+10000];
	add.s32 	%r2631, %r193, %r275;
	cvt.s64.s32 	%rd2834, %r2631;
	add.s64 	%rd60, %rd1, %rd2834;
	ld.global.s8 	%r2632, [%rd60];
	mul.wide.s32 	%rd2835, %r2632, 5;
	ld.global.s8 	%rs287, [%rd59];
	cvt.s64.s16 	%rd2836, %rs287;
	add.s64 	%rd2837, %rd2835, %rd2836;
	shl.b64 	%rd2838, %rd2837, 3;
	mov.u64 	%rd2839, parameter;
	add.s64 	%rd2840, %rd2839, %rd2838;
	ld.const.f64 	%fd2805, [%rd2840+45440];
	ld.global.s8 	%rs288, [%rd59+1];
	mov.b32 	%r2633, {%rs287, %rs288};
	mov.b32 	%r2634, 1305;
	dp2a.lo.s32.u32 	%r2635, %r2633, %r2634, %r2632;
	mul.wide.s32 	%rd2841, %r2635, 8;
	add.s64 	%rd2842, %rd2839, %rd2841;
	ld.const.f64 	%fd2806, [%rd2842+20000];
	add.f64 	%fd2807, %fd2805, %fd2806;
	mad.lo.s32 	%r2636, %r275, %r187, %r273;
	mul.wide.s32 	%rd2843, %r2636, 8;
	add.s64 	%rd61, %rd4, %rd2843;
	ld.global.f64 	%fd2808, [%rd61];
	add.f64 	%fd339, %fd2807, %fd2808;
	abs.f64 	%fd2809, %fd338;
	abs.f64 	%fd2810, %fd339;
	max.f64 	%fd2812, %fd2809, %fd2810;
	setp.leu.f64 	%p980, %fd2812, 0d41CDCD64FF800000;
	@%p980 bra 	$L__BB0_578;
	mov.b32 	%r2639, 0;
	st.global.u32 	[%rd5+468], %r2639;
	mov.pred 	%p1110, -1;
	bra.uni 	$L__BB0_581;
$L__BB0_578:
	sub.f64 	%fd2813, %fd338, %fd339;
	abs.f64 	%fd2814, %fd2813;
	setp.geu.f64 	%p981, %fd2814, 0d3EE4F8B588E368F1;
	@%p981 bra 	$L__BB0_580;
	mov.b32 	%r2638, 1;
	st.global.u32 	[%rd5+468], %r2638;
	mov.pred 	%p1110, 0;
	bra.uni 	$L__BB0_581;
$L__BB0_580:
	mov.b32 	%r2637, 0;
	st.global.u32 	[%rd5+468], %r2637;
	mov.pred 	%p1110, -1;
$L__BB0_581:
	ld.global.f64 	%fd340, [%rd58+10208];
	ld.global.s8 	%r2640, [%rd60];
	mul.wide.s32 	%rd2844, %r2640, 5;
	ld.global.s8 	%rs289, [%rd59];
	cvt.s64.s16 	%rd2845, %rs289;
	add.s64 	%rd2846, %rd2844, %rd2845;
	shl.b64 	%rd2847, %rd2846, 3;
	add.s64 	%rd2849, %rd2839, %rd2847;
	ld.const.f64 	%fd2815, [%rd2849+45640];
	ld.global.s8 	%rs290, [%rd59+1];
	mov.b32 	%r2641, {%rs289, %rs290};
	mov.b32 	%r2642, 1305;
	dp2a.lo.s32.u32 	%r2643, %r2641, %r2642, %r2640;
	mul.wide.s32 	%rd2850, %r2643, 8;
	add.s64 	%rd2851, %rd2839, %rd2850;
	ld.const.f64 	%fd2816, [%rd2851+21000];
	add.f64 	%fd2817, %fd2815, %fd2816;
	ld.global.f64 	%fd2818, [%rd61+-5000];
	add.f64 	%fd341, %fd2817, %fd2818;
	abs.f64 	%fd2819, %fd340;
	abs.f64 	%fd2820, %fd341;
	max.f64 	%fd2822, %fd2819, %fd2820;
	setp.leu.f64 	%p985, %fd2822, 0d41CDCD64FF800000;
	@%p985 bra 	$L__BB0_583;
	mov.b32 	%r2646, 0;
	st.global.u32 	[%rd5+472], %r2646;
	mov.pred 	%p1111, -1;
	bra.uni 	$L__BB0_586;
$L__BB0_583:
	sub.f64 	%fd2823, %fd340, %fd341;
	abs.f64 	%fd2824, %fd2823;
	setp.geu.f64 	%p986, %fd2824, 0d3EE4F8B588E368F1;
	@%p986 bra 	$L__BB0_585;
	mov.b32 	%r2645, 1;
	st.global.u32 	[%rd5+472], %r2645;
	mov.pred 	%p1111, 0;
	bra.uni 	$L__BB0_586;
$L__BB0_585:
	mov.b32 	%r2644, 0;
	st.global.u32 	[%rd5+472], %r2644;
	mov.pred 	%p1111, -1;
$L__BB0_586:
	or.pred  	%p990, %p1110, %p1111;
	@%p990 bra 	$L__BB0_590;
	ld.global.u32 	%r2647, [%rd5+440];
	ld.global.u32 	%r276, [%rd5+444];
	add.s32 	%r3011, %r2647, -1;
	st.global.u32 	[%rd5+416], %r3011;
	setp.le.s32 	%p991, %r3011, %r276;
	@%p991 bra 	$L__BB0_589;
$L__BB0_588:
	mul.lo.s32 	%r2648, %r3011, 3;
	mul.wide.s32 	%rd2852, %r2648, 4;
	add.s64 	%rd2853, %rd5, %rd2852;
	ld.global.u32 	%r2649, [%rd2853+200];
	add.s32 	%r2650, %r192, %r2648;
	mul.wide.s32 	%rd2854, %r2650, 4;
	add.s64 	%rd2855, %rd3, %rd2854;
	st.global.u32 	[%rd2855], %r2649;
	ld.global.u32 	%r2651, [%rd5+416];
	mad.lo.s32 	%r2652, %r2651, 3, %r182;
	mul.wide.s32 	%rd2856, %r2652, 4;
	add.s64 	%rd2857, %rd3, %rd2856;
	ld.global.u32 	%r2653, [%rd2857];
	st.global.u32 	[%rd2857+12], %r2653;
	ld.global.u32 	%r2654, [%rd5+416];
	mad.lo.s32 	%r2655, %r2654, 3, %r183;
	mul.wide.s32 	%rd2858, %r2655, 4;
	add.s64 	%rd2859, %rd3, %rd2858;
	ld.global.u32 	%r2656, [%rd2859];
	st.global.u32 	[%rd2859+12], %r2656;
	ld.global.u32 	%r2657, [%rd5+416];
	add.s32 	%r3011, %r2657, -1;
	st.global.u32 	[%rd5+416], %r3011;
	setp.gt.s32 	%p992, %r3011, %r276;
	@%p992 bra 	$L__BB0_588;
$L__BB0_589:
	mad.lo.s32 	%r2658, %r276, 3, %r192;
	mul.wide.s32 	%rd2860, %r2658, 4;
	add.s64 	%rd2861, %rd3, %rd2860;
	add.s32 	%r2659, %r275, 1;
	st.global.u32 	[%rd2861], %r2659;
	add.s32 	%r2660, %r272, -1;
	st.global.u32 	[%rd2861+4], %r2660;
	mov.b32 	%r2661, 0;
	st.global.u32 	[%rd2861+8], %r2661;
	ld.global.u32 	%r2662, [%rd5+440];
	add.s32 	%r2663, %r2662, 1;
	st.global.u32 	[%rd5+440], %r2663;
	bra.uni 	$L__BB0_849;
$L__BB0_590:
	ld.global.f64 	%fd342, [%rd58+10000];
	mul.wide.u32 	%rd2862, %r275, 8;
	add.s64 	%rd62, %rd13, %rd2862;
	ld.global.f64 	%fd2825, [%rd62+10000];
	ld.global.s8 	%r2664, [%rd60];
	mul.wide.s32 	%rd2863, %r2664, 5;
	ld.global.s8 	%rs291, [%rd59];
	cvt.s64.s16 	%rd2864, %rs291;
	add.s64 	%rd2865, %rd2863, %rd2864;
	shl.b64 	%rd2866, %rd2865, 3;
	mov.u64 	%rd2867, parameter;
	add.s64 	%rd2868, %rd2867, %rd2866;
	ld.const.f64 	%fd2826, [%rd2868+45440];
	add.f64 	%fd2827, %fd2825, %fd2826;
	ld.global.s8 	%rs292, [%rd59+1];
	mov.b32 	%r2665, {%rs291, %rs292};
	mov.b32 	%r2666, 1305;
	dp2a.lo.s32.u32 	%r2667, %r2665, %r2666, %r2664;
	mul.wide.s32 	%rd2869, %r2667, 8;
	add.s64 	%rd2870, %rd2867, %rd2869;
	ld.const.f64 	%fd2828, [%rd2870+20000];
	add.f64 	%fd2829, %fd2827, %fd2828;
	ld.global.f64 	%fd2830, [%rd61];
	add.f64 	%fd343, %fd2829, %fd2830;
	abs.f64 	%fd2831, %fd342;
	abs.f64 	%fd2832, %fd343;
	max.f64 	%fd2834, %fd2831, %fd2832;
	setp.leu.f64 	%p993, %fd2834, 0d41CDCD64FF800000;
	@%p993 bra 	$L__BB0_592;
	mov.b32 	%r2670, 0;
	st.global.u32 	[%rd5+468], %r2670;
	mov.pred 	%p1112, -1;
	bra.uni 	$L__BB0_595;
$L__BB0_592:
	sub.f64 	%fd2835, %fd342, %fd343;
	abs.f64 	%fd2836, %fd2835;
	setp.geu.f64 	%p994, %fd2836, 0d3EE4F8B588E368F1;
	@%p994 bra 	$L__BB0_594;
	mov.b32 	%r2669, 1;
	st.global.u32 	[%rd5+468], %r2669;
	mov.pred 	%p1112, 0;
	bra.uni 	$L__BB0_595;
$L__BB0_594:
	mov.b32 	%r2668, 0;
	st.global.u32 	[%rd5+468], %r2668;
	mov.pred 	%p1112, -1;
$L__BB0_595:
	ld.global.f64 	%fd344, [%rd58+10208];
	ld.global.f64 	%fd2837, [%rd62+10208];
	ld.global.s8 	%r2671, [%rd60];
	mul.wide.s32 	%rd2871, %r2671, 5;
	ld.global.s8 	%rs293, [%rd59];
	cvt.s64.s16 	%rd2872, %rs293;
	add.s64 	%rd2873, %rd2871, %rd2872;
	shl.b64 	%rd2874, %rd2873, 3;
	add.s64 	%rd2876, %rd2867, %rd2874;
	ld.const.f64 	%fd2838, [%rd2876+45640];
	add.f64 	%fd2839, %fd2837, %fd2838;
	ld.global.s8 	%rs294, [%rd59+1];
	mov.b32 	%r2672, {%rs293, %rs294};
	mov.b32 	%r2673, 1305;
	dp2a.lo.s32.u32 	%r2674, %r2672, %r2673, %r2671;
	mul.wide.s32 	%rd2877, %r2674, 8;
	add.s64 	%rd2878, %rd2867, %rd2877;
	ld.const.f64 	%fd2840, [%rd2878+21000];
	add.f64 	%fd2841, %fd2839, %fd2840;
	ld.global.f64 	%fd2842, [%rd61+-5000];
	add.f64 	%fd345, %fd2841, %fd2842;
	abs.f64 	%fd2843, %fd344;
	abs.f64 	%fd2844, %fd345;
	max.f64 	%fd2846, %fd2843, %fd2844;
	setp.leu.f64 	%p998, %fd2846, 0d41CDCD64FF800000;
	@%p998 bra 	$L__BB0_597;
	mov.b32 	%r2677, 0;
	st.global.u32 	[%rd5+472], %r2677;
	mov.pred 	%p1113, -1;
	bra.uni 	$L__BB0_600;
$L__BB0_597:
	sub.f64 	%fd2847, %fd344, %fd345;
	abs.f64 	%fd2848, %fd2847;
	setp.geu.f64 	%p999, %fd2848, 0d3EE4F8B588E368F1;
	@%p999 bra 	$L__BB0_599;
	mov.b32 	%r2676, 1;
	st.global.u32 	[%rd5+472], %r2676;
	mov.pred 	%p1113, 0;
	bra.uni 	$L__BB0_600;
$L__BB0_599:
	mov.b32 	%r2675, 0;
	st.global.u32 	[%rd5+472], %r2675;
	mov.pred 	%p1113, -1;
$L__BB0_600:
	or.pred  	%p1003, %p1112, %p1113;
	@%p1003 bra 	$L__BB0_606;
	ld.global.u32 	%r2678, [%rd5+440];
	ld.global.u32 	%r280, [%rd5+444];
	add.s32 	%r3012, %r2678, -1;
	st.global.u32 	[%rd5+416], %r3012;
	setp.le.s32 	%p1004, %r3012, %r280;
	@%p1004 bra 	$L__BB0_603;
$L__BB0_602:
	mul.lo.s32 	%r2679, %r3012, 3;
	mul.wide.s32 	%rd2879, %r2679, 4;
	add.s64 	%rd2880, %rd5, %rd2879;
	ld.global.u32 	%r2680, [%rd2880+200];
	add.s32 	%r2681, %r192, %r2679;
	mul.wide.s32 	%rd2881, %r2681, 4;
	add.s64 	%rd2882, %rd3, %rd2881;
	st.global.u32 	[%rd2882], %r2680;
	ld.global.u32 	%r2682, [%rd5+416];
	mad.lo.s32 	%r2683, %r2682, 3, %r182;
	mul.wide.s32 	%rd2883, %r2683, 4;
	add.s64 	%rd2884, %rd3, %rd2883;
	ld.global.u32 	%r2684, [%rd2884];
	st.global.u32 	[%rd2884+12], %r2684;
	ld.global.u32 	%r2685, [%rd5+416];
	mad.lo.s32 	%r2686, %r2685, 3, %r183;
	mul.wide.s32 	%rd2885, %r2686, 4;
	add.s64 	%rd2886, %rd3, %rd2885;
	ld.global.u32 	%r2687, [%rd2886];
	st.global.u32 	[%rd2886+12], %r2687;
	ld.global.u32 	%r2688, [%rd5+416];
	add.s32 	%r3012, %r2688, -1;
	st.global.u32 	[%rd5+416], %r3012;
	setp.gt.s32 	%p1005, %r3012, %r280;
	@%p1005 bra 	$L__BB0_602;
$L__BB0_603:
	mad.lo.s32 	%r2689, %r280, 3, %r192;
	mul.wide.s32 	%rd2887, %r2689, 4;
	add.s64 	%rd2888, %rd3, %rd2887;
	add.s32 	%r2690, %r275, 1;
	st.global.u32 	[%rd2888], %r2690;
	add.s32 	%r2691, %r272, -1;
	st.global.u32 	[%rd2888+4], %r2691;
	mov.b32 	%r2692, 0;
	st.global.u32 	[%rd2888+8], %r2692;
	ld.global.u32 	%r3013, [%rd5+440];
	add.s32 	%r2693, %r3013, 1;
	st.global.u32 	[%rd5+440], %r2693;
	ld.global.u32 	%r285, [%rd5+456];
	ld.global.u32 	%r286, [%rd5+444];
	st.global.u32 	[%rd5+416], %r3013;
	setp.le.s32 	%p1006, %r3013, %r286;
	@%p1006 bra 	$L__BB0_605;
$L__BB0_604:
	mul.lo.s32 	%r2694, %r3013, 3;
	mul.wide.s32 	%rd2889, %r2694, 4;
	add.s64 	%rd2890, %rd5, %rd2889;
	ld.global.u32 	%r2695, [%rd2890+200];
	add.s32 	%r2696, %r192, %r2694;
	mul.wide.s32 	%rd2891, %r2696, 4;
	add.s64 	%rd2892, %rd3, %rd2891;
	st.global.u32 	[%rd2892], %r2695;
	ld.global.u32 	%r2697, [%rd5+416];
	mad.lo.s32 	%r2698, %r2697, 3, %r182;
	mul.wide.s32 	%rd2893, %r2698, 4;
	add.s64 	%rd2894, %rd3, %rd2893;
	ld.global.u32 	%r2699, [%rd2894];
	st.global.u32 	[%rd2894+12], %r2699;
	ld.global.u32 	%r2700, [%rd5+416];
	mad.lo.s32 	%r2701, %r2700, 3, %r183;
	mul.wide.s32 	%rd2895, %r2701, 4;
	add.s64 	%rd2896, %rd3, %rd2895;
	ld.global.u32 	%r2702, [%rd2896];
	st.global.u32 	[%rd2896+12], %r2702;
	ld.global.u32 	%r2703, [%rd5+416];
	add.s32 	%r3013, %r2703, -1;
	st.global.u32 	[%rd5+416], %r3013;
	setp.gt.s32 	%p1007, %r3013, %r286;
	@%p1007 bra 	$L__BB0_604;
$L__BB0_605:
	mad.lo.s32 	%r2704, %r286, 3, %r192;
	mul.wide.s32 	%rd2897, %r2704, 4;
	add.s64 	%rd2898, %rd3, %rd2897;
	st.global.u32 	[%rd2898], %r285;
	mov.b32 	%r2705, 0;
	st.global.u32 	[%rd2898+4], %r2705;
	mov.b32 	%r2706, 1;
	st.global.u32 	[%rd2898+8], %r2706;
	ld.global.u32 	%r2707, [%rd5+440];
	add.s32 	%r2708, %r2707, 1;
	st.global.u32 	[%rd5+440], %r2708;
	bra.uni 	$L__BB0_849;
$L__BB0_606:
	add.s32 	%r289, %r275, 1;
	st.global.u32 	[%rd5+456], %r289;
	setp.lt.s32 	%p1008, %r275, %r274;
	mov.u32 	%r275, %r289;
	@%p1008 bra 	$L__BB0_576;
	bra.uni 	$L__BB0_849;
$L__BB0_607:
	mov.b64 	%rd2899, 9218868437227405312;
	st.global.u64 	[%rd13+10624], %rd2899;
	mov.b64 	%rd2900, -4503599627370496;
	st.global.u64 	[%rd13+10584], %rd2900;
	mov.b64 	%rd2901, -4616189618054758400;
	st.global.u64 	[%rd13+10632], %rd2901;
	mov.b32 	%r2709, 0;
	st.global.u32 	[%rd14], %r2709;
	setp.lt.s32 	%p1009, %r272, 7;
	@%p1009 bra 	$L__BB0_619;
	cvt.u64.u32 	%rd2902, %r272;
	add.s64 	%rd63, %rd12, %rd2902;
	add.s32 	%r290, %r191, %r272;
	add.s32 	%r291, %r290, 625;
	add.s32 	%r292, %r272, -7;
	mov.b32 	%r3014, 0;
$L__BB0_609:
	mul.wide.s32 	%rd2903, %r3014, 8;
	add.s64 	%rd2904, %rd13, %rd2903;
	ld.global.f64 	%fd2849, [%rd2904+10208];
	ld.global.f64 	%fd346, [%rd13+10416];
	add.f64 	%fd2850, %fd2849, %fd346;
	ld.global.f64 	%fd2851, [%rd2904+10000];
	ld.global.f64 	%fd347, [%rd13+10424];
	add.f64 	%fd2852, %fd2851, %fd347;
	ld.global.f64 	%fd348, [%rd13+10432];
	add.f64 	%fd2853, %fd2852, %fd348;
	div.rn.f64 	%fd2854, %fd2850, %fd2853;
	st.global.f64 	[%rd13+10592], %fd2854;
	add.f64 	%fd2855, %fd347, %fd348;
	div.rn.f64 	%fd2856, %fd346, %fd2855;
	st.global.f64 	[%rd13+10600], %fd2856;
	setp.ltu.f64 	%p1010, %fd2854, %fd2856;
	@%p1010 bra 	$L__BB0_613;
	ld.global.u32 	%r2711, [%rd14];
	mul.wide.s32 	%rd2905, %r2711, 8;
	add.s64 	%rd2906, %rd13, %rd2905;
	ld.global.f64 	%fd2857, [%rd2906+10208];
	add.s32 	%r2712, %r194, %r2711;
	cvt.s64.s32 	%rd2907, %r2712;
	add.s64 	%rd2908, %rd1, %rd2907;
	ld.global.s8 	%r2713, [%rd2908];
	mul.wide.s32 	%rd2909, %r2713, 5;
	ld.global.u8 	%rs295, [%rd63+-1];
	cvt.u64.u16 	%rd2910, %rs295;
	cvt.s64.s8 	%rd2911, %rd2910;
	add.s64 	%rd2912, %rd2909, %rd2911;
	shl.b64 	%rd2913, %rd2912, 3;
	mov.u64 	%rd2914, parameter;
	add.s64 	%rd2915, %rd2914, %rd2913;
	ld.const.f64 	%fd2858, [%rd2915+45640];
	add.f64 	%fd2859, %fd2857, %fd2858;
	ld.global.s8 	%r2714, [%rd2908+-1];
	ld.global.u8 	%r2715, [%rd63];
	cvt.u32.u16 	%r2716, %rs295;
	prmt.b32 	%r2717, %r2716, %r2715, 0x3340U;
	prmt.b32 	%r2718, %r2713, 0, 0x3340U;
	prmt.b32 	%r2719, %r2717, %r2718, 0x5410U;
	mov.b32 	%r2720, 334205;
	dp4a.s32.u32 	%r2721, %r2719, %r2720, %r2714;
	mul.wide.s32 	%rd2916, %r2721, 8;
	add.s64 	%rd2917, %rd2914, %rd2916;
	ld.const.f64 	%fd2860, [%rd2917+40440];
	add.f64 	%fd2861, %fd2859, %fd2860;
	mad.lo.s32 	%r2722, %r187, %r2711, %r187;
	add.s32 	%r2723, %r290, %r2722;
	mul.wide.s32 	%rd2918, %r2723, 8;
	add.s64 	%rd2919, %rd4, %rd2918;
	ld.global.f64 	%fd2862, [%rd2919];
	add.f64 	%fd3151, %fd2861, %fd2862;
	st.global.f64 	[%rd13+10608], %fd3151;
	ld.global.u32 	%r2724, [%rd14];
	mul.wide.s32 	%rd2920, %r2724, 8;
	add.s64 	%rd2921, %rd13, %rd2920;
	ld.global.f64 	%fd2864, [%rd2921+10000];
	add.s32 	%r2725, %r194, %r2724;
	cvt.s64.s32 	%rd2922, %r2725;
	add.s64 	%rd2923, %rd1, %rd2922;
	ld.global.s8 	%r2726, [%rd2923];
	mul.wide.s32 	%rd2924, %r2726, 5;
	ld.global.u8 	%rs296, [%rd63+-1];
	cvt.u64.u16 	%rd2925, %rs296;
	cvt.s64.s8 	%rd2926, %rd2925;
	add.s64 	%rd2927, %rd2924, %rd2926;
	shl.b64 	%rd2928, %rd2927, 3;
	add.s64 	%rd2929, %rd2914, %rd2928;
	ld.const.f64 	%fd2865, [%rd2929+45440];
	add.f64 	%fd2866, %fd2864, %fd2865;
	ld.global.s8 	%r2727, [%rd2923+-1];
	ld.global.u8 	%r2728, [%rd63];
	cvt.u32.u16 	%r2729, %rs296;
	prmt.b32 	%r2730, %r2729, %r2728, 0x3340U;
	prmt.b32 	%r2731, %r2726, 0, 0x3340U;
	prmt.b32 	%r2732, %r2730, %r2731, 0x5410U;
	dp4a.s32.u32 	%r2733, %r2732, %r2720, %r2727;
	mul.wide.s32 	%rd2930, %r2733, 8;
	add.s64 	%rd2931, %rd2914, %rd2930;
	ld.const.f64 	%fd2867, [%rd2931+35440];
	add.f64 	%fd2868, %fd2866, %fd2867;
	mad.lo.s32 	%r2734, %r187, %r2724, %r187;
	add.s32 	%r2735, %r291, %r2734;
	mul.wide.s32 	%rd2932, %r2735, 8;
	add.s64 	%rd2933, %rd4, %rd2932;
	ld.global.f64 	%fd2869, [%rd2933];
	add.f64 	%fd3152, %fd2868, %fd2869;
	st.global.f64 	[%rd13+10616], %fd3152;
	abs.f64 	%fd2871, %fd3151;
	setp.leu.f64 	%p1011, %fd2871, 0d41CDCD64FF800000;
	setp.leu.f64 	%p1012, %fd3151, 0d0000000000000000;
	and.pred  	%p1013, %p1011, %p1012;
	setp.leu.f64 	%p1014, %fd3152, 0d0000000000000000;
	and.pred  	%p1015, %p1013, %p1014;
	@%p1015 bra 	$L__BB0_612;
	mov.b64 	%rd2934, 9218868437227405312;
	st.global.u64 	[%rd13+10608], %rd2934;
	mov.b64 	%rd2935, -4616189618054758400;
	st.global.u64 	[%rd13+10616], %rd2935;
	mov.f64 	%fd3151, 0d7FF0000000000000;
	mov.f64 	%fd3152, 0dBFF0000000000000;
$L__BB0_612:
	add.f64 	%fd2874, %fd3151, %fd346;
	add.f64 	%fd2875, %fd3152, %fd347;
	add.f64 	%fd2876, %fd2875, %fd348;
	div.rn.f64 	%fd3153, %fd2874, %fd2876;
	bra.uni 	$L__BB0_616;
$L__BB0_613:
	ld.global.u32 	%r2736, [%rd14];
	add.s32 	%r2737, %r194, %r2736;
	cvt.s64.s32 	%rd2936, %r2737;
	add.s64 	%rd2937, %rd1, %rd2936;
	ld.global.s8 	%r2738, [%rd2937];
	mul.wide.s32 	%rd2938, %r2738, 5;
	ld.global.u8 	%rs297, [%rd63+-1];
	cvt.u64.u16 	%rd2939, %rs297;
	cvt.s64.s8 	%rd2940, %rd2939;
	add.s64 	%rd2941, %rd2938, %rd2940;
	shl.b64 	%rd2942, %rd2941, 3;
	mov.u64 	%rd2943, parameter;
	add.s64 	%rd2944, %rd2943, %rd2942;
	ld.const.f64 	%fd2877, [%rd2944+45640];
	ld.global.s8 	%r2739, [%rd2937+-1];
	ld.global.u8 	%r2740, [%rd63];
	cvt.u32.u16 	%r2741, %rs297;
	prmt.b32 	%r2742, %r2741, %r2740, 0x3340U;
	prmt.b32 	%r2743, %r2738, 0, 0x3340U;
	prmt.b32 	%r2744, %r2742, %r2743, 0x5410U;
	mov.b32 	%r2745, 334205;
	dp4a.s32.u32 	%r2746, %r2744, %r2745, %r2739;
	mul.wide.s32 	%rd2945, %r2746, 8;
	add.s64 	%rd2946, %rd2943, %rd2945;
	ld.const.f64 	%fd2878, [%rd2946+40440];
	add.f64 	%fd2879, %fd2877, %fd2878;
	mad.lo.s32 	%r2747, %r187, %r2736, %r187;
	add.s32 	%r2748, %r290, %r2747;
	mul.wide.s32 	%rd2947, %r2748, 8;
	add.s64 	%rd2948, %rd4, %rd2947;
	ld.global.f64 	%fd2880, [%rd2948];
	add.f64 	%fd3151, %fd2879, %fd2880;
	st.global.f64 	[%rd13+10608], %fd3151;
	ld.global.u32 	%r2749, [%rd14];
	add.s32 	%r2750, %r194, %r2749;
	cvt.s64.s32 	%rd2949, %r2750;
	add.s64 	%rd2950, %rd1, %rd2949;
	ld.global.s8 	%r2751, [%rd2950];
	mul.wide.s32 	%rd2951, %r2751, 5;
	ld.global.u8 	%rs298, [%rd63+-1];
	cvt.u64.u16 	%rd2952, %rs298;
	cvt.s64.s8 	%rd2953, %rd2952;
	add.s64 	%rd2954, %rd2951, %rd2953;
	shl.b64 	%rd2955, %rd2954, 3;
	add.s64 	%rd2956, %rd2943, %rd2955;
	ld.const.f64 	%fd2882, [%rd2956+45440];
	ld.global.s8 	%r2752, [%rd2950+-1];
	ld.global.u8 	%r2753, [%rd63];
	cvt.u32.u16 	%r2754, %rs298;
	prmt.b32 	%r2755, %r2754, %r2753, 0x3340U;
	prmt.b32 	%r2756, %r2751, 0, 0x3340U;
	prmt.b32 	%r2757, %r2755, %r2756, 0x5410U;
	dp4a.s32.u32 	%r2758, %r2757, %r2745, %r2752;
	mul.wide.s32 	%rd2957, %r2758, 8;
	add.s64 	%rd2958, %rd2943, %rd2957;
	ld.const.f64 	%fd2883, [%rd2958+35440];
	add.f64 	%fd2884, %fd2882, %fd2883;
	mad.lo.s32 	%r2759, %r187, %r2749, %r187;
	add.s32 	%r2760, %r291, %r2759;
	mul.wide.s32 	%rd2959, %r2760, 8;
	add.s64 	%rd2960, %rd4, %rd2959;
	ld.global.f64 	%fd2885, [%rd2960];
	add.f64 	%fd3152, %fd2884, %fd2885;
	st.global.f64 	[%rd13+10616], %fd3152;
	abs.f64 	%fd2887, %fd3151;
	setp.leu.f64 	%p1016, %fd2887, 0d41CDCD64FF800000;
	setp.leu.f64 	%p1017, %fd3151, 0d0000000000000000;
	and.pred  	%p1018, %p1016, %p1017;
	setp.leu.f64 	%p1019, %fd3152, 0d0000000000000000;
	and.pred  	%p1020, %p1018, %p1019;
	@%p1020 bra 	$L__BB0_615;
	mov.b64 	%rd2961, 9218868437227405312;
	st.global.u64 	[%rd13+10608], %rd2961;
	mov.b64 	%rd2962, -4616189618054758400;
	st.global.u64 	[%rd13+10616], %rd2962;
	mov.f64 	%fd3151, 0d7FF0000000000000;
	mov.f64 	%fd3152, 0dBFF0000000000000;
$L__BB0_615:
	add.f64 	%fd2890, %fd3151, %fd346;
	add.f64 	%fd2891, %fd3152, %fd347;
	add.f64 	%fd2892, %fd2891, %fd348;
	div.rn.f64 	%fd3153, %fd2890, %fd2892;
$L__BB0_616:
	st.global.f64 	[%rd13+10592], %fd3153;
	ld.global.f64 	%fd2893, [%rd13+10584];
	setp.geu.f64 	%p1021, %fd2893, %fd3153;
	setp.leu.f64 	%p1022, %fd3152, 0dC0A3880000000000;
	or.pred  	%p1023, %p1021, %p1022;
	@%p1023 bra 	$L__BB0_618;
	st.global.f64 	[%rd13+10624], %fd3151;
	st.global.f64 	[%rd13+10632], %fd3152;
	st.global.f64 	[%rd13+10584], %fd3153;
$L__BB0_618:
	ld.global.u32 	%r2761, [%rd14];
	add.s32 	%r3014, %r2761, 1;
	st.global.u32 	[%rd14], %r3014;
	setp.lt.s32 	%p1024, %r2761, %r292;
	@%p1024 bra 	$L__BB0_609;
$L__BB0_619:
	ld.global.f64 	%fd2894, [%rd13+10632];
	st.global.f64 	[%rd13+10640], %fd2894;
	ld.global.u32 	%r295, [%rd5+432];
	mov.b64 	%rd2963, 9218868437227405312;
	st.global.u64 	[%rd13+10624], %rd2963;
	mov.b64 	%rd2964, -4503599627370496;
	st.global.u64 	[%rd13+10584], %rd2964;
	mov.b64 	%rd2965, -4616189618054758400;
	st.global.u64 	[%rd13+10632], %rd2965;
	mov.b32 	%r2762, 0;
	st.global.u32 	[%rd5+416], %r2762;
	setp.lt.s32 	%p1025, %r295, 7;
	@%p1025 bra 	$L__BB0_631;
	cvt.u64.u32 	%rd2966, %r295;
	add.s64 	%rd64, %rd12, %rd2966;
	add.s32 	%r296, %r191, %r295;
	add.s32 	%r297, %r296, 625;
	add.s32 	%r298, %r295, -7;
	mov.b32 	%r3015, 0;
$L__BB0_621:
	mul.wide.s32 	%rd2967, %r3015, 8;
	add.s64 	%rd2968, %rd13, %rd2967;
	ld.global.f64 	%fd2895, [%rd2968+10208];
	ld.global.f64 	%fd362, [%rd13+10416];
	add.f64 	%fd2896, %fd2895, %fd362;
	ld.global.f64 	%fd2897, [%rd2968+10000];
	ld.global.f64 	%fd363, [%rd13+10424];
	add.f64 	%fd2898, %fd2897, %fd363;
	ld.global.f64 	%fd364, [%rd13+10432];
	add.f64 	%fd2899, %fd2898, %fd364;
	div.rn.f64 	%fd2900, %fd2896, %fd2899;
	st.global.f64 	[%rd13+10592], %fd2900;
	add.f64 	%fd2901, %fd363, %fd364;
	div.rn.f64 	%fd2902, %fd362, %fd2901;
	st.global.f64 	[%rd13+10600], %fd2902;
	setp.ltu.f64 	%p1026, %fd2900, %fd2902;
	@%p1026 bra 	$L__BB0_625;
	ld.global.u32 	%r2764, [%rd14];
	mul.wide.s32 	%rd2969, %r2764, 8;
	add.s64 	%rd2970, %rd13, %rd2969;
	ld.global.f64 	%fd2903, [%rd2970+10208];
	add.s32 	%r2765, %r194, %r2764;
	cvt.s64.s32 	%rd2971, %r2765;
	add.s64 	%rd2972, %rd1, %rd2971;
	ld.global.s8 	%r2766, [%rd2972];
	mul.wide.s32 	%rd2973, %r2766, 5;
	ld.global.u8 	%rs299, [%rd64+-1];
	cvt.u64.u16 	%rd2974, %rs299;
	cvt.s64.s8 	%rd2975, %rd2974;
	add.s64 	%rd2976, %rd2973, %rd2975;
	shl.b64 	%rd2977, %rd2976, 3;
	mov.u64 	%rd2978, parameter;
	add.s64 	%rd2979, %rd2978, %rd2977;
	ld.const.f64 	%fd2904, [%rd2979+45640];
	add.f64 	%fd2905, %fd2903, %fd2904;
	ld.global.s8 	%r2767, [%rd2972+-1];
	ld.global.u8 	%r2768, [%rd64];
	cvt.u32.u16 	%r2769, %rs299;
	prmt.b32 	%r2770, %r2769, %r2768, 0x3340U;
	prmt.b32 	%r2771, %r2766, 0, 0x3340U;
	prmt.b32 	%r2772, %r2770, %r2771, 0x5410U;
	mov.b32 	%r2773, 334205;
	dp4a.s32.u32 	%r2774, %r2772, %r2773, %r2767;
	mul.wide.s32 	%rd2980, %r2774, 8;
	add.s64 	%rd2981, %rd2978, %rd2980;
	ld.const.f64 	%fd2906, [%rd2981+40440];
	add.f64 	%fd2907, %fd2905, %fd2906;
	mad.lo.s32 	%r2775, %r187, %r2764, %r187;
	add.s32 	%r2776, %r296, %r2775;
	mul.wide.s32 	%rd2982, %r2776, 8;
	add.s64 	%rd2983, %rd4, %rd2982;
	ld.global.f64 	%fd2908, [%rd2983];
	add.f64 	%fd3158, %fd2907, %fd2908;
	st.global.f64 	[%rd13+10608], %fd3158;
	ld.global.u32 	%r2777, [%rd14];
	mul.wide.s32 	%rd2984, %r2777, 8;
	add.s64 	%rd2985, %rd13, %rd2984;
	ld.global.f64 	%fd2910, [%rd2985+10000];
	add.s32 	%r2778, %r194, %r2777;
	cvt.s64.s32 	%rd2986, %r2778;
	add.s64 	%rd2987, %rd1, %rd2986;
	ld.global.s8 	%r2779, [%rd2987];
	mul.wide.s32 	%rd2988, %r2779, 5;
	ld.global.u8 	%rs300, [%rd64+-1];
	cvt.u64.u16 	%rd2989, %rs300;
	cvt.s64.s8 	%rd2990, %rd2989;
	add.s64 	%rd2991, %rd2988, %rd2990;
	shl.b64 	%rd2992, %rd2991, 3;
	add.s64 	%rd2993, %rd2978, %rd2992;
	ld.const.f64 	%fd2911, [%rd2993+45440];
	add.f64 	%fd2912, %fd2910, %fd2911;
	ld.global.s8 	%r2780, [%rd2987+-1];
	ld.global.u8 	%r2781, [%rd64];
	cvt.u32.u16 	%r2782, %rs300;
	prmt.b32 	%r2783, %r2782, %r2781, 0x3340U;
	prmt.b32 	%r2784, %r2779, 0, 0x3340U;
	prmt.b32 	%r2785, %r2783, %r2784, 0x5410U;
	dp4a.s32.u32 	%r2786, %r2785, %r2773, %r2780;
	mul.wide.s32 	%rd2994, %r2786, 8;
	add.s64 	%rd2995, %rd2978, %rd2994;
	ld.const.f64 	%fd2913, [%rd2995+35440];
	add.f64 	%fd2914, %fd2912, %fd2913;
	mad.lo.s32 	%r2787, %r187, %r2777, %r187;
	add.s32 	%r2788, %r297, %r2787;
	mul.wide.s32 	%rd2996, %r2788, 8;
	add.s64 	%rd2997, %rd4, %rd2996;
	ld.global.f64 	%fd2915, [%rd2997];
	add.f64 	%fd3159, %fd2914, %fd2915;
	st.global.f64 	[%rd13+10616], %fd3159;
	abs.f64 	%fd2917, %fd3158;
	setp.leu.f64 	%p1027, %fd2917, 0d41CDCD64FF800000;
	setp.leu.f64 	%p1028, %fd3158, 0d0000000000000000;
	and.pred  	%p1029, %p1027, %p1028;
	setp.leu.f64 	%p1030, %fd3159, 0d0000000000000000;
	and.pred  	%p1031, %p1029, %p1030;
	@%p1031 bra 	$L__BB0_624;
	mov.b64 	%rd2998, 9218868437227405312;
	st.global.u64 	[%rd13+10608], %rd2998;
	mov.b64 	%rd2999, -4616189618054758400;
	st.global.u64 	[%rd13+10616], %rd2999;
	mov.f64 	%fd3158, 0d7FF0000000000000;
	mov.f64 	%fd3159, 0dBFF0000000000000;
$L__BB0_624:
	add.f64 	%fd2920, %fd3158, %fd362;
	add.f64 	%fd2921, %fd3159, %fd363;
	add.f64 	%fd2922, %fd2921, %fd364;
	div.rn.f64 	%fd3160, %fd2920, %fd2922;
	bra.uni 	$L__BB0_628;
$L__BB0_625:
	ld.global.u32 	%r2789, [%rd14];
	add.s32 	%r2790, %r194, %r2789;
	cvt.s64.s32 	%rd3000, %r2790;
	add.s64 	%rd3001, %rd1, %rd3000;
	ld.global.s8 	%r2791, [%rd3001];
	mul.wide.s32 	%rd3002, %r2791, 5;
	ld.global.u8 	%rs301, [%rd64+-1];
	cvt.u64.u16 	%rd3003, %rs301;
	cvt.s64.s8 	%rd3004, %rd3003;
	add.s64 	%rd3005, %rd3002, %rd3004;
	shl.b64 	%rd3006, %rd3005, 3;
	mov.u64 	%rd3007, parameter;
	add.s64 	%rd3008, %rd3007, %rd3006;
	ld.const.f64 	%fd2923, [%rd3008+45640];
	ld.global.s8 	%r2792, [%rd3001+-1];
	ld.global.u8 	%r2793, [%rd64];
	cvt.u32.u16 	%r2794, %rs301;
	prmt.b32 	%r2795, %r2794, %r2793, 0x3340U;
	prmt.b32 	%r2796, %r2791, 0, 0x3340U;
	prmt.b32 	%r2797, %r2795, %r2796, 0x5410U;
	mov.b32 	%r2798, 334205;
	dp4a.s32.u32 	%r2799, %r2797, %r2798, %r2792;
	mul.wide.s32 	%rd3009, %r2799, 8;
	add.s64 	%rd3010, %rd3007, %rd3009;
	ld.const.f64 	%fd2924, [%rd3010+40440];
	add.f64 	%fd2925, %fd2923, %fd2924;
	mad.lo.s32 	%r2800, %r187, %r2789, %r187;
	add.s32 	%r2801, %r296, %r2800;
	mul.wide.s32 	%rd3011, %r2801, 8;
	add.s64 	%rd3012, %rd4, %rd3011;
	ld.global.f64 	%fd2926, [%rd3012];
	add.f64 	%fd3158, %fd2925, %fd2926;
	st.global.f64 	[%rd13+10608], %fd3158;
	ld.global.u32 	%r2802, [%rd14];
	add.s32 	%r2803, %r194, %r2802;
	cvt.s64.s32 	%rd3013, %r2803;
	add.s64 	%rd3014, %rd1, %rd3013;
	ld.global.s8 	%r2804, [%rd3014];
	mul.wide.s32 	%rd3015, %r2804, 5;
	ld.global.u8 	%rs302, [%rd64+-1];
	cvt.u64.u16 	%rd3016, %rs302;
	cvt.s64.s8 	%rd3017, %rd3016;
	add.s64 	%rd3018, %rd3015, %rd3017;
	shl.b64 	%rd3019, %rd3018, 3;
	add.s64 	%rd3020, %rd3007, %rd3019;
	ld.const.f64 	%fd2928, [%rd3020+45440];
	ld.global.s8 	%r2805, [%rd3014+-1];
	ld.global.u8 	%r2806, [%rd64];
	cvt.u32.u16 	%r2807, %rs302;
	prmt.b32 	%r2808, %r2807, %r2806, 0x3340U;
	prmt.b32 	%r2809, %r2804, 0, 0x3340U;
	prmt.b32 	%r2810, %r2808, %r2809, 0x5410U;
	dp4a.s32.u32 	%r2811, %r2810, %r2798, %r2805;
	mul.wide.s32 	%rd3021, %r2811, 8;
	add.s64 	%rd3022, %rd3007, %rd3021;
	ld.const.f64 	%fd2929, [%rd3022+35440];
	add.f64 	%fd2930, %fd2928, %fd2929;
	mad.lo.s32 	%r2812, %r187, %r2802, %r187;
	add.s32 	%r2813, %r297, %r2812;
	mul.wide.s32 	%rd3023, %r2813, 8;
	add.s64 	%rd3024, %rd4, %rd3023;
	ld.global.f64 	%fd2931, [%rd3024];
	add.f64 	%fd3159, %fd2930, %fd2931;
	st.global.f64 	[%rd13+10616], %fd3159;
	abs.f64 	%fd2933, %fd3158;
	setp.leu.f64 	%p1032, %fd2933, 0d41CDCD64FF800000;
	setp.leu.f64 	%p1033, %fd3158, 0d0000000000000000;
	and.pred  	%p1034, %p1032, %p1033;
	setp.leu.f64 	%p1035, %fd3159, 0d0000000000000000;
	and.pred  	%p1036, %p1034, %p1035;
	@%p1036 bra 	$L__BB0_627;
	mov.b64 	%rd3025, 9218868437227405312;
	st.global.u64 	[%rd13+10608], %rd3025;
	mov.b64 	%rd3026, -4616189618054758400;
	st.global.u64 	[%rd13+10616], %rd3026;
	mov.f64 	%fd3158, 0d7FF0000000000000;
	mov.f64 	%fd3159, 0dBFF0000000000000;
$L__BB0_627:
	add.f64 	%fd2936, %fd3158, %fd362;
	add.f64 	%fd2937, %fd3159, %fd363;
	add.f64 	%fd2938, %fd2937, %fd364;
	div.rn.f64 	%fd3160, %fd2936, %fd2938;
$L__BB0_628:
	st.global.f64 	[%rd13+10592], %fd3160;
	ld.global.f64 	%fd2939, [%rd13+10584];
	setp.geu.f64 	%p1037, %fd2939, %fd3160;
	setp.leu.f64 	%p1038, %fd3159, 0dC0A3880000000000;
	or.pred  	%p1039, %p1037, %p1038;
	@%p1039 bra 	$L__BB0_630;
	st.global.f64 	[%rd13+10624], %fd3158;
	st.global.f64 	[%rd13+10632], %fd3159;
	st.global.f64 	[%rd13+10584], %fd3160;
$L__BB0_630:
	ld.global.u32 	%r2814, [%rd14];
	add.s32 	%r3015, %r2814, 1;
	st.global.u32 	[%rd14], %r3015;
	setp.lt.s32 	%p1040, %r2814, %r298;
	@%p1040 bra 	$L__BB0_621;
$L__BB0_631:
	ld.global.f64 	%fd2940, [%rd13+10624];
	st.global.f64 	[%rd13+10640], %fd2940;
	ld.global.u32 	%r301, [%rd5+432];
	mul.wide.s32 	%rd3027, %r301, 8;
	add.s64 	%rd65, %rd13, %rd3027;
	ld.global.f64 	%fd378, [%rd65+10000];
	ld.global.f64 	%fd379, [%rd13+10632];
	abs.f64 	%fd2941, %fd378;
	abs.f64 	%fd2942, %fd379;
	max.f64 	%fd2944, %fd2941, %fd2942;
	setp.leu.f64 	%p1041, %fd2944, 0d41CDCD64FF800000;
	@%p1041 bra 	$L__BB0_633;
	mov.b32 	%r2817, 0;
	st.global.u32 	[%rd5+468], %r2817;
	mov.pred 	%p1114, -1;
	bra.uni 	$L__BB0_636;
$L__BB0_633:
	sub.f64 	%fd2945, %fd378, %fd379;
	abs.f64 	%fd2946, %fd2945;
	setp.geu.f64 	%p1042, %fd2946, 0d3EE4F8B588E368F1;
	@%p1042 bra 	$L__BB0_635;
	mov.b32 	%r2816, 1;
	st.global.u32 	[%rd5+468], %r2816;
	mov.pred 	%p1114, 0;
	bra.uni 	$L__BB0_636;
$L__BB0_635:
	mov.b32 	%r2815, 0;
	st.global.u32 	[%rd5+468], %r2815;
	mov.pred 	%p1114, -1;
$L__BB0_636:
	ld.global.f64 	%fd380, [%rd65+10208];
	ld.global.f64 	%fd381, [%rd13+10640];
	abs.f64 	%fd2947, %fd380;
	abs.f64 	%fd2948, %fd381;
	max.f64 	%fd2950, %fd2947, %fd2948;
	setp.leu.f64 	%p1046, %fd2950, 0d41CDCD64FF800000;
	@%p1046 bra 	$L__BB0_638;
	mov.b32 	%r2820, 0;
	st.global.u32 	[%rd5+472], %r2820;
	mov.pred 	%p1115, -1;
	bra.uni 	$L__BB0_641;
$L__BB0_638:
	sub.f64 	%fd2951, %fd380, %fd381;
	abs.f64 	%fd2952, %fd2951;
	setp.geu.f64 	%p1047, %fd2952, 0d3EE4F8B588E368F1;
	@%p1047 bra 	$L__BB0_640;
	mov.b32 	%r2819, 1;
	st.global.u32 	[%rd5+472], %r2819;
	mov.pred 	%p1115, 0;
	bra.uni 	$L__BB0_641;
$L__BB0_640:
	mov.b32 	%r2818, 0;
	st.global.u32 	[%rd5+472], %r2818;
	mov.pred 	%p1115, -1;
$L__BB0_641:
	or.pred  	%p1051, %p1114, %p1115;
	@%p1051 bra 	$L__BB0_849;
	mov.b32 	%r2821, 0;
	st.global.u32 	[%rd5+456], %r2821;
	setp.lt.s32 	%p1052, %r301, 7;
	@%p1052 bra 	$L__BB0_849;
	add.s32 	%r2823, %r195, %r301;
	cvt.s64.s32 	%rd3028, %r2823;
	add.s64 	%rd66, %rd1, %rd3028;
	add.s32 	%r302, %r190, %r301;
	add.s32 	%r303, %r301, -7;
	mov.b32 	%r304, 0;
$L__BB0_644:
	ld.global.f64 	%fd382, [%rd65+10000];
	add.s32 	%r2824, %r194, %r304;
	cvt.s64.s32 	%rd3029, %r2824;
	add.s64 	%rd67, %rd1, %rd3029;
	ld.global.s8 	%r2825, [%rd67];
	mul.wide.s32 	%rd3030, %r2825, 5;
	ld.global.u8 	%rs303, [%rd66];
	cvt.u64.u16 	%rd3031, %rs303;
	cvt.s64.s8 	%rd3032, %rd3031;
	add.s64 	%rd3033, %rd3030, %rd3032;
	shl.b64 	%rd3034, %rd3033, 3;
	mov.u64 	%rd3035, parameter;
	add.s64 	%rd3036, %rd3035, %rd3034;
	ld.const.f64 	%fd2953, [%rd3036+45440];
	ld.global.s8 	%r2826, [%rd67+-1];
	ld.global.u8 	%r2827, [%rd66+1];
	cvt.u32.u16 	%r2828, %rs303;
	prmt.b32 	%r2829, %r2828, %r2827, 0x3340U;
	prmt.b32 	%r2830, %r2825, 0, 0x3340U;
	prmt.b32 	%r2831, %r2829, %r2830, 0x5410U;
	mov.b32 	%r2832, 334205;
	dp4a.s32.u32 	%r2833, %r2831, %r2832, %r2826;
	mul.wide.s32 	%rd3037, %r2833, 8;
	add.s64 	%rd3038, %rd3035, %rd3037;
	ld.const.f64 	%fd2954, [%rd3038+35440];
	add.f64 	%fd2955, %fd2953, %fd2954;
	add.s32 	%r305, %r304, 1;
	mad.lo.s32 	%r2834, %r187, %r304, %r187;
	add.s32 	%r2835, %r302, %r2834;
	mul.wide.s32 	%rd3039, %r2835, 8;
	add.s64 	%rd68, %rd4, %rd3039;
	ld.global.f64 	%fd2956, [%rd68];
	add.f64 	%fd383, %fd2955, %fd2956;
	abs.f64 	%fd2957, %fd382;
	abs.f64 	%fd2958, %fd383;
	max.f64 	%fd2960, %fd2957, %fd2958;
	setp.leu.f64 	%p1053, %fd2960, 0d41CDCD64FF800000;
	@%p1053 bra 	$L__BB0_646;
	mov.b32 	%r2838, 0;
	st.global.u32 	[%rd5+468], %r2838;
	mov.pred 	%p1116, -1;
	bra.uni 	$L__BB0_649;
$L__BB0_646:
	sub.f64 	%fd2961, %fd382, %fd383;
	abs.f64 	%fd2962, %fd2961;
	setp.geu.f64 	%p1054, %fd2962, 0d3EE4F8B588E368F1;
	@%p1054 bra 	$L__BB0_648;
	mov.b32 	%r2837, 1;
	st.global.u32 	[%rd5+468], %r2837;
	mov.pred 	%p1116, 0;
	bra.uni 	$L__BB0_649;
$L__BB0_648:
	mov.b32 	%r2836, 0;
	st.global.u32 	[%rd5+468], %r2836;
	mov.pred 	%p1116, -1;
$L__BB0_649:
	ld.global.f64 	%fd384, [%rd65+10208];
	ld.global.s8 	%r2839, [%rd67];
	mul.wide.s32 	%rd3040, %r2839, 5;
	ld.global.u8 	%rs304, [%rd66];
	cvt.u64.u16 	%rd3041, %rs304;
	cvt.s64.s8 	%rd3042, %rd3041;
	add.s64 	%rd3043, %rd3040, %rd3042;
	shl.b64 	%rd3044, %rd3043, 3;
	mov.u64 	%rd3045, parameter;
	add.s64 	%rd3046, %rd3045, %rd3044;
	ld.const.f64 	%fd2963, [%rd3046+45640];
	ld.global.s8 	%r2840, [%rd67+-1];
	ld.global.u8 	%r2841, [%rd66+1];
	cvt.u32.u16 	%r2842, %rs304;
	prmt.b32 	%r2843, %r2842, %r2841, 0x3340U;
	prmt.b32 	%r2844, %r2839, 0, 0x3340U;
	prmt.b32 	%r2845, %r2843, %r2844, 0x5410U;
	mov.b32 	%r2846, 334205;
	dp4a.s32.u32 	%r2847, %r2845, %r2846, %r2840;
	mul.wide.s32 	%rd3047, %r2847, 8;
	add.s64 	%rd3048, %rd3045, %rd3047;
	ld.const.f64 	%fd2964, [%rd3048+40440];
	add.f64 	%fd2965, %fd2963, %fd2964;
	ld.global.f64 	%fd2966, [%rd68+-5000];
	add.f64 	%fd385, %fd2965, %fd2966;
	abs.f64 	%fd2967, %fd384;
	abs.f64 	%fd2968, %fd385;
	max.f64 	%fd2970, %fd2967, %fd2968;
	setp.leu.f64 	%p1058, %fd2970, 0d41CDCD64FF800000;
	@%p1058 bra 	$L__BB0_651;
	mov.b32 	%r2850, 0;
	st.global.u32 	[%rd5+472], %r2850;
	mov.pred 	%p1117, -1;
	bra.uni 	$L__BB0_654;
$L__BB0_651:
	sub.f64 	%fd2971, %fd384, %fd385;
	abs.f64 	%fd2972, %fd2971;
	setp.geu.f64 	%p1059, %fd2972, 0d3EE4F8B588E368F1;
	@%p1059 bra 	$L__BB0_653;
	mov.b32 	%r2849, 1;
	st.global.u32 	[%rd5+472], %r2849;
	mov.pred 	%p1117, 0;
	bra.uni 	$L__BB0_654;
$L__BB0_653:
	mov.b32 	%r2848, 0;
	st.global.u32 	[%rd5+472], %r2848;
	mov.pred 	%p1117, -1;
$L__BB0_654:
	or.pred  	%p1063, %p1116, %p1117;
	@%p1063 bra 	$L__BB0_658;
	ld.global.u32 	%r2851, [%rd5+440];
	ld.global.u32 	%r306, [%rd5+444];
	add.s32 	%r3017, %r2851, -1;
	st.global.u32 	[%rd5+416], %r3017;
	setp.le.s32 	%p1064, %r3017, %r306;
	@%p1064 bra 	$L__BB0_657;
$L__BB0_656:
	mul.lo.s32 	%r2852, %r3017, 3;
	mul.wide.s32 	%rd3049, %r2852, 4;
	add.s64 	%rd3050, %rd5, %rd3049;
	ld.global.u32 	%r2853, [%rd3050+200];
	add.s32 	%r2854, %r192, %r2852;
	mul.wide.s32 	%rd3051, %r2854, 4;
	add.s64 	%rd3052, %rd3, %rd3051;
	st.global.u32 	[%rd3052], %r2853;
	ld.global.u32 	%r2855, [%rd5+416];
	mad.lo.s32 	%r2856, %r2855, 3, %r182;
	mul.wide.s32 	%rd3053, %r2856, 4;
	add.s64 	%rd3054, %rd3, %rd3053;
	ld.global.u32 	%r2857, [%rd3054];
	st.global.u32 	[%rd3054+12], %r2857;
	ld.global.u32 	%r2858, [%rd5+416];
	mad.lo.s32 	%r2859, %r2858, 3, %r183;
	mul.wide.s32 	%rd3055, %r2859, 4;
	add.s64 	%rd3056, %rd3, %rd3055;
	ld.global.u32 	%r2860, [%rd3056];
	st.global.u32 	[%rd3056+12], %r2860;
	ld.global.u32 	%r2861, [%rd5+416];
	add.s32 	%r3017, %r2861, -1;
	st.global.u32 	[%rd5+416], %r3017;
	setp.gt.s32 	%p1065, %r3017, %r306;
	@%p1065 bra 	$L__BB0_656;
$L__BB0_657:
	mad.lo.s32 	%r2862, %r306, 3, %r192;
	mul.wide.s32 	%rd3057, %r2862, 4;
	add.s64 	%rd3058, %rd3, %rd3057;
	add.s32 	%r2863, %r304, 2;
	st.global.u32 	[%rd3058], %r2863;
	add.s32 	%r2864, %r301, -1;
	st.global.u32 	[%rd3058+4], %r2864;
	mov.b32 	%r2865, 0;
	st.global.u32 	[%rd3058+8], %r2865;
	ld.global.u32 	%r2866, [%rd5+440];
	add.s32 	%r2867, %r2866, 1;
	st.global.u32 	[%rd5+440], %r2867;
	bra.uni 	$L__BB0_849;
$L__BB0_658:
	ld.global.f64 	%fd386, [%rd65+10000];
	mul.wide.u32 	%rd3059, %r304, 8;
	add.s64 	%rd69, %rd13, %rd3059;
	ld.global.f64 	%fd2973, [%rd69+10000];
	ld.global.s8 	%r2868, [%rd67];
	mul.wide.s32 	%rd3060, %r2868, 5;
	ld.global.u8 	%rs305, [%rd66];
	cvt.u64.u16 	%rd3061, %rs305;
	cvt.s64.s8 	%rd3062, %rd3061;
	add.s64 	%rd3063, %rd3060, %rd3062;
	shl.b64 	%rd3064, %rd3063, 3;
	mov.u64 	%rd3065, parameter;
	add.s64 	%rd3066, %rd3065, %rd3064;
	ld.const.f64 	%fd2974, [%rd3066+45440];
	add.f64 	%fd2975, %fd2973, %fd2974;
	ld.global.s8 	%r2869, [%rd67+-1];
	ld.global.u8 	%r2870, [%rd66+1];
	cvt.u32.u16 	%r2871, %rs305;
	prmt.b32 	%r2872, %r2871, %r2870, 0x3340U;
	prmt.b32 	%r2873, %r2868, 0, 0x3340U;
	prmt.b32 	%r2874, %r2872, %r2873, 0x5410U;
	mov.b32 	%r2875, 334205;
	dp4a.s32.u32 	%r2876, %r2874, %r2875, %r2869;
	mul.wide.s32 	%rd3067, %r2876, 8;
	add.s64 	%rd3068, %rd3065, %rd3067;
	ld.const.f64 	%fd2976, [%rd3068+35440];
	add.f64 	%fd2977, %fd2975, %fd2976;
	ld.global.f64 	%fd2978, [%rd68];
	add.f64 	%fd387, %fd2977, %fd2978;
	abs.f64 	%fd2979, %fd386;
	abs.f64 	%fd2980, %fd387;
	max.f64 	%fd2982, %fd2979, %fd2980;
	setp.leu.f64 	%p1066, %fd2982, 0d41CDCD64FF800000;
	@%p1066 bra 	$L__BB0_660;
	mov.b32 	%r2879, 0;
	st.global.u32 	[%rd5+468], %r2879;
	mov.pred 	%p1118, -1;
	bra.uni 	$L__BB0_663;
$L__BB0_660:
	sub.f64 	%fd2983, %fd386, %fd387;
	abs.f64 	%fd2984, %fd2983;
	setp.geu.f64 	%p1067, %fd2984, 0d3EE4F8B588E368F1;
	@%p1067 bra 	$L__BB0_662;
	mov.b32 	%r2878, 1;
	st.global.u32 	[%rd5+468], %r2878;
	mov.pred 	%p1118, 0;
	bra.uni 	$L__BB0_663;
$L__BB0_662:
	mov.b32 	%r2877, 0;
	st.global.u32 	[%rd5+468], %r2877;
	mov.pred 	%p1118, -1;
$L__BB0_663:
	ld.global.f64 	%fd388, [%rd65+10208];
	ld.global.f64 	%fd2985, [%rd69+10208];
	ld.global.s8 	%r2880, [%rd67];
	mul.wide.s32 	%rd3069, %r2880, 5;
	ld.global.u8 	%rs306, [%rd66];
	cvt.u64.u16 	%rd3070, %rs306;
	cvt.s64.s8 	%rd3071, %rd3070;
	add.s64 	%rd3072, %rd3069, %rd3071;
	shl.b64 	%rd3073, %rd3072, 3;
	mov.u64 	%rd3074, parameter;
	add.s64 	%rd3075, %rd3074, %rd3073;
	ld.const.f64 	%fd2986, [%rd3075+45640];
	add.f64 	%fd2987, %fd2985, %fd2986;
	ld.global.s8 	%r2881, [%rd67+-1];
	ld.global.u8 	%r2882, [%rd66+1];
	cvt.u32.u16 	%r2883, %rs306;
	prmt.b32 	%r2884, %r2883, %r2882, 0x3340U;
	prmt.b32 	%r2885, %r2880, 0, 0x3340U;
	prmt.b32 	%r2886, %r2884, %r2885, 0x5410U;
	mov.b32 	%r2887, 334205;
	dp4a.s32.u32 	%r2888, %r2886, %r2887, %r2881;
	mul.wide.s32 	%rd3076, %r2888, 8;
	add.s64 	%rd3077, %rd3074, %rd3076;
	ld.const.f64 	%fd2988, [%rd3077+40440];
	add.f64 	%fd2989, %fd2987, %fd2988;
	ld.global.f64 	%fd2990, [%rd68+-5000];
	add.f64 	%fd389, %fd2989, %fd2990;
	abs.f64 	%fd2991, %fd388;
	abs.f64 	%fd2992, %fd389;
	max.f64 	%fd2994, %fd2991, %fd2992;
	setp.leu.f64 	%p1071, %fd2994, 0d41CDCD64FF800000;
	@%p1071 bra 	$L__BB0_665;
	mov.b32 	%r2891, 0;
	st.global.u32 	[%rd5+472], %r2891;
	mov.pred 	%p1119, -1;
	bra.uni 	$L__BB0_668;
$L__BB0_665:
	sub.f64 	%fd2995, %fd388, %fd389;
	abs.f64 	%fd2996, %fd2995;
	setp.geu.f64 	%p1072, %fd2996, 0d3EE4F8B588E368F1;
	@%p1072 bra 	$L__BB0_667;
	mov.b32 	%r2890, 1;
	st.global.u32 	[%rd5+472], %r2890;
	mov.pred 	%p1119, 0;
	bra.uni 	$L__BB0_668;
$L__BB0_667:
	mov.b32 	%r2889, 0;
	st.global.u32 	[%rd5+472], %r2889;
	mov.pred 	%p1119, -1;
$L__BB0_668:
	or.pred  	%p1076, %p1118, %p1119;
	@%p1076 bra 	$L__BB0_674;
	ld.global.u32 	%r2892, [%rd5+440];
	ld.global.u32 	%r310, [%rd5+444];
	add.s32 	%r3018, %r2892, -1;
	st.global.u32 	[%rd5+416], %r3018;
	setp.le.s32 	%p1077, %r3018, %r310;
	@%p1077 bra 	$L__BB0_671;
$L__BB0_670:
	mul.lo.s32 	%r2893, %r3018, 3;
	mul.wide.s32 	%rd3078, %r2893, 4;
	add.s64 	%rd3079, %rd5, %rd3078;
	ld.global.u32 	%r2894, [%rd3079+200];
	add.s32 	%r2895, %r192, %r2893;
	mul.wide.s32 	%rd3080, %r2895, 4;
	add.s64 	%rd3081, %rd3, %rd3080;
	st.global.u32 	[%rd3081], %r2894;
	ld.global.u32 	%r2896, [%rd5+416];
	mad.lo.s32 	%r2897, %r2896, 3, %r182;
	mul.wide.s32 	%rd3082, %r2897, 4;
	add.s64 	%rd3083, %rd3, %rd3082;
	ld.global.u32 	%r2898, [%rd3083];
	st.global.u32 	[%rd3083+12], %r2898;
	ld.global.u32 	%r2899, [%rd5+416];
	mad.lo.s32 	%r2900, %r2899, 3, %r183;
	mul.wide.s32 	%rd3084, %r2900, 4;
	add.s64 	%rd3085, %rd3, %rd3084;
	ld.global.u32 	%r2901, [%rd3085];
	st.global.u32 	[%rd3085+12], %r2901;
	ld.global.u32 	%r2902, [%rd5+416];
	add.s32 	%r3018, %r2902, -1;
	st.global.u32 	[%rd5+416], %r3018;
	setp.gt.s32 	%p1078, %r3018, %r310;
	@%p1078 bra 	$L__BB0_670;
$L__BB0_671:
	mad.lo.s32 	%r2903, %r310, 3, %r192;
	mul.wide.s32 	%rd3086, %r2903, 4;
	add.s64 	%rd3087, %rd3, %rd3086;
	add.s32 	%r2904, %r304, 2;
	st.global.u32 	[%rd3087], %r2904;
	add.s32 	%r2905, %r301, -1;
	st.global.u32 	[%rd3087+4], %r2905;
	mov.b32 	%r2906, 0;
	st.global.u32 	[%rd3087+8], %r2906;
	ld.global.u32 	%r3019, [%rd5+440];
	add.s32 	%r2907, %r3019, 1;
	st.global.u32 	[%rd5+440], %r2907;
	ld.global.u32 	%r315, [%rd5+456];
	ld.global.u32 	%r316, [%rd5+444];
	st.global.u32 	[%rd5+416], %r3019;
	setp.le.s32 	%p1079, %r3019, %r316;
	@%p1079 bra 	$L__BB0_673;
$L__BB0_672:
	mul.lo.s32 	%r2908, %r3019, 3;
	mul.wide.s32 	%rd3088, %r2908, 4;
	add.s64 	%rd3089, %rd5, %rd3088;
	ld.global.u32 	%r2909, [%rd3089+200];
	add.s32 	%r2910, %r192, %r2908;
	mul.wide.s32 	%rd3090, %r2910, 4;
	add.s64 	%rd3091, %rd3, %rd3090;
	st.global.u32 	[%rd3091], %r2909;
	ld.global.u32 	%r2911, [%rd5+416];
	mad.lo.s32 	%r2912, %r2911, 3, %r182;
	mul.wide.s32 	%rd3092, %r2912, 4;
	add.s64 	%rd3093, %rd3, %rd3092;
	ld.global.u32 	%r2913, [%rd3093];
	st.global.u32 	[%rd3093+12], %r2913;
	ld.global.u32 	%r2914, [%rd5+416];
	mad.lo.s32 	%r2915, %r2914, 3, %r183;
	mul.wide.s32 	%rd3094, %r2915, 4;
	add.s64 	%rd3095, %rd3, %rd3094;
	ld.global.u32 	%r2916, [%rd3095];
	st.global.u32 	[%rd3095+12], %r2916;
	ld.global.u32 	%r2917, [%rd5+416];
	add.s32 	%r3019, %r2917, -1;
	st.global.u32 	[%rd5+416], %r3019;
	setp.gt.s32 	%p1080, %r3019, %r316;
	@%p1080 bra 	$L__BB0_672;
$L__BB0_673:
	mad.lo.s32 	%r2918, %r316, 3, %r192;
	mul.wide.s32 	%rd3096, %r2918, 4;
	add.s64 	%rd3097, %rd3, %rd3096;
	st.global.u32 	[%rd3097], %r315;
	mov.b32 	%r2919, 0;
	st.global.u32 	[%rd3097+4], %r2919;
	mov.b32 	%r2920, 1;
	st.global.u32 	[%rd3097+8], %r2920;
	ld.global.u32 	%r2921, [%rd5+440];
	add.s32 	%r2922, %r2921, 1;
	st.global.u32 	[%rd5+440], %r2922;
	bra.uni 	$L__BB0_849;
$L__BB0_674:
	st.global.u32 	[%rd5+456], %r305;
	setp.lt.s32 	%p1081, %r304, %r303;
	mov.u32 	%r304, %r305;
	@%p1081 bra 	$L__BB0_644;
	bra.uni 	$L__BB0_849;
$L__BB0_675:
	add.s32 	%r1874, %r184, %r2995;
	mul.wide.s32 	%rd1991, %r1874, 4;
	add.s64 	%rd1992, %rd3, %rd1991;
	st.global.u32 	[%rd1992], %r199;
	ld.global.u32 	%r1875, [%rd5+432];
	ld.global.u32 	%r1876, [%rd5+436];
	add.s32 	%r1877, %r184, %r1876;
	mul.wide.s32 	%rd1993, %r1877, 4;
	add.s64 	%rd1994, %rd3, %rd1993;
	st.global.u32 	[%rd1994], %r1875;
	mov.b64 	%rd1995, -4616189618054758400;
	st.global.u64 	[%rd13+10480], %rd1995;
	mov.b64 	%rd1996, 9218868437227405312;
	st.global.u64 	[%rd13+10488], %rd1996;
	ld.global.u32 	%r319, [%rd5+432];
	ld.global.u32 	%r320, [%rd5+436];
	sub.s32 	%r1878, %r320, %r319;
	setp.gt.s32 	%p624, %r1878, 3;
	@%p624 bra 	$L__BB0_677;
	mov.b64 	%rd2061, -4616189618054758400;
	st.global.u64 	[%rd13+10480], %rd2061;
	mov.b64 	%rd2062, 9218868437227405312;
	st.global.u64 	[%rd13+10488], %rd2062;
	bra.uni 	$L__BB0_738;
$L__BB0_677:
	setp.gt.s32 	%p625, %r319, %r574;
	setp.ge.s32 	%p626, %r574, %r320;
	or.pred  	%p627, %p625, %p626;
	@%p627 bra 	$L__BB0_679;
	mov.b64 	%rd2059, -4616189618054758400;
	st.global.u64 	[%rd13+10480], %rd2059;
	mov.b64 	%rd2060, 9218868437227405312;
	st.global.u64 	[%rd13+10488], %rd2060;
	bra.uni 	$L__BB0_738;
$L__BB0_679:
	setp.gt.s32 	%p628, %r319, %r574;
	selp.b32 	%r1879, %r574, 0, %p628;
	sub.s32 	%r321, %r320, %r1879;
	sub.s32 	%r322, %r319, %r1879;
	sub.s32 	%r323, %r322, %r321;
	setp.lt.s32 	%p629, %r323, -31;
	@%p629 bra 	$L__BB0_681;
	sub.s32 	%r1880, %r321, %r322;
	add.s32 	%r1881, %r1880, 3088;
	mul.wide.s32 	%rd1997, %r1881, 8;
	mov.u64 	%rd1998, parameter;
	add.s64 	%rd1999, %rd1998, %rd1997;
	ld.const.f64 	%fd3161, [%rd1999];
	st.global.f64 	[%rd13+10488], %fd3161;
	ld.const.f64 	%fd3162, [%rd1999+-720];
	bra.uni 	$L__BB0_682;
$L__BB0_681:
	st.global.f64 	[%rd13+10488], %fd208;
	mov.f64 	%fd3161, %fd208;
	mov.f64 	%fd3162, %fd209;
$L__BB0_682:
	st.global.f64 	[%rd13+10480], %fd3162;
	sub.s32 	%r324, %r321, %r322;
	setp.lt.s32 	%p630, %r324, 5;
	@%p630 bra 	$L__BB0_684;
	cvt.s64.s32 	%rd2015, %r322;
	add.s64 	%rd2016, %rd12, %rd2015;
	cvt.s64.s32 	%rd2017, %r321;
	add.s64 	%rd2018, %rd12, %rd2017;
	ld.global.s8 	%r1884, [%rd2018+-1];
	ld.global.u8 	%r1885, [%rd2016+1];
	ld.global.u8 	%r1886, [%rd2016];
	prmt.b32 	%r1887, %r1886, %r1885, 0x3340U;
	ld.global.u8 	%r1888, [%rd2018];
	prmt.b32 	%r1889, %r1888, 0, 0x3340U;
	prmt.b32 	%r1890, %r1887, %r1889, 0x5410U;
	mov.b32 	%r1891, 334205;
	dp4a.s32.u32 	%r1892, %r1890, %r1891, %r1884;
	mul.wide.s32 	%rd2019, %r1892, 8;
	mov.u64 	%rd2020, parameter;
	add.s64 	%rd2021, %rd2020, %rd2019;
	ld.const.f64 	%fd2131, [%rd2021+40440];
	add.f64 	%fd2132, %fd2131, %fd3161;
	st.global.f64 	[%rd13+10488], %fd2132;
	ld.global.s8 	%r1893, [%rd2018+-1];
	ld.global.u8 	%r1894, [%rd2016+1];
	ld.global.u8 	%r1895, [%rd2016];
	prmt.b32 	%r1896, %r1895, %r1894, 0x3340U;
	ld.global.u8 	%r1897, [%rd2018];
	prmt.b32 	%r1898, %r1897, 0, 0x3340U;
	prmt.b32 	%r1899, %r1896, %r1898, 0x5410U;
	dp4a.s32.u32 	%r1900, %r1899, %r1891, %r1893;
	mul.wide.s32 	%rd2022, %r1900, 8;
	add.s64 	%rd2023, %rd2020, %rd2022;
	ld.const.f64 	%fd2133, [%rd2023+35440];
	add.f64 	%fd2134, %fd2133, %fd3162;
	st.global.f64 	[%rd13+10480], %fd2134;
	bra.uni 	$L__BB0_686;
$L__BB0_684:
	setp.ne.s32 	%p631, %r324, 4;
	@%p631 bra 	$L__BB0_686;
	cvt.s64.s32 	%rd2000, %r322;
	add.s64 	%rd2001, %rd12, %rd2000;
	ld.global.s8 	%r1882, [%rd2001];
	mul.wide.s32 	%rd2002, %r1882, 5;
	cvt.s64.s32 	%rd2003, %r321;
	add.s64 	%rd2004, %rd12, %rd2003;
	ld.global.s8 	%rd2005, [%rd2004];
	add.s64 	%rd2006, %rd2002, %rd2005;
	shl.b64 	%rd2007, %rd2006, 3;
	mov.u64 	%rd2008, parameter;
	add.s64 	%rd2009, %rd2008, %rd2007;
	ld.const.f64 	%fd2127, [%rd2009+45640];
	add.f64 	%fd2128, %fd2127, %fd3161;
	st.global.f64 	[%rd13+10488], %fd2128;
	ld.global.s8 	%r1883, [%rd2001];
	mul.wide.s32 	%rd2010, %r1883, 5;
	ld.global.s8 	%rd2011, [%rd2004];
	add.s64 	%rd2012, %rd2010, %rd2011;
	shl.b64 	%rd2013, %rd2012, 3;
	add.s64 	%rd2014, %rd2008, %rd2013;
	ld.const.f64 	%fd2129, [%rd2014+45440];
	add.f64 	%fd2130, %fd2129, %fd3162;
	st.global.f64 	[%rd13+10480], %fd2130;
$L__BB0_686:
	setp.eq.s32 	%p632, %r323, -5;
	@%p632 bra 	$L__BB0_710;
	setp.ne.s32 	%p633, %r323, -4;
	@%p633 bra 	$L__BB0_734;
	cvt.u32.u64 	%r1934, %rd38;
	setp.lt.s32 	%p652, %r1934, 1;
	mov.b32 	%r1935, 0;
	st.global.u32 	[%rd5+420], %r1935;
	cvt.s64.s32 	%rd2042, %r322;
	add.s64 	%rd70, %rd12, %rd2042;
	mov.b32 	%r3021, -1;
	@%p652 bra 	$L__BB0_697;
	mov.b32 	%r3020, 0;
$L__BB0_690:
	mov.b32 	%r1938, 0;
	st.global.u32 	[%rd5+416], %r1938;
	st.global.u32 	[%rd5+424], %r1938;
	ld.global.u8 	%rs239, [%rd70];
	add.s32 	%r1939, %r3020, %r1934;
	mul.lo.s32 	%r1940, %r1939, 5;
	cvt.s64.s32 	%rd2043, %r1940;
	mov.u64 	%rd2044, d_Pchar;
	add.s64 	%rd71, %rd2044, %rd2043;
	ld.const.u8 	%rs240, [%rd71];
	setp.eq.s16 	%p653, %rs239, %rs240;
	@%p653 bra 	$L__BB0_692;
$L__BB0_691:
	mov.b32 	%r1947, 1;
	st.global.u32 	[%rd5+416], %r1947;
	add.s32 	%r3020, %r3020, 1;
	st.global.u32 	[%rd5+420], %r3020;
	setp.lt.s32 	%p658, %r3020, %r1934;
	@%p658 bra 	$L__BB0_690;
	bra.uni 	$L__BB0_697;
$L__BB0_692:
	mov.b32 	%r1941, 1;
	st.global.u32 	[%rd5+424], %r1941;
	ld.global.u8 	%rs241, [%rd70+1];
	ld.const.u8 	%rs242, [%rd71+1];
	setp.ne.s16 	%p654, %rs241, %rs242;
	@%p654 bra 	$L__BB0_691;
	mov.b32 	%r1942, 2;
	st.global.u32 	[%rd5+424], %r1942;
	ld.global.u8 	%rs243, [%rd70+2];
	ld.const.u8 	%rs244, [%rd71+2];
	setp.ne.s16 	%p655, %rs243, %rs244;
	@%p655 bra 	$L__BB0_691;
	mov.b32 	%r1943, 3;
	st.global.u32 	[%rd5+424], %r1943;
	ld.global.u8 	%rs245, [%rd70+3];
	ld.const.u8 	%rs246, [%rd71+3];
	setp.ne.s16 	%p656, %rs245, %rs246;
	@%p656 bra 	$L__BB0_691;
	mov.b32 	%r1944, 4;
	st.global.u32 	[%rd5+424], %r1944;
	ld.global.u8 	%rs247, [%rd70+4];
	ld.const.u8 	%rs248, [%rd71+4];
	setp.ne.s16 	%p657, %rs247, %rs248;
	@%p657 bra 	$L__BB0_691;
	mov.b32 	%r1948, 5;
	st.global.u32 	[%rd5+424], %r1948;
	mov.u32 	%r3021, %r3020;
$L__BB0_697:
	st.global.u32 	[%rd5+428], %r3021;
	setp.eq.s32 	%p659, %r3021, -1;
	@%p659 bra 	$L__BB0_699;
	cvt.s64.s32 	%rd2045, %r3021;
	add.s64 	%rd2046, %rd38, %rd2045;
	shl.b64 	%rd2047, %rd2046, 3;
	mov.u64 	%rd2048, parameter;
	add.s64 	%rd2049, %rd2048, %rd2047;
	ld.const.f64 	%fd2141, [%rd2049+45840];
	ld.global.f64 	%fd2142, [%rd13+10488];
	add.f64 	%fd2143, %fd2141, %fd2142;
	st.global.f64 	[%rd13+10488], %fd2143;
$L__BB0_699:
	setp.lt.s32 	%p660, %r1934, 1;
	mov.b32 	%r1951, 0;
	st.global.u32 	[%rd5+420], %r1951;
	mov.b32 	%r3023, -1;
	@%p660 bra 	$L__BB0_708;
	mov.b32 	%r3022, 0;
$L__BB0_701:
	mov.b32 	%r1953, 0;
	st.global.u32 	[%rd5+416], %r1953;
	st.global.u32 	[%rd5+424], %r1953;
	ld.global.u8 	%rs249, [%rd70];
	mul.lo.s32 	%r1954, %r3022, 5;
	cvt.u64.u32 	%rd2050, %r1954;
	mov.u64 	%rd2051, d_Pchar;
	add.s64 	%rd72, %rd2051, %rd2050;
	ld.const.u8 	%rs250, [%rd72];
	setp.eq.s16 	%p661, %rs249, %rs250;
	@%p661 bra 	$L__BB0_703;
$L__BB0_702:
	mov.b32 	%r1961, 1;
	st.global.u32 	[%rd5+416], %r1961;
	add.s32 	%r3022, %r3022, 1;
	st.global.u32 	[%rd5+420], %r3022;
	setp.lt.s32 	%p666, %r3022, %r1934;
	@%p666 bra 	$L__BB0_701;
	bra.uni 	$L__BB0_708;
$L__BB0_703:
	mov.b32 	%r1955, 1;
	st.global.u32 	[%rd5+424], %r1955;
	ld.global.u8 	%rs251, [%rd70+1];
	ld.const.u8 	%rs252, [%rd72+1];
	setp.ne.s16 	%p662, %rs251, %rs252;
	@%p662 bra 	$L__BB0_702;
	mov.b32 	%r1956, 2;
	st.global.u32 	[%rd5+424], %r1956;
	ld.global.u8 	%rs253, [%rd70+2];
	ld.const.u8 	%rs254, [%rd72+2];
	setp.ne.s16 	%p663, %rs253, %rs254;
	@%p663 bra 	$L__BB0_702;
	mov.b32 	%r1957, 3;
	st.global.u32 	[%rd5+424], %r1957;
	ld.global.u8 	%rs255, [%rd70+3];
	ld.const.u8 	%rs256, [%rd72+3];
	setp.ne.s16 	%p664, %rs255, %rs256;
	@%p664 bra 	$L__BB0_702;
	mov.b32 	%r1958, 4;
	st.global.u32 	[%rd5+424], %r1958;
	ld.global.u8 	%rs257, [%rd70+4];
	ld.const.u8 	%rs258, [%rd72+4];
	setp.ne.s16 	%p665, %rs257, %rs258;
	@%p665 bra 	$L__BB0_702;
	mov.b32 	%r1962, 5;
	st.global.u32 	[%rd5+424], %r1962;
	mov.u32 	%r3023, %r3022;
$L__BB0_708:
	st.global.u32 	[%rd5+428], %r3023;
	setp.eq.s32 	%p667, %r3023, -1;
	@%p667 bra 	$L__BB0_734;
	mul.wide.s32 	%rd2052, %r3023, 8;
	mov.u64 	%rd2053, parameter;
	add.s64 	%rd2054, %rd2053, %rd2052;
	ld.const.f64 	%fd2144, [%rd2054+45840];
	ld.global.f64 	%fd2145, [%rd13+10480];
	add.f64 	%fd2146, %fd2144, %fd2145;
	st.global.f64 	[%rd13+10480], %fd2146;
	bra.uni 	$L__BB0_734;
$L__BB0_710:
	cvt.u32.u64 	%r1902, %rd39;
	setp.lt.s32 	%p634, %r1902, 1;
	mov.b32 	%r1903, 0;
	st.global.u32 	[%rd5+420], %r1903;
	cvt.s64.s32 	%rd2024, %r322;
	add.s64 	%rd73, %rd12, %rd2024;
	mov.b32 	%r3025, -1;
	@%p634 bra 	$L__BB0_720;
	mov.b32 	%r3024, 0;
$L__BB0_712:
	mov.b32 	%r1906, 0;
	st.global.u32 	[%rd5+416], %r1906;
	st.global.u32 	[%rd5+424], %r1906;
	ld.global.u8 	%rs215, [%rd73];
	add.s32 	%r1907, %r3024, %r1902;
	mad.lo.s32 	%r1908, %r1907, 6, %r185;
	cvt.s64.s32 	%rd2025, %r1908;
	mov.u64 	%rd2026, d_Pchar;
	add.s64 	%rd74, %rd2026, %rd2025;
	ld.const.u8 	%rs216, [%rd74];
	setp.eq.s16 	%p635, %rs215, %rs216;
	@%p635 bra 	$L__BB0_714;
$L__BB0_713:
	mov.b32 	%r1916, 1;
	st.global.u32 	[%rd5+416], %r1916;
	add.s32 	%r3024, %r3024, 1;
	st.global.u32 	[%rd5+420], %r3024;
	setp.lt.s32 	%p641, %r3024, %r1902;
	@%p641 bra 	$L__BB0_712;
	bra.uni 	$L__BB0_720;
$L__BB0_714:
	mov.b32 	%r1909, 1;
	st.global.u32 	[%rd5+424], %r1909;
	ld.global.u8 	%rs217, [%rd73+1];
	ld.const.u8 	%rs218, [%rd74+1];
	setp.ne.s16 	%p636, %rs217, %rs218;
	@%p636 bra 	$L__BB0_713;
	mov.b32 	%r1910, 2;
	st.global.u32 	[%rd5+424], %r1910;
	ld.global.u8 	%rs219, [%rd73+2];
	ld.const.u8 	%rs220, [%rd74+2];
	setp.ne.s16 	%p637, %rs219, %rs220;
	@%p637 bra 	$L__BB0_713;
	mov.b32 	%r1911, 3;
	st.global.u32 	[%rd5+424], %r1911;
	ld.global.u8 	%rs221, [%rd73+3];
	ld.const.u8 	%rs222, [%rd74+3];
	setp.ne.s16 	%p638, %rs221, %rs222;
	@%p638 bra 	$L__BB0_713;
	mov.b32 	%r1912, 4;
	st.global.u32 	[%rd5+424], %r1912;
	ld.global.u8 	%rs223, [%rd73+4];
	ld.const.u8 	%rs224, [%rd74+4];
	setp.ne.s16 	%p639, %rs223, %rs224;
	@%p639 bra 	$L__BB0_713;
	mov.b32 	%r1913, 5;
	st.global.u32 	[%rd5+424], %r1913;
	ld.global.u8 	%rs225, [%rd73+5];
	ld.const.u8 	%rs226, [%rd74+5];
	setp.ne.s16 	%p640, %rs225, %rs226;
	@%p640 bra 	$L__BB0_713;
	mov.b32 	%r1917, 6;
	st.global.u32 	[%rd5+424], %r1917;
	mov.u32 	%r3025, %r3024;
$L__BB0_720:
	st.global.u32 	[%rd5+428], %r3025;
	setp.eq.s32 	%p642, %r3025, -1;
	@%p642 bra 	$L__BB0_722;
	cvt.s64.s32 	%rd2027, %r3025;
	cvt.s64.s32 	%rd2028, %r186;
	add.s64 	%rd2029, %rd2028, %rd39;
	add.s64 	%rd2030, %rd2029, %rd2027;
	shl.b64 	%rd2031, %rd2030, 3;
	mov.u64 	%rd2032, parameter;
	add.s64 	%rd2033, %rd2032, %rd2031;
	ld.const.f64 	%fd2135, [%rd2033+45840];
	ld.global.f64 	%fd2136, [%rd13+10488];
	add.f64 	%fd2137, %fd2135, %fd2136;
	st.global.f64 	[%rd13+10488], %fd2137;
$L__BB0_722:
	setp.lt.s32 	%p643, %r1902, 1;
	mov.b32 	%r1920, 0;
	st.global.u32 	[%rd5+420], %r1920;
	mov.b32 	%r3027, -1;
	@%p643 bra 	$L__BB0_732;
	mov.b32 	%r3026, 0;
$L__BB0_724:
	mov.b32 	%r1922, 0;
	st.global.u32 	[%rd5+416], %r1922;
	st.global.u32 	[%rd5+424], %r1922;
	ld.global.u8 	%rs227, [%rd73];
	mad.lo.s32 	%r1923, %r3026, 6, %r185;
	cvt.s64.s32 	%rd2034, %r1923;
	mov.u64 	%rd2035, d_Pchar;
	add.s64 	%rd75, %rd2035, %rd2034;
	ld.const.u8 	%rs228, [%rd75];
	setp.eq.s16 	%p644, %rs227, %rs228;
	@%p644 bra 	$L__BB0_726;
$L__BB0_725:
	mov.b32 	%r1931, 1;
	st.global.u32 	[%rd5+416], %r1931;
	add.s32 	%r3026, %r3026, 1;
	st.global.u32 	[%rd5+420], %r3026;
	setp.lt.s32 	%p650, %r3026, %r1902;
	@%p650 bra 	$L__BB0_724;
	bra.uni 	$L__BB0_732;
$L__BB0_726:
	mov.b32 	%r1924, 1;
	st.global.u32 	[%rd5+424], %r1924;
	ld.global.u8 	%rs229, [%rd73+1];
	ld.const.u8 	%rs230, [%rd75+1];
	setp.ne.s16 	%p645, %rs229, %rs230;
	@%p645 bra 	$L__BB0_725;
	mov.b32 	%r1925, 2;
	st.global.u32 	[%rd5+424], %r1925;
	ld.global.u8 	%rs231, [%rd73+2];
	ld.const.u8 	%rs232, [%rd75+2];
	setp.ne.s16 	%p646, %rs231, %rs232;
	@%p646 bra 	$L__BB0_725;
	mov.b32 	%r1926, 3;
	st.global.u32 	[%rd5+424], %r1926;
	ld.global.u8 	%rs233, [%rd73+3];
	ld.const.u8 	%rs234, [%rd75+3];
	setp.ne.s16 	%p647, %rs233, %rs234;
	@%p647 bra 	$L__BB0_725;
	mov.b32 	%r1927, 4;
	st.global.u32 	[%rd5+424], %r1927;
	ld.global.u8 	%rs235, [%rd73+4];
	ld.const.u8 	%rs236, [%rd75+4];
	setp.ne.s16 	%p648, %rs235, %rs236;
	@%p648 bra 	$L__BB0_725;
	mov.b32 	%r1928, 5;
	st.global.u32 	[%rd5+424], %r1928;
	ld.global.u8 	%rs237, [%rd73+5];
	ld.const.u8 	%rs238, [%rd75+5];
	setp.ne.s16 	%p649, %rs237, %rs238;
	@%p649 bra 	$L__BB0_725;
	mov.b32 	%r1932, 6;
	st.global.u32 	[%rd5+424], %r1932;
	mov.u32 	%r3027, %r3026;
$L__BB0_732:
	st.global.u32 	[%rd5+428], %r3027;
	setp.eq.s32 	%p651, %r3027, -1;
	@%p651 bra 	$L__BB0_734;
	cvt.s64.s32 	%rd2036, %r3027;
	cvt.s64.s32 	%rd2037, %r186;
	add.s64 	%rd2038, %rd2037, %rd2036;
	shl.b64 	%rd2039, %rd2038, 3;
	mov.u64 	%rd2040, parameter;
	add.s64 	%rd2041, %rd2040, %rd2039;
	ld.const.f64 	%fd2138, [%rd2041+45840];
	ld.global.f64 	%fd2139, [%rd13+10480];
	add.f64 	%fd2140, %fd2138, %fd2139;
	st.global.f64 	[%rd13+10480], %fd2140;
$L__BB0_734:
	ld.global.f64 	%fd3164, [%rd13+10488];
	abs.f64 	%fd2147, %fd3164;
	setp.gt.f64 	%p668, %fd2147, 0d41CDCD64FF800000;
	@%p668 bra 	$L__BB0_736;
	ld.global.f64 	%fd3163, [%rd13+10480];
	bra.uni 	$L__BB0_737;
$L__BB0_736:
	mov.b64 	%rd2055, 9218868437227405312;
	st.global.u64 	[%rd13+10488], %rd2055;
	mov.b64 	%rd2056, -4616189618054758400;
	st.global.u64 	[%rd13+10480], %rd2056;
	mov.f64 	%fd3164, 0d7FF0000000000000;
	mov.f64 	%fd3163, 0dBFF0000000000000;
$L__BB0_737:
	ld.global.f64 	%fd2150, [%rd13+10416];
	add.f64 	%fd2151, %fd3164, %fd2150;
	ld.global.f64 	%fd2152, [%rd13+10424];
	add.f64 	%fd2153, %fd3163, %fd2152;
	ld.global.f64 	%fd2154, [%rd13+10432];
	add.f64 	%fd2155, %fd2153, %fd2154;
	div.rn.f64 	%fd2156, %fd2151, %fd2155;
	st.global.f64 	[%rd13+10528], %fd2156;
	add.s32 	%r1963, %r322, -1;
	add.s32 	%r1964, %r188, %r321;
	mad.lo.s32 	%r1965, %r1963, %r187, %r1964;
	mul.wide.s32 	%rd2057, %r1965, 8;
	add.s64 	%rd2058, %rd4, %rd2057;
	ld.global.f64 	%fd2157, [%rd2058];
	add.f64 	%fd2158, %fd2157, %fd2150;
	ld.global.f64 	%fd2159, [%rd2058+5000];
	add.f64 	%fd2160, %fd2159, %fd2152;
	add.f64 	%fd2161, %fd2160, %fd2154;
	div.rn.f64 	%fd2162, %fd2158, %fd2161;
	st.global.f64 	[%rd13+10536], %fd2162;
$L__BB0_738:
	mov.b64 	%rd2063, -4616189618054758400;
	st.global.u64 	[%rd13+10496], %rd2063;
	mov.b64 	%rd2064, 9218868437227405312;
	st.global.u64 	[%rd13+10504], %rd2064;
	ld.global.u32 	%r360, [%rd5+432];
	ld.global.u32 	%r359, [%rd5+436];
	sub.s32 	%r339, %r359, %r360;
	add.s32 	%r3028, %r339, -3;
	st.global.u32 	[%rd5+416], %r3028;
	setp.lt.s32 	%p669, %r339, 7;
	@%p669 bra 	$L__BB0_776;
	add.s32 	%r341, %r360, 1;
	add.s32 	%r342, %r339, -2;
	add.s32 	%r343, %r359, 3117;
	cvt.s64.s32 	%rd2065, %r360;
	add.s64 	%rd76, %rd12, %rd2065;
	cvt.s64.s32 	%rd2066, %r359;
	add.s64 	%rd77, %rd12, %rd2066;
	add.s32 	%r344, %r359, %r360;
	add.s32 	%r1966, %r360, -1;
	add.s32 	%r1967, %r188, %r359;
	mad.lo.s32 	%r1968, %r1966, %r187, %r1967;
	mul.wide.s32 	%rd2067, %r1968, 8;
	add.s64 	%rd78, %rd4, %rd2067;
	add.s32 	%r345, %r359, 3147;
$L__BB0_740:
	sub.s32 	%r1969, %r359, %r360;
	add.s32 	%r1970, %r1969, -32;
	setp.lt.s32 	%p670, %r3028, %r1970;
	@%p670 bra 	$L__BB0_775;
	st.global.u32 	[%rd5+420], %r341;
	sub.s32 	%r1971, %r359, %r3028;
	setp.ge.s32 	%p671, %r341, %r1971;
	mov.u32 	%r3031, %r3028;
	@%p671 bra 	$L__BB0_774;
	mov.u32 	%r3031, %r3028;
	mov.u32 	%r348, %r341;
$L__BB0_743:
	setp.gt.s32 	%p672, %r348, %r574;
	@%p672 bra 	$L__BB0_774;
	add.s32 	%r349, %r348, %r3031;
	st.global.u32 	[%rd5+424], %r349;
	add.s32 	%r1972, %r348, -1;
	add.s32 	%r1973, %r188, %r349;
	mad.lo.s32 	%r1974, %r1972, %r187, %r1973;
	mul.wide.s32 	%rd2068, %r1974, 8;
	add.s64 	%rd79, %rd4, %rd2068;
	ld.global.f64 	%fd2163, [%rd79];
	abs.f64 	%fd2164, %fd2163;
	setp.geu.f64 	%p673, %fd2164, 0d41CDCD64FF800000;
	@%p673 bra 	$L__BB0_773;
	mov.b64 	%rd2069, -4564063970805153792;
	st.global.u64 	[%rd13+10544], %rd2069;
	mov.b64 	%rd2070, 0;
	st.global.u64 	[%rd13+10552], %rd2070;
	sub.s32 	%r1975, %r342, %r3031;
	setp.lt.s32 	%p674, %r1975, 31;
	@%p674 bra 	$L__BB0_747;
	mov.b64 	%rd2145, -4616189618054758400;
	st.global.u64 	[%rd13+10496], %rd2145;
	mov.b64 	%rd2146, 9218868437227405312;
	st.global.u64 	[%rd13+10504], %rd2146;
	bra.uni 	$L__BB0_770;
$L__BB0_747:
	setp.eq.s32 	%p675, %r348, %r341;
	sub.s32 	%r350, %r349, %r359;
	setp.lt.s32 	%p676, %r350, -1;
	and.pred  	%p677, %p675, %p676;
	@%p677 bra 	$L__BB0_749;
	add.s32 	%r1976, %r349, 1;
	setp.ne.s32 	%p678, %r359, %r1976;
	sub.s32 	%r351, %r360, %r348;
	setp.gt.s32 	%p679, %r351, -2;
	or.pred  	%p680, %p679, %p678;
	@%p680 bra 	$L__BB0_761;
$L__BB0_749:
	setp.ne.s32 	%p688, %r350, -2;
	sub.s32 	%r352, %r360, %r348;
	setp.ne.s32 	%p689, %r352, -2;
	and.pred  	%p690, %p689, %p688;
	@%p690 bra 	$L__BB0_757;
	setp.eq.s32 	%p693, %r350, -2;
	and.pred  	%p695, %p675, %p693;
	@%p695 bra 	$L__BB0_752;
	add.s32 	%r2056, %r349, 1;
	setp.ne.s32 	%p697, %r359, %r2056;
	mov.f64 	%fd3166, 0d0000000000000000;
	mov.f64 	%fd3165, 0dC0A9300000000000;
	or.pred  	%p698, %p689, %p697;
	@%p698 bra 	$L__BB0_753;
$L__BB0_752:
	add.s32 	%r2057, %r349, %r360;
	add.s32 	%r2058, %r345, %r348;
	sub.s32 	%r2059, %r2058, %r2057;
	mul.wide.s32 	%rd2132, %r2059, 8;
	mov.u64 	%rd2133, parameter;
	add.s64 	%rd2134, %rd2133, %rd2132;
	ld.const.f64 	%fd2249, [%rd2134];
	cvt.s64.s32 	%rd2135, %r348;
	add.s64 	%rd2136, %rd12, %rd2135;
	cvt.s64.s32 	%rd2137, %r3031;
	add.s64 	%rd2138, %rd2136, %rd2137;
	ld.global.s8 	%r2060, [%rd2138+27];
	ld.global.u8 	%r2061, [%rd2136];
	ld.global.u8 	%r2062, [%rd76];
	prmt.b32 	%r2063, %r2062, %r2061, 0x3340U;
	ld.global.u8 	%r2064, [%rd77+27];
	prmt.b32 	%r2065, %r2064, 0, 0x3340U;
	prmt.b32 	%r2066, %r2063, %r2065, 0x5410U;
	mov.b32 	%r2067, 334205;
	dp4a.s32.u32 	%r2068, %r2066, %r2067, %r2060;
	mul.wide.s32 	%rd2139, %r2068, 8;
	add.s64 	%rd2140, %rd2133, %rd2139;
	ld.const.f64 	%fd2250, [%rd2140+5000];
	add.f64 	%fd3166, %fd2249, %fd2250;
	st.global.f64 	[%rd13+10552], %fd3166;
	ld.const.f64 	%fd2251, [%rd2134+-720];
	ld.global.s8 	%r2069, [%rd2138+27];
	ld.global.u8 	%r2070, [%rd2136];
	ld.global.u8 	%r2071, [%rd76];
	prmt.b32 	%r2072, %r2070, %r2071, 0x3340U;
	ld.global.u8 	%r2073, [%rd77+27];
	prmt.b32 	%r2074, %r2073, 0, 0x3340U;
	prmt.b32 	%r2075, %r2072, %r2074, 0x5410U;
	mov.b32 	%r2076, 359705;
	dp4a.s32.u32 	%r2077, %r2075, %r2076, %r2069;
	mul.wide.s32 	%rd2141, %r2077, 8;
	add.s64 	%rd2142, %rd2133, %rd2141;
	ld.const.f64 	%fd2252, [%rd2142];
	add.f64 	%fd3165, %fd2251, %fd2252;
	st.global.f64 	[%rd13+10544], %fd3165;
$L__BB0_753:
	ld.global.f64 	%fd2253, [%rd79];
	add.f64 	%fd3168, %fd2253, %fd3166;
	st.global.f64 	[%rd13+10552], %fd3168;
	ld.global.f64 	%fd2254, [%rd79+5000];
	add.f64 	%fd3167, %fd2254, %fd3165;
	st.global.f64 	[%rd13+10544], %fd3167;
	abs.f64 	%fd2255, %fd3168;
	setp.leu.f64 	%p699, %fd2255, 0d41CDCD64FF800000;
	@%p699 bra 	$L__BB0_755;
	mov.b64 	%rd2143, 9218868437227405312;
	st.global.u64 	[%rd13+10552], %rd2143;
	mov.b64 	%rd2144, -4616189618054758400;
	st.global.u64 	[%rd13+10544], %rd2144;
	mov.f64 	%fd3168, 0d7FF0000000000000;
	mov.f64 	%fd3167, 0dBFF0000000000000;
$L__BB0_755:
	ld.global.f64 	%fd2258, [%rd13+10416];
	add.f64 	%fd2259, %fd3168, %fd2258;
	ld.global.f64 	%fd2260, [%rd13+10424];
	add.f64 	%fd2261, %fd3167, %fd2260;
	ld.global.f64 	%fd2262, [%rd13+10432];
	add.f64 	%fd2263, %fd2261, %fd2262;
	div.rn.f64 	%fd2264, %fd2259, %fd2263;
	st.global.f64 	[%rd13+10528], %fd2264;
	ld.global.f64 	%fd2265, [%rd78];
	add.f64 	%fd2266, %fd2265, %fd2258;
	ld.global.f64 	%fd2267, [%rd78+5000];
	add.f64 	%fd2268, %fd2267, %fd2260;
	add.f64 	%fd2269, %fd2268, %fd2262;
	div.rn.f64 	%fd2270, %fd2266, %fd2269;
	st.global.f64 	[%rd13+10536], %fd2270;
	setp.ltu.f64 	%p700, %fd2264, %fd2270;
	@%p700 bra 	$L__BB0_770;
	st.global.f64 	[%rd13+10496], %fd3167;
	st.global.f64 	[%rd13+10504], %fd3168;
	bra.uni 	$L__BB0_770;
$L__BB0_757:
	add.s32 	%r2049, %r349, %r360;
	add.s32 	%r2050, %r345, %r348;
	sub.s32 	%r2051, %r2050, %r2049;
	mul.wide.s32 	%rd2103, %r2051, 8;
	mov.u64 	%rd2104, parameter;
	add.s64 	%rd2105, %rd2104, %rd2103;
	ld.const.f64 	%fd2219, [%rd2105];
	ld.global.s8 	%r2052, [%rd76];
	mul.wide.s32 	%rd2106, %r2052, 5;
	ld.global.s8 	%rd2107, [%rd77+27];
	add.s64 	%rd2108, %rd2106, %rd2107;
	shl.b64 	%rd2109, %rd2108, 3;
	add.s64 	%rd2110, %rd2104, %rd2109;
	ld.const.f64 	%fd2220, [%rd2110+45640];
	add.f64 	%fd2221, %fd2219, %fd2220;
	cvt.s64.s32 	%rd2111, %r348;
	add.s64 	%rd2112, %rd12, %rd2111;
	ld.global.s8 	%r2053, [%rd2112];
	mul.wide.s32 	%rd2113, %r2053, 5;
	cvt.s64.s32 	%rd2114, %r3031;
	add.s64 	%rd2115, %rd2112, %rd2114;
	ld.global.s8 	%rd2116, [%rd2115+27];
	add.s64 	%rd2117, %rd2113, %rd2116;
	shl.b64 	%rd2118, %rd2117, 3;
	add.s64 	%rd2119, %rd2104, %rd2118;
	ld.const.f64 	%fd2222, [%rd2119+45640];
	add.f64 	%fd2223, %fd2221, %fd2222;
	st.global.f64 	[%rd13+10552], %fd2223;
	ld.global.f64 	%fd2224, [%rd79];
	add.f64 	%fd3170, %fd2224, %fd2223;
	st.global.f64 	[%rd13+10552], %fd3170;
	ld.const.f64 	%fd2225, [%rd2105+-720];
	ld.global.s8 	%r2054, [%rd76];
	mul.wide.s32 	%rd2120, %r2054, 5;
	ld.global.s8 	%rd2121, [%rd77+27];
	add.s64 	%rd2122, %rd2120, %rd2121;
	shl.b64 	%rd2123, %rd2122, 3;
	add.s64 	%rd2124, %rd2104, %rd2123;
	ld.const.f64 	%fd2226, [%rd2124+45440];
	add.f64 	%fd2227, %fd2225, %fd2226;
	ld.global.s8 	%r2055, [%rd2112];
	mul.wide.s32 	%rd2125, %r2055, 5;
	ld.global.s8 	%rd2126, [%rd2115+27];
	add.s64 	%rd2127, %rd2125, %rd2126;
	shl.b64 	%rd2128, %rd2127, 3;
	add.s64 	%rd2129, %rd2104, %rd2128;
	ld.const.f64 	%fd2228, [%rd2129+45440];
	add.f64 	%fd2229, %fd2227, %fd2228;
	st.global.f64 	[%rd13+10544], %fd2229;
	ld.global.f64 	%fd2230, [%rd79+5000];
	add.f64 	%fd3169, %fd2230, %fd2229;
	st.global.f64 	[%rd13+10544], %fd3169;
	abs.f64 	%fd2231, %fd3170;
	setp.leu.f64 	%p691, %fd2231, 0d41CDCD64FF800000;
	@%p691 bra 	$L__BB0_759;
	mov.b64 	%rd2130, 9218868437227405312;
	st.global.u64 	[%rd13+10552], %rd2130;
	mov.b64 	%rd2131, -4616189618054758400;
	st.global.u64 	[%rd13+10544], %rd2131;
	mov.f64 	%fd3170, 0d7FF0000000000000;
	mov.f64 	%fd3169, 0dBFF0000000000000;
$L__BB0_759:
	ld.global.f64 	%fd2234, [%rd13+10416];
	add.f64 	%fd2235, %fd3170, %fd2234;
	ld.global.f64 	%fd2236, [%rd13+10424];
	add.f64 	%fd2237, %fd3169, %fd2236;
	ld.global.f64 	%fd2238, [%rd13+10432];
	add.f64 	%fd2239, %fd2237, %fd2238;
	div.rn.f64 	%fd2240, %fd2235, %fd2239;
	st.global.f64 	[%rd13+10528], %fd2240;
	ld.global.f64 	%fd2241, [%rd78];
	add.f64 	%fd2242, %fd2241, %fd2234;
	ld.global.f64 	%fd2243, [%rd78+5000];
	add.f64 	%fd2244, %fd2243, %fd2236;
	add.f64 	%fd2245, %fd2244, %fd2238;
	div.rn.f64 	%fd2246, %fd2242, %fd2245;
	st.global.f64 	[%rd13+10536], %fd2246;
	setp.ltu.f64 	%p692, %fd2240, %fd2246;
	@%p692 bra 	$L__BB0_770;
	st.global.f64 	[%rd13+10496], %fd3169;
	st.global.f64 	[%rd13+10504], %fd3170;
	bra.uni 	$L__BB0_770;
$L__BB0_761:
	setp.ne.s32 	%p681, %r351, -2;
	setp.ne.s32 	%p682, %r350, -2;
	or.pred  	%p683, %p681, %p682;
	@%p683 bra 	$L__BB0_766;
	ld.global.s8 	%r2016, [%rd77+26];
	ld.global.u8 	%r2017, [%rd76+1];
	ld.global.u8 	%r2018, [%rd76];
	prmt.b32 	%r2019, %r2018, %r2017, 0x3340U;
	ld.global.u8 	%r2020, [%rd77+27];
	prmt.b32 	%r2021, %r2020, 0, 0x3340U;
	prmt.b32 	%r2022, %r2019, %r2021, 0x5410U;
	mov.b32 	%r2023, 334205;
	dp4a.s32.u32 	%r2024, %r2022, %r2023, %r2016;
	mul.wide.s32 	%rd2088, %r2024, 8;
	mov.u64 	%rd2089, parameter;
	add.s64 	%rd2090, %rd2089, %rd2088;
	ld.const.f64 	%fd2195, [%rd2090+10000];
	cvt.s64.s32 	%rd2091, %r349;
	add.s64 	%rd2092, %rd12, %rd2091;
	cvt.s64.s32 	%rd2093, %r348;
	add.s64 	%rd2094, %rd12, %rd2093;
	ld.global.s8 	%r2025, [%rd2094+-1];
	ld.global.u8 	%r2026, [%rd2092+28];
	ld.global.u8 	%r2027, [%rd2092+27];
	prmt.b32 	%r2028, %r2027, %r2026, 0x3340U;
	ld.global.u8 	%r2029, [%rd2094];
	prmt.b32 	%r2030, %r2029, 0, 0x3340U;
	prmt.b32 	%r2031, %r2028, %r2030, 0x5410U;
	dp4a.s32.u32 	%r2032, %r2031, %r2023, %r2025;
	mul.wide.s32 	%rd2095, %r2032, 8;
	add.s64 	%rd2096, %rd2089, %rd2095;
	ld.const.f64 	%fd2196, [%rd2096+10000];
	add.f64 	%fd2197, %fd2195, %fd2196;
	st.global.f64 	[%rd13+10544], %fd2197;
	ld.global.f64 	%fd2198, [%rd79+5000];
	add.f64 	%fd3171, %fd2198, %fd2197;
	st.global.f64 	[%rd13+10544], %fd3171;
	ld.global.s8 	%r2033, [%rd77+26];
	ld.global.u8 	%r2034, [%rd76+1];
	ld.global.u8 	%r2035, [%rd76];
	prmt.b32 	%r2036, %r2035, %r2034, 0x3340U;
	ld.global.u8 	%r2037, [%rd77+27];
	prmt.b32 	%r2038, %r2037, 0, 0x3340U;
	prmt.b32 	%r2039, %r2036, %r2038, 0x5410U;
	dp4a.s32.u32 	%r2040, %r2039, %r2023, %r2033;
	mul.wide.s32 	%rd2097, %r2040, 8;
	add.s64 	%rd2098, %rd2089, %rd2097;
	ld.const.f64 	%fd2199, [%rd2098+15000];
	ld.global.s8 	%r2041, [%rd2094+-1];
	ld.global.u8 	%r2042, [%rd2092+28];
	ld.global.u8 	%r2043, [%rd2092+27];
	prmt.b32 	%r2044, %r2043, %r2042, 0x3340U;
	ld.global.u8 	%r2045, [%rd2094];
	prmt.b32 	%r2046, %r2045, 0, 0x3340U;
	prmt.b32 	%r2047, %r2044, %r2046, 0x5410U;
	dp4a.s32.u32 	%r2048, %r2047, %r2023, %r2041;
	mul.wide.s32 	%rd2099, %r2048, 8;
	add.s64 	%rd2100, %rd2089, %rd2099;
	ld.const.f64 	%fd2200, [%rd2100+15000];
	add.f64 	%fd2201, %fd2199, %fd2200;
	st.global.f64 	[%rd13+10552], %fd2201;
	ld.global.f64 	%fd2202, [%rd79];
	add.f64 	%fd3172, %fd2202, %fd2201;
	st.global.f64 	[%rd13+10552], %fd3172;
	abs.f64 	%fd2203, %fd3172;
	setp.leu.f64 	%p686, %fd2203, 0d41CDCD64FF800000;
	@%p686 bra 	$L__BB0_764;
	mov.b64 	%rd2101, 9218868437227405312;
	st.global.u64 	[%rd13+10552], %rd2101;
	mov.b64 	%rd2102, -4616189618054758400;
	st.global.u64 	[%rd13+10544], %rd2102;
	mov.f64 	%fd3172, 0d7FF0000000000000;
	mov.f64 	%fd3171, 0dBFF0000000000000;
$L__BB0_764:
	ld.global.f64 	%fd2206, [%rd13+10416];
	add.f64 	%fd2207, %fd3172, %fd2206;
	ld.global.f64 	%fd2208, [%rd13+10424];
	add.f64 	%fd2209, %fd3171, %fd2208;
	ld.global.f64 	%fd2210, [%rd13+10432];
	add.f64 	%fd2211, %fd2209, %fd2210;
	div.rn.f64 	%fd2212, %fd2207, %fd2211;
	st.global.f64 	[%rd13+10528], %fd2212;
	ld.global.f64 	%fd2213, [%rd78];
	add.f64 	%fd2214, %fd2213, %fd2206;
	ld.global.f64 	%fd2215, [%rd78+5000];
	add.f64 	%fd2216, %fd2215, %fd2208;
	add.f64 	%fd2217, %fd2216, %fd2210;
	div.rn.f64 	%fd2218, %fd2214, %fd2217;
	st.global.f64 	[%rd13+10536], %fd2218;
	setp.ltu.f64 	%p687, %fd2212, %fd2218;
	@%p687 bra 	$L__BB0_770;
	st.global.f64 	[%rd13+10496], %fd3171;
	st.global.f64 	[%rd13+10504], %fd3172;
	bra.uni 	$L__BB0_770;
$L__BB0_766:
	add.s32 	%r1977, %r349, %r360;
	add.s32 	%r1978, %r343, %r348;
	sub.s32 	%r1979, %r1978, %r1977;
	mul.wide.s32 	%rd2071, %r1979, 8;
	mov.u64 	%rd2072, parameter;
	add.s64 	%rd2073, %rd2072, %rd2071;
	ld.const.f64 	%fd2165, [%rd2073];
	ld.global.s8 	%r1980, [%rd77+26];
	ld.global.u8 	%r1981, [%rd76+1];
	ld.global.u8 	%r1982, [%rd76];
	prmt.b32 	%r1983, %r1982, %r1981, 0x3340U;
	ld.global.u8 	%r1984, [%rd77+27];
	prmt.b32 	%r1985, %r1984, 0, 0x3340U;
	prmt.b32 	%r1986, %r1983, %r1985, 0x5410U;
	mov.b32 	%r1987, 334205;
	dp4a.s32.u32 	%r1988, %r1986, %r1987, %r1980;
	mul.wide.s32 	%rd2074, %r1988, 8;
	add.s64 	%rd2075, %rd2072, %rd2074;
	ld.const.f64 	%fd2166, [%rd2075+30440];
	add.f64 	%fd2167, %fd2165, %fd2166;
	cvt.s64.s32 	%rd2076, %r349;
	add.s64 	%rd2077, %rd12, %rd2076;
	cvt.s64.s32 	%rd2078, %r348;
	add.s64 	%rd2079, %rd12, %rd2078;
	ld.global.s8 	%r1989, [%rd2079+-1];
	ld.global.u8 	%r1990, [%rd2077+28];
	ld.global.u8 	%r1991, [%rd2077+27];
	prmt.b32 	%r1992, %r1991, %r1990, 0x3340U;
	ld.global.u8 	%r1993, [%rd2079];
	prmt.b32 	%r1994, %r1993, 0, 0x3340U;
	prmt.b32 	%r1995, %r1992, %r1994, 0x5410U;
	dp4a.s32.u32 	%r1996, %r1995, %r1987, %r1989;
	mul.wide.s32 	%rd2080, %r1996, 8;
	add.s64 	%rd2081, %rd2072, %rd2080;
	ld.const.f64 	%fd2168, [%rd2081+30440];
	add.f64 	%fd2169, %fd2167, %fd2168;
	st.global.f64 	[%rd13+10552], %fd2169;
	ld.global.f64 	%fd2170, [%rd79];
	add.f64 	%fd3174, %fd2170, %fd2169;
	st.global.f64 	[%rd13+10552], %fd3174;
	ld.const.f64 	%fd2171, [%rd2073+-720];
	ld.global.s8 	%r1997, [%rd77+26];
	ld.global.u8 	%r1998, [%rd76+1];
	ld.global.u8 	%r1999, [%rd76];
	prmt.b32 	%r2000, %r1999, %r1998, 0x3340U;
	ld.global.u8 	%r2001, [%rd77+27];
	prmt.b32 	%r2002, %r2001, 0, 0x3340U;
	prmt.b32 	%r2003, %r2000, %r2002, 0x5410U;
	dp4a.s32.u32 	%r2004, %r2003, %r1987, %r1997;
	mul.wide.s32 	%rd2082, %r2004, 8;
	add.s64 	%rd2083, %rd2072, %rd2082;
	ld.const.f64 	%fd2172, [%rd2083+25440];
	add.f64 	%fd2173, %fd2171, %fd2172;
	ld.global.s8 	%r2005, [%rd2079+-1];
	ld.global.u8 	%r2006, [%rd2077+28];
	ld.global.u8 	%r2007, [%rd2077+27];
	prmt.b32 	%r2008, %r2007, %r2006, 0x3340U;
	ld.global.u8 	%r2009, [%rd2079];
	prmt.b32 	%r2010, %r2009, 0, 0x3340U;
	prmt.b32 	%r2011, %r2008, %r2010, 0x5410U;
	dp4a.s32.u32 	%r2012, %r2011, %r1987, %r2005;
	mul.wide.s32 	%rd2084, %r2012, 8;
	add.s64 	%rd2085, %rd2072, %rd2084;
	ld.const.f64 	%fd2174, [%rd2085+25440];
	add.f64 	%fd2175, %fd2173, %fd2174;
	sub.s32 	%r2013, %r348, %r344;
	add.s32 	%r2014, %r2013, %r349;
	abs.s32 	%r2015, %r2014;
	cvt.rn.f64.s32 	%fd2176, %r2015;
	fma.rn.f64 	%fd2177, %fd2176, 0dBFEEF3E864B31D04, %fd2175;
	st.global.f64 	[%rd13+10544], %fd2177;
	ld.global.f64 	%fd2178, [%rd79+5000];
	add.f64 	%fd3173, %fd2178, %fd2177;
	st.global.f64 	[%rd13+10544], %fd3173;
	abs.f64 	%fd2179, %fd3174;
	setp.leu.f64 	%p684, %fd2179, 0d41CDCD64FF800000;
	@%p684 bra 	$L__BB0_768;
	mov.b64 	%rd2086, 9218868437227405312;
	st.global.u64 	[%rd13+10552], %rd2086;
	mov.b64 	%rd2087, -4616189618054758400;
	st.global.u64 	[%rd13+10544], %rd2087;
	mov.f64 	%fd3174, 0d7FF0000000000000;
	mov.f64 	%fd3173, 0dBFF0000000000000;
$L__BB0_768:
	ld.global.f64 	%fd2182, [%rd13+10416];
	add.f64 	%fd2183, %fd3174, %fd2182;
	ld.global.f64 	%fd2184, [%rd13+10424];
	add.f64 	%fd2185, %fd3173, %fd2184;
	ld.global.f64 	%fd2186, [%rd13+10432];
	add.f64 	%fd2187, %fd2185, %fd2186;
	div.rn.f64 	%fd2188, %fd2183, %fd2187;
	st.global.f64 	[%rd13+10528], %fd2188;
	ld.global.f64 	%fd2189, [%rd78];
	add.f64 	%fd2190, %fd2189, %fd2182;
	ld.global.f64 	%fd2191, [%rd78+5000];
	add.f64 	%fd2192, %fd2191, %fd2184;
	add.f64 	%fd2193, %fd2192, %fd2186;
	div.rn.f64 	%fd2194, %fd2190, %fd2193;
	st.global.f64 	[%rd13+10536], %fd2194;
	setp.ltu.f64 	%p685, %fd2188, %fd2194;
	@%p685 bra 	$L__BB0_770;
	st.global.f64 	[%rd13+10496], %fd3173;
	st.global.f64 	[%rd13+10504], %fd3174;
$L__BB0_770:
	ld.global.f64 	%fd2271, [%rd13+10504];
	abs.f64 	%fd2272, %fd2271;
	setp.geu.f64 	%p701, %fd2272, 0d41CDCD64FF800000;
	@%p701 bra 	$L__BB0_773;
	ld.global.f64 	%fd2273, [%rd13+10496];
	setp.geu.f64 	%p702, %fd2273, 0dC0A3880000000000;
	@%p702 bra 	$L__BB0_773;
	mov.b64 	%rd2147, 0;
	st.global.u64 	[%rd13+10504], %rd2147;
$L__BB0_773:
	ld.global.u32 	%r2078, [%rd5+420];
	add.s32 	%r348, %r2078, 1;
	st.global.u32 	[%rd5+420], %r348;
	ld.global.u32 	%r3031, [%rd5+416];
	sub.s32 	%r2079, %r359, %r3031;
	setp.lt.s32 	%p703, %r348, %r2079;
	@%p703 bra 	$L__BB0_743;
$L__BB0_774:
	add.s32 	%r3028, %r3031, -1;
	st.global.u32 	[%rd14], %r3028;
	setp.gt.s32 	%p704, %r3031, 4;
	@%p704 bra 	$L__BB0_740;
$L__BB0_775:
	ld.global.u32 	%r360, [%rd5+432];
	ld.global.u32 	%r359, [%rd5+436];
$L__BB0_776:
	setp.lt.s32 	%p705, %r360, %r359;
	mov.f64 	%fd3175, 0dBFF0000000000000;
	@%p705 bra 	$L__BB0_778;
	mov.b64 	%rd2148, -4616189618054758400;
	st.global.u64 	[%rd13+10640], %rd2148;
	bra.uni 	$L__BB0_781;
$L__BB0_778:
	setp.ne.s32 	%p706, %r360, %r574;
	setp.ne.s32 	%p707, %r359, %r53;
	and.pred  	%p708, %p706, %p707;
	@%p708 bra 	$L__BB0_780;
	mov.b64 	%rd2156, -4616189618054758400;
	st.global.u64 	[%rd13+10640], %rd2156;
	bra.uni 	$L__BB0_781;
$L__BB0_780:
	setp.gt.s32 	%p709, %r360, %r574;
	selp.b32 	%r2080, %r574, 0, %p709;
	sub.s32 	%r2081, %r360, %r2080;
	setp.gt.s32 	%p710, %r359, %r574;
	selp.b32 	%r2082, %r574, 0, %p710;
	sub.s32 	%r2083, %r359, %r2082;
	cvt.s64.s32 	%rd2149, %r2081;
	add.s64 	%rd2150, %rd12, %rd2149;
	cvt.s64.s32 	%rd2151, %r2083;
	add.s64 	%rd2152, %rd12, %rd2151;
	ld.global.s8 	%r2084, [%rd2152+26];
	ld.global.u8 	%r2085, [%rd2150+1];
	ld.global.u8 	%r2086, [%rd2150];
	prmt.b32 	%r2087, %r2086, %r2085, 0x3340U;
	ld.global.u8 	%r2088, [%rd2152+27];
	prmt.b32 	%r2089, %r2088, 0, 0x3340U;
	prmt.b32 	%r2090, %r2087, %r2089, 0x5410U;
	mov.b32 	%r2091, 334205;
	dp4a.s32.u32 	%r2092, %r2090, %r2091, %r2084;
	mul.wide.s32 	%rd2153, %r2092, 8;
	mov.u64 	%rd2154, parameter;
	add.s64 	%rd2155, %rd2154, %rd2153;
	ld.const.f64 	%fd3175, [%rd2155];
	st.global.f64 	[%rd13+10640], %fd3175;
$L__BB0_781:
	ld.global.u32 	%r361, [%rd5+432];
	add.s32 	%r2093, %r361, -1;
	ld.global.u32 	%r362, [%rd5+436];
	add.s32 	%r2094, %r189, %r362;
	mad.lo.s32 	%r2095, %r2093, %r187, %r2094;
	mul.wide.s32 	%rd2157, %r2095, 8;
	add.s64 	%rd80, %rd4, %rd2157;
	ld.global.f64 	%fd2276, [%rd80];
	mad.lo.s32 	%r2096, %r361, %r187, %r190;
	add.s32 	%r2097, %r2096, %r362;
	mul.wide.s32 	%rd2158, %r2097, 8;
	add.s64 	%rd2159, %rd4, %rd2158;
	ld.global.f64 	%fd2277, [%rd2159];
	add.f64 	%fd2278, %fd3175, %fd2277;
	abs.f64 	%fd2279, %fd2276;
	abs.f64 	%fd2280, %fd2278;
	max.f64 	%fd2282, %fd2279, %fd2280;
	setp.gt.f64 	%p711, %fd2282, 0d41CDCD64FF800000;
	sub.f64 	%fd2283, %fd2276, %fd2278;
	abs.f64 	%fd2284, %fd2283;
	setp.geu.f64 	%p712, %fd2284, 0d3EE4F8B588E368F1;
	or.pred  	%p713, %p711, %p712;
	@%p713 bra 	$L__BB0_796;
	mov.b32 	%r2265, 1;
	st.global.u32 	[%rd5+468], %r2265;
	setp.lt.s32 	%p767, %r361, %r362;
	mov.f64 	%fd3176, 0d7FF0000000000000;
	@%p767 bra 	$L__BB0_784;
	mov.b64 	%rd2276, 9218868437227405312;
	st.global.u64 	[%rd13+10640], %rd2276;
	bra.uni 	$L__BB0_789;
$L__BB0_784:
	setp.ne.s32 	%p768, %r361, %r574;
	setp.ne.s32 	%p769, %r362, %r53;
	and.pred  	%p770, %p768, %p769;
	@%p770 bra 	$L__BB0_786;
	mov.b64 	%rd2285, 9218868437227405312;
	st.global.u64 	[%rd13+10640], %rd2285;
	bra.uni 	$L__BB0_789;
$L__BB0_786:
	setp.gt.s32 	%p771, %r361, %r574;
	selp.b32 	%r2266, %r574, 0, %p771;
	sub.s32 	%r2267, %r361, %r2266;
	setp.gt.s32 	%p772, %r362, %r574;
	selp.b32 	%r2268, %r574, 0, %p772;
	sub.s32 	%r2269, %r362, %r2268;
	cvt.s64.s32 	%rd2277, %r2267;
	add.s64 	%rd2278, %rd12, %rd2277;
	cvt.s64.s32 	%rd2279, %r2269;
	add.s64 	%rd2280, %rd12, %rd2279;
	ld.global.s8 	%r2270, [%rd2280+26];
	ld.global.u8 	%r2271, [%rd2278+1];
	ld.global.u8 	%r2272, [%rd2278];
	prmt.b32 	%r2273, %r2272, %r2271, 0x3340U;
	ld.global.u8 	%r2274, [%rd2280+27];
	prmt.b32 	%r2275, %r2274, 0, 0x3340U;
	prmt.b32 	%r2276, %r2273, %r2275, 0x5410U;
	mov.b32 	%r2277, 334205;
	dp4a.s32.u32 	%r2278, %r2276, %r2277, %r2270;
	mul.wide.s32 	%rd2281, %r2278, 8;
	mov.u64 	%rd2282, parameter;
	add.s64 	%rd2283, %rd2282, %rd2281;
	ld.const.f64 	%fd420, [%rd2283+5000];
	abs.f64 	%fd2407, %fd420;
	setp.geu.f64 	%p773, %fd2407, 0d41CDCD64FF800000;
	@%p773 bra 	$L__BB0_788;
	st.global.f64 	[%rd13+10640], %fd420;
	mov.f64 	%fd3176, %fd420;
	bra.uni 	$L__BB0_789;
$L__BB0_788:
	mov.b64 	%rd2284, 9218868437227405312;
	st.global.u64 	[%rd13+10640], %rd2284;
$L__BB0_789:
	ld.global.u32 	%r363, [%rd5+432];
	add.s32 	%r2279, %r363, -1;
	ld.global.u32 	%r364, [%rd5+436];
	add.s32 	%r2280, %r188, %r364;
	mad.lo.s32 	%r2281, %r2279, %r187, %r2280;
	mul.wide.s32 	%rd2286, %r2281, 8;
	add.s64 	%rd2287, %rd4, %rd2286;
	ld.global.f64 	%fd422, [%rd2287];
	mad.lo.s32 	%r2282, %r363, %r187, %r191;
	add.s32 	%r2283, %r2282, %r364;
	mul.wide.s32 	%rd2288, %r2283, 8;
	add.s64 	%rd2289, %rd4, %rd2288;
	ld.global.f64 	%fd2410, [%rd2289];
	add.f64 	%fd423, %fd3176, %fd2410;
	abs.f64 	%fd2411, %fd422;
	abs.f64 	%fd2412, %fd423;
	max.f64 	%fd2414, %fd2411, %fd2412;
	setp.leu.f64 	%p774, %fd2414, 0d41CDCD64FF800000;
	@%p774 bra 	$L__BB0_791;
	mov.b32 	%r2301, 0;
	st.global.u32 	[%rd5+472], %r2301;
	bra.uni 	$L__BB0_795;
$L__BB0_791:
	sub.f64 	%fd2415, %fd422, %fd423;
	abs.f64 	%fd2416, %fd2415;
	setp.geu.f64 	%p775, %fd2416, 0d3EE4F8B588E368F1;
	@%p775 bra 	$L__BB0_1213;
	mov.b32 	%r2285, 1;
	st.global.u32 	[%rd5+472], %r2285;
	ld.global.u32 	%r2286, [%rd5+440];
	ld.global.u32 	%r365, [%rd5+444];
	add.s32 	%r3034, %r2286, -1;
	st.global.u32 	[%rd5+416], %r3034;
	setp.le.s32 	%p776, %r3034, %r365;
	@%p776 bra 	$L__BB0_794;
$L__BB0_793:
	mul.lo.s32 	%r2287, %r3034, 3;
	mul.wide.s32 	%rd2290, %r2287, 4;
	add.s64 	%rd2291, %rd5, %rd2290;
	ld.global.u32 	%r2288, [%rd2291+200];
	add.s32 	%r2289, %r192, %r2287;
	mul.wide.s32 	%rd2292, %r2289, 4;
	add.s64 	%rd2293, %rd3, %rd2292;
	st.global.u32 	[%rd2293], %r2288;
	ld.global.u32 	%r2290, [%rd5+416];
	mad.lo.s32 	%r2291, %r2290, 3, %r182;
	mul.wide.s32 	%rd2294, %r2291, 4;
	add.s64 	%rd2295, %rd3, %rd2294;
	ld.global.u32 	%r2292, [%rd2295];
	st.global.u32 	[%rd2295+12], %r2292;
	ld.global.u32 	%r2293, [%rd5+416];
	mad.lo.s32 	%r2294, %r2293, 3, %r183;
	mul.wide.s32 	%rd2296, %r2294, 4;
	add.s64 	%rd2297, %rd3, %rd2296;
	ld.global.u32 	%r2295, [%rd2297];
	st.global.u32 	[%rd2297+12], %r2295;
	ld.global.u32 	%r2296, [%rd5+416];
	add.s32 	%r3034, %r2296, -1;
	st.global.u32 	[%rd5+416], %r3034;
	setp.gt.s32 	%p777, %r3034, %r365;
	@%p777 bra 	$L__BB0_793;
$L__BB0_794:
	mad.lo.s32 	%r2297, %r365, 3, %r192;
	mul.wide.s32 	%rd2298, %r2297, 4;
	add.s64 	%rd2299, %rd3, %rd2298;
	add.s32 	%r2298, %r363, 1;
	st.global.u32 	[%rd2299], %r2298;
	add.s32 	%r2299, %r364, -1;
	st.global.u32 	[%rd2299+4], %r2299;
	mov.b32 	%r2300, 0;
	st.global.u32 	[%rd2299+8], %r2300;
$L__BB0_795:
	ld.global.u32 	%r2302, [%rd5+440];
	add.s32 	%r2303, %r2302, 1;
	st.global.u32 	[%rd5+440], %r2303;
	bra.uni 	$L__BB0_849;
$L__BB0_796:
	mov.b32 	%r2098, 0;
	st.global.u32 	[%rd5+468], %r2098;
	ld.global.f64 	%fd424, [%rd80];
	ld.global.f64 	%fd425, [%rd13+10496];
	abs.f64 	%fd2286, %fd424;
	abs.f64 	%fd2287, %fd425;
	max.f64 	%fd2289, %fd2286, %fd2287;
	setp.leu.f64 	%p714, %fd2289, 0d41CDCD64FF800000;
	@%p714 bra 	$L__BB0_798;
	mov.b32 	%r2101, 0;
	st.global.u32 	[%rd5+468], %r2101;
	mov.pred 	%p1120, -1;
	bra.uni 	$L__BB0_801;
$L__BB0_798:
	sub.f64 	%fd2290, %fd424, %fd425;
	abs.f64 	%fd2291, %fd2290;
	setp.geu.f64 	%p715, %fd2291, 0d3EE4F8B588E368F1;
	@%p715 bra 	$L__BB0_800;
	mov.b32 	%r2100, 1;
	st.global.u32 	[%rd5+468], %r2100;
	mov.pred 	%p1120, 0;
	bra.uni 	$L__BB0_801;
$L__BB0_800:
	mov.b32 	%r2099, 0;
	st.global.u32 	[%rd5+468], %r2099;
	mov.pred 	%p1120, -1;
$L__BB0_801:
	ld.global.f64 	%fd426, [%rd80+-5000];
	ld.global.f64 	%fd427, [%rd13+10504];
	abs.f64 	%fd2292, %fd426;
	abs.f64 	%fd2293, %fd427;
	max.f64 	%fd2295, %fd2292, %fd2293;
	setp.leu.f64 	%p719, %fd2295, 0d41CDCD64FF800000;
	@%p719 bra 	$L__BB0_803;
	mov.b32 	%r2104, 0;
	st.global.u32 	[%rd5+472], %r2104;
	mov.pred 	%p1121, -1;
	bra.uni 	$L__BB0_806;
$L__BB0_803:
	sub.f64 	%fd2296, %fd426, %fd427;
	abs.f64 	%fd2297, %fd2296;
	setp.geu.f64 	%p720, %fd2297, 0d3EE4F8B588E368F1;
	@%p720 bra 	$L__BB0_805;
	mov.b32 	%r2103, 1;
	st.global.u32 	[%rd5+472], %r2103;
	mov.pred 	%p1121, 0;
	bra.uni 	$L__BB0_806;
$L__BB0_805:
	mov.b32 	%r2102, 0;
	st.global.u32 	[%rd5+472], %r2102;
	mov.pred 	%p1121, -1;
$L__BB0_806:
	or.pred  	%p724, %p1120, %p1121;
	@%p724 bra 	$L__BB0_849;
	mov.b32 	%r2105, 0;
	st.global.u32 	[%rd5+464], %r2105;
	sub.s32 	%r2106, %r362, %r361;
	add.s32 	%r3035, %r2106, -3;
	st.global.u32 	[%rd5+460], %r3035;
	setp.lt.s32 	%p725, %r3035, 4;
	@%p725 bra 	$L__BB0_849;
$L__BB0_808:
	ld.global.u32 	%r371, [%rd5+436];
	ld.global.u32 	%r372, [%rd5+432];
	sub.s32 	%r2107, %r371, %r372;
	add.s32 	%r2108, %r2107, -32;
	setp.lt.s32 	%p726, %r3035, %r2108;
	@%p726 bra 	$L__BB0_849;
	ld.global.u32 	%r2109, [%rd5+464];
	setp.ne.s32 	%p727, %r2109, 0;
	@%p727 bra 	$L__BB0_849;
	add.s32 	%r3036, %r372, 1;
	st.global.u32 	[%rd5+448], %r3036;
	sub.s32 	%r2110, %r371, %r3035;
	setp.ge.s32 	%p728, %r3036, %r2110;
	mov.u32 	%r3039, %r3035;
	@%p728 bra 	$L__BB0_848;
	mov.u32 	%r3039, %r3035;
$L__BB0_812:
	add.s32 	%r2111, %r3036, %r3039;
	st.global.u32 	[%rd5+452], %r2111;
	mov.b64 	%rd2160, -4616189618054758400;
	st.global.u64 	[%rd13+10512], %rd2160;
	mov.b64 	%rd2161, 9218868437227405312;
	st.global.u64 	[%rd13+10520], %rd2161;
	ld.global.u32 	%r376, [%rd5+432];
	ld.global.u32 	%r377, [%rd5+436];
	ld.global.u32 	%r378, [%rd5+448];
	ld.global.u32 	%r379, [%rd5+452];
	mov.b64 	%rd2162, -4564063970805153792;
	st.global.u64 	[%rd13+10544], %rd2162;
	mov.b64 	%rd2163, 0;
	st.global.u64 	[%rd13+10552], %rd2163;
	sub.s32 	%r2112, %r377, %r376;
	add.s32 	%r2113, %r2112, %r378;
	sub.s32 	%r2114, %r2113, %r379;
	add.s32 	%r2115, %r2114, -2;
	setp.lt.s32 	%p729, %r2115, 31;
	@%p729 bra 	$L__BB0_814;
	mov.b64 	%rd2262, -4616189618054758400;
	st.global.u64 	[%rd13+10512], %rd2262;
	mov.b64 	%rd2263, 9218868437227405312;
	st.global.u64 	[%rd13+10520], %rd2263;
	mov.f64 	%fd3187, 0dBFF0000000000000;
	bra.uni 	$L__BB0_833;
$L__BB0_814:
	add.s32 	%r380, %r376, 1;
	setp.eq.s32 	%p730, %r378, %r380;
	sub.s32 	%r381, %r379, %r377;
	setp.lt.s32 	%p731, %r381, -1;
	and.pred  	%p732, %p730, %p731;
	@%p732 bra 	$L__BB0_816;
	add.s32 	%r2116, %r379, 1;
	setp.ne.s32 	%p733, %r377, %r2116;
	sub.s32 	%r382, %r376, %r378;
	setp.gt.s32 	%p734, %r382, -2;
	or.pred  	%p735, %p734, %p733;
	@%p735 bra 	$L__BB0_826;
$L__BB0_816:
	setp.ne.s32 	%p741, %r381, -2;
	sub.s32 	%r383, %r376, %r378;
	setp.ne.s32 	%p742, %r383, -2;
	and.pred  	%p743, %p742, %p741;
	@%p743 bra 	$L__BB0_823;
	setp.eq.s32 	%p745, %r381, -2;
	setp.eq.s32 	%p746, %r378, %r380;
	and.pred  	%p747, %p746, %p745;
	@%p747 bra 	$L__BB0_819;
	setp.ne.s32 	%p748, %r383, -2;
	add.s32 	%r2208, %r379, 1;
	setp.ne.s32 	%p749, %r377, %r2208;
	mov.f64 	%fd3180, 0d0000000000000000;
	mov.f64 	%fd3187, 0dC0A9300000000000;
	or.pred  	%p750, %p748, %p749;
	@%p750 bra 	$L__BB0_820;
$L__BB0_819:
	add.s32 	%r2209, %r379, %r376;
	add.s32 	%r2210, %r377, %r378;
	sub.s32 	%r2211, %r2210, %r2209;
	add.s32 	%r2212, %r2211, 3147;
	mul.wide.s32 	%rd2243, %r2212, 8;
	mov.u64 	%rd2244, parameter;
	add.s64 	%rd2245, %rd2244, %rd2243;
	ld.const.f64 	%fd2370, [%rd2245];
	cvt.s64.s32 	%rd2246, %r376;
	add.s64 	%rd2247, %rd12, %rd2246;
	cvt.s64.s32 	%rd2248, %r378;
	add.s64 	%rd2249, %rd12, %rd2248;
	cvt.s64.s32 	%rd2250, %r377;
	add.s64 	%rd2251, %rd12, %rd2250;
	cvt.s64.s32 	%rd2252, %r379;
	add.s64 	%rd2253, %rd12, %rd2252;
	ld.global.s8 	%r2213, [%rd2253+27];
	ld.global.u8 	%r2214, [%rd2249];
	ld.global.u8 	%r2215, [%rd2247];
	prmt.b32 	%r2216, %r2215, %r2214, 0x3340U;
	ld.global.u8 	%r2217, [%rd2251+27];
	prmt.b32 	%r2218, %r2217, 0, 0x3340U;
	prmt.b32 	%r2219, %r2216, %r2218, 0x5410U;
	mov.b32 	%r2220, 334205;
	dp4a.s32.u32 	%r2221, %r2219, %r2220, %r2213;
	mul.wide.s32 	%rd2254, %r2221, 8;
	add.s64 	%rd2255, %rd2244, %rd2254;
	ld.const.f64 	%fd2371, [%rd2255+5000];
	add.f64 	%fd3180, %fd2370, %fd2371;
	st.global.f64 	[%rd13+10552], %fd3180;
	ld.const.f64 	%fd2372, [%rd2245+-720];
	ld.global.s8 	%r2222, [%rd2253+27];
	ld.global.u8 	%r2223, [%rd2247];
	ld.global.u8 	%r2224, [%rd2249];
	prmt.b32 	%r2225, %r2224, %r2223, 0x3340U;
	ld.global.u8 	%r2226, [%rd2251+27];
	prmt.b32 	%r2227, %r2226, 0, 0x3340U;
	prmt.b32 	%r2228, %r2225, %r2227, 0x5410U;
	mov.b32 	%r2229, 359705;
	dp4a.s32.u32 	%r2230, %r2228, %r2229, %r2222;
	mul.wide.s32 	%rd2256, %r2230, 8;
	add.s64 	%rd2257, %rd2244, %rd2256;
	ld.const.f64 	%fd2373, [%rd2257];
	add.f64 	%fd3187, %fd2372, %fd2373;
	st.global.f64 	[%rd13+10544], %fd3187;
$L__BB0_820:
	abs.f64 	%fd2374, %fd3180;
	setp.leu.f64 	%p751, %fd2374, 0d41CDCD64FF800000;
	@%p751 bra 	$L__BB0_822;
	mov.b64 	%rd2258, 9218868437227405312;
	st.global.u64 	[%rd13+10552], %rd2258;
	mov.b64 	%rd2259, -4616189618054758400;
	st.global.u64 	[%rd13+10544], %rd2259;
	mov.f64 	%fd3180, 0d7FF0000000000000;
	mov.f64 	%fd3187, 0dBFF0000000000000;
$L__BB0_822:
	ld.global.f64 	%fd2377, [%rd13+10416];
	add.f64 	%fd2378, %fd3180, %fd2377;
	ld.global.f64 	%fd2379, [%rd13+10424];
	add.f64 	%fd2380, %fd3187, %fd2379;
	ld.global.f64 	%fd2381, [%rd13+10432];
	add.f64 	%fd2382, %fd2380, %fd2381;
	div.rn.f64 	%fd2383, %fd2378, %fd2382;
	st.global.f64 	[%rd13+10528], %fd2383;
	add.s32 	%r2231, %r376, -1;
	add.s32 	%r2232, %r188, %r377;
	mad.lo.s32 	%r2233, %r2231, %r187, %r2232;
	mul.wide.s32 	%rd2260, %r2233, 8;
	add.s64 	%rd2261, %rd4, %rd2260;
	ld.global.f64 	%fd2384, [%rd2261];
	add.f64 	%fd2385, %fd2384, %fd2377;
	ld.global.f64 	%fd2386, [%rd2261+5000];
	add.f64 	%fd2387, %fd2386, %fd2379;
	add.f64 	%fd2388, %fd2387, %fd2381;
	div.rn.f64 	%fd2389, %fd2385, %fd2388;
	st.global.f64 	[%rd13+10536], %fd2389;
	st.global.f64 	[%rd13+10512], %fd3187;
	st.global.f64 	[%rd13+10520], %fd3180;
	bra.uni 	$L__BB0_833;
$L__BB0_823:
	add.s32 	%r2197, %r379, %r376;
	add.s32 	%r2198, %r377, %r378;
	sub.s32 	%r2199, %r2198, %r2197;
	add.s32 	%r2200, %r2199, 3147;
	mul.wide.s32 	%rd2208, %r2200, 8;
	mov.u64 	%rd2209, parameter;
	add.s64 	%rd2210, %rd2209, %rd2208;
	ld.const.f64 	%fd2344, [%rd2210];
	cvt.s64.s32 	%rd2211, %r376;
	add.s64 	%rd2212, %rd12, %rd2211;
	ld.global.s8 	%r2201, [%rd2212];
	mul.wide.s32 	%rd2213, %r2201, 5;
	cvt.s64.s32 	%rd2214, %r377;
	add.s64 	%rd2215, %rd12, %rd2214;
	ld.global.s8 	%rd2216, [%rd2215+27];
	add.s64 	%rd2217, %rd2213, %rd2216;
	shl.b64 	%rd2218, %rd2217, 3;
	add.s64 	%rd2219, %rd2209, %rd2218;
	ld.const.f64 	%fd2345, [%rd2219+45640];
	add.f64 	%fd2346, %fd2344, %fd2345;
	cvt.s64.s32 	%rd2220, %r378;
	add.s64 	%rd2221, %rd12, %rd2220;
	ld.global.s8 	%r2202, [%rd2221];
	mul.wide.s32 	%rd2222, %r2202, 5;
	cvt.s64.s32 	%rd2223, %r379;
	add.s64 	%rd2224, %rd12, %rd2223;
	ld.global.s8 	%rd2225, [%rd2224+27];
	add.s64 	%rd2226, %rd2222, %rd2225;
	shl.b64 	%rd2227, %rd2226, 3;
	add.s64 	%rd2228, %rd2209, %rd2227;
	ld.const.f64 	%fd2347, [%rd2228+45640];
	add.f64 	%fd3182, %fd2346, %fd2347;
	st.global.f64 	[%rd13+10552], %fd3182;
	ld.const.f64 	%fd2348, [%rd2210+-720];
	ld.global.s8 	%r2203, [%rd2212];
	mul.wide.s32 	%rd2229, %r2203, 5;
	ld.global.s8 	%rd2230, [%rd2215+27];
	add.s64 	%rd2231, %rd2229, %rd2230;
	shl.b64 	%rd2232, %rd2231, 3;
	add.s64 	%rd2233, %rd2209, %rd2232;
	ld.const.f64 	%fd2349, [%rd2233+45440];
	add.f64 	%fd2350, %fd2348, %fd2349;
	ld.global.s8 	%r2204, [%rd2221];
	mul.wide.s32 	%rd2234, %r2204, 5;
	ld.global.s8 	%rd2235, [%rd2224+27];
	add.s64 	%rd2236, %rd2234, %rd2235;
	shl.b64 	%rd2237, %rd2236, 3;
	add.s64 	%rd2238, %rd2209, %rd2237;
	ld.const.f64 	%fd2351, [%rd2238+45440];
	add.f64 	%fd3187, %fd2350, %fd2351;
	st.global.f64 	[%rd13+10544], %fd3187;
	abs.f64 	%fd2352, %fd3182;
	setp.leu.f64 	%p744, %fd2352, 0d41CDCD64FF800000;
	@%p744 bra 	$L__BB0_825;
	mov.b64 	%rd2239, 9218868437227405312;
	st.global.u64 	[%rd13+10552], %rd2239;
	mov.b64 	%rd2240, -4616189618054758400;
	st.global.u64 	[%rd13+10544], %rd2240;
	mov.f64 	%fd3182, 0d7FF0000000000000;
	mov.f64 	%fd3187, 0dBFF0000000000000;
$L__BB0_825:
	ld.global.f64 	%fd2355, [%rd13+10416];
	add.f64 	%fd2356, %fd3182, %fd2355;
	ld.global.f64 	%fd2357, [%rd13+10424];
	add.f64 	%fd2358, %fd3187, %fd2357;
	ld.global.f64 	%fd2359, [%rd13+10432];
	add.f64 	%fd2360, %fd2358, %fd2359;
	div.rn.f64 	%fd2361, %fd2356, %fd2360;
	st.global.f64 	[%rd13+10528], %fd2361;
	add.s32 	%r2205, %r376, -1;
	add.s32 	%r2206, %r188, %r377;
	mad.lo.s32 	%r2207, %r2205, %r187, %r2206;
	mul.wide.s32 	%rd2241, %r2207, 8;
	add.s64 	%rd2242, %rd4, %rd2241;
	ld.global.f64 	%fd2362, [%rd2242];
	add.f64 	%fd2363, %fd2362, %fd2355;
	ld.global.f64 	%fd2364, [%rd2242+5000];
	add.f64 	%fd2365, %fd2364, %fd2357;
	add.f64 	%fd2366, %fd2365, %fd2359;
	div.rn.f64 	%fd2367, %fd2363, %fd2366;
	st.global.f64 	[%rd13+10536], %fd2367;
	st.global.f64 	[%rd13+10512], %fd3187;
	st.global.f64 	[%rd13+10520], %fd3182;
	bra.uni 	$L__BB0_833;
$L__BB0_826:
	setp.ne.s32 	%p736, %r382, -2;
	setp.ne.s32 	%p737, %r381, -2;
	or.pred  	%p738, %p736, %p737;
	@%p738 bra 	$L__BB0_830;
	cvt.s64.s32 	%rd2187, %r376;
	add.s64 	%rd2188, %rd12, %rd2187;
	cvt.s64.s32 	%rd2189, %r377;
	add.s64 	%rd2190, %rd12, %rd2189;
	ld.global.s8 	%r2161, [%rd2190+26];
	ld.global.u8 	%r2162, [%rd2188+1];
	ld.global.u8 	%r2163, [%rd2188];
	prmt.b32 	%r2164, %r2163, %r2162, 0x3340U;
	ld.global.u8 	%r2165, [%rd2190+27];
	prmt.b32 	%r2166, %r2165, 0, 0x3340U;
	prmt.b32 	%r2167, %r2164, %r2166, 0x5410U;
	mov.b32 	%r2168, 334205;
	dp4a.s32.u32 	%r2169, %r2167, %r2168, %r2161;
	mul.wide.s32 	%rd2191, %r2169, 8;
	mov.u64 	%rd2192, parameter;
	add.s64 	%rd2193, %rd2192, %rd2191;
	ld.const.f64 	%fd2324, [%rd2193+10000];
	cvt.s64.s32 	%rd2194, %r379;
	add.s64 	%rd2195, %rd12, %rd2194;
	cvt.s64.s32 	%rd2196, %r378;
	add.s64 	%rd2197, %rd12, %rd2196;
	ld.global.s8 	%r2170, [%rd2197+-1];
	ld.global.u8 	%r2171, [%rd2195+28];
	ld.global.u8 	%r2172, [%rd2195+27];
	prmt.b32 	%r2173, %r2172, %r2171, 0x3340U;
	ld.global.u8 	%r2174, [%rd2197];
	prmt.b32 	%r2175, %r2174, 0, 0x3340U;
	prmt.b32 	%r2176, %r2173, %r2175, 0x5410U;
	dp4a.s32.u32 	%r2177, %r2176, %r2168, %r2170;
	mul.wide.s32 	%rd2198, %r2177, 8;
	add.s64 	%rd2199, %rd2192, %rd2198;
	ld.const.f64 	%fd2325, [%rd2199+10000];
	add.f64 	%fd3187, %fd2324, %fd2325;
	st.global.f64 	[%rd13+10544], %fd3187;
	ld.global.s8 	%r2178, [%rd2190+26];
	ld.global.u8 	%r2179, [%rd2188+1];
	ld.global.u8 	%r2180, [%rd2188];
	prmt.b32 	%r2181, %r2180, %r2179, 0x3340U;
	ld.global.u8 	%r2182, [%rd2190+27];
	prmt.b32 	%r2183, %r2182, 0, 0x3340U;
	prmt.b32 	%r2184, %r2181, %r2183, 0x5410U;
	dp4a.s32.u32 	%r2185, %r2184, %r2168, %r2178;
	mul.wide.s32 	%rd2200, %r2185, 8;
	add.s64 	%rd2201, %rd2192, %rd2200;
	ld.const.f64 	%fd2326, [%rd2201+15000];
	ld.global.s8 	%r2186, [%rd2197+-1];
	ld.global.u8 	%r2187, [%rd2195+28];
	ld.global.u8 	%r2188, [%rd2195+27];
	prmt.b32 	%r2189, %r2188, %r2187, 0x3340U;
	ld.global.u8 	%r2190, [%rd2197];
	prmt.b32 	%r2191, %r2190, 0, 0x3340U;
	prmt.b32 	%r2192, %r2189, %r2191, 0x5410U;
	dp4a.s32.u32 	%r2193, %r2192, %r2168, %r2186;
	mul.wide.s32 	%rd2202, %r2193, 8;
	add.s64 	%rd2203, %rd2192, %rd2202;
	ld.const.f64 	%fd2327, [%rd2203+15000];
	add.f64 	%fd3184, %fd2326, %fd2327;
	st.global.f64 	[%rd13+10552], %fd3184;
	abs.f64 	%fd2328, %fd3184;
	setp.leu.f64 	%p740, %fd2328, 0d41CDCD64FF800000;
	@%p740 bra 	$L__BB0_829;
	mov.b64 	%rd2204, 9218868437227405312;
	st.global.u64 	[%rd13+10552], %rd2204;
	mov.b64 	%rd2205, -4616189618054758400;
	st.global.u64 	[%rd13+10544], %rd2205;
	mov.f64 	%fd3184, 0d7FF0000000000000;
	mov.f64 	%fd3187, 0dBFF0000000000000;
$L__BB0_829:
	ld.global.f64 	%fd2331, [%rd13+10416];
	add.f64 	%fd2332, %fd3184, %fd2331;
	ld.global.f64 	%fd2333, [%rd13+10424];
	add.f64 	%fd2334, %fd3187, %fd2333;
	ld.global.f64 	%fd2335, [%rd13+10432];
	add.f64 	%fd2336, %fd2334, %fd2335;
	div.rn.f64 	%fd2337, %fd2332, %fd2336;
	st.global.f64 	[%rd13+10528], %fd2337;
	add.s32 	%r2194, %r376, -1;
	add.s32 	%r2195, %r188, %r377;
	mad.lo.s32 	%r2196, %r2194, %r187, %r2195;
	mul.wide.s32 	%rd2206, %r2196, 8;
	add.s64 	%rd2207, %rd4, %rd2206;
	ld.global.f64 	%fd2338, [%rd2207];
	add.f64 	%fd2339, %fd2338, %fd2331;
	ld.global.f64 	%fd2340, [%rd2207+5000];
	add.f64 	%fd2341, %fd2340, %fd2333;
	add.f64 	%fd2342, %fd2341, %fd2335;
	div.rn.f64 	%fd2343, %fd2339, %fd2342;
	st.global.f64 	[%rd13+10536], %fd2343;
	st.global.f64 	[%rd13+10512], %fd3187;
	st.global.f64 	[%rd13+10520], %fd3184;
	bra.uni 	$L__BB0_833;
$L__BB0_830:
	add.s32 	%r2117, %r379, %r376;
	add.s32 	%r2118, %r377, %r378;
	sub.s32 	%r2119, %r2118, %r2117;
	add.s32 	%r2120, %r2119, 3117;
	mul.wide.s32 	%rd2164, %r2120, 8;
	mov.u64 	%rd2165, parameter;
	add.s64 	%rd2166, %rd2165, %rd2164;
	ld.const.f64 	%fd2298, [%rd2166];
	cvt.s64.s32 	%rd2167, %r376;
	add.s64 	%rd2168, %rd12, %rd2167;
	cvt.s64.s32 	%rd2169, %r377;
	add.s64 	%rd2170, %rd12, %rd2169;
	ld.global.s8 	%r2121, [%rd2170+26];
	ld.global.u8 	%r2122, [%rd2168+1];
	ld.global.u8 	%r2123, [%rd2168];
	prmt.b32 	%r2124, %r2123, %r2122, 0x3340U;
	ld.global.u8 	%r2125, [%rd2170+27];
	prmt.b32 	%r2126, %r2125, 0, 0x3340U;
	prmt.b32 	%r2127, %r2124, %r2126, 0x5410U;
	mov.b32 	%r2128, 334205;
	dp4a.s32.u32 	%r2129, %r2127, %r2128, %r2121;
	mul.wide.s32 	%rd2171, %r2129, 8;
	add.s64 	%rd2172, %rd2165, %rd2171;
	ld.const.f64 	%fd2299, [%rd2172+30440];
	add.f64 	%fd2300, %fd2298, %fd2299;
	cvt.s64.s32 	%rd2173, %r379;
	add.s64 	%rd2174, %rd12, %rd2173;
	cvt.s64.s32 	%rd2175, %r378;
	add.s64 	%rd2176, %rd12, %rd2175;
	ld.global.s8 	%r2130, [%rd2176+-1];
	ld.global.u8 	%r2131, [%rd2174+28];
	ld.global.u8 	%r2132, [%rd2174+27];
	prmt.b32 	%r2133, %r2132, %r2131, 0x3340U;
	ld.global.u8 	%r2134, [%rd2176];
	prmt.b32 	%r2135, %r2134, 0, 0x3340U;
	prmt.b32 	%r2136, %r2133, %r2135, 0x5410U;
	dp4a.s32.u32 	%r2137, %r2136, %r2128, %r2130;
	mul.wide.s32 	%rd2177, %r2137, 8;
	add.s64 	%rd2178, %rd2165, %rd2177;
	ld.const.f64 	%fd2301, [%rd2178+30440];
	add.f64 	%fd3186, %fd2300, %fd2301;
	st.global.f64 	[%rd13+10552], %fd3186;
	ld.const.f64 	%fd2302, [%rd2166+-720];
	ld.global.s8 	%r2138, [%rd2170+26];
	ld.global.u8 	%r2139, [%rd2168+1];
	ld.global.u8 	%r2140, [%rd2168];
	prmt.b32 	%r2141, %r2140, %r2139, 0x3340U;
	ld.global.u8 	%r2142, [%rd2170+27];
	prmt.b32 	%r2143, %r2142, 0, 0x3340U;
	prmt.b32 	%r2144, %r2141, %r2143, 0x5410U;
	dp4a.s32.u32 	%r2145, %r2144, %r2128, %r2138;
	mul.wide.s32 	%rd2179, %r2145, 8;
	add.s64 	%rd2180, %rd2165, %rd2179;
	ld.const.f64 	%fd2303, [%rd2180+25440];
	add.f64 	%fd2304, %fd2302, %fd2303;
	ld.global.s8 	%r2146, [%rd2176+-1];
	ld.global.u8 	%r2147, [%rd2174+28];
	ld.global.u8 	%r2148, [%rd2174+27];
	prmt.b32 	%r2149, %r2148, %r2147, 0x3340U;
	ld.global.u8 	%r2150, [%rd2176];
	prmt.b32 	%r2151, %r2150, 0, 0x3340U;
	prmt.b32 	%r2152, %r2149, %r2151, 0x5410U;
	dp4a.s32.u32 	%r2153, %r2152, %r2128, %r2146;
	mul.wide.s32 	%rd2181, %r2153, 8;
	add.s64 	%rd2182, %rd2165, %rd2181;
	ld.const.f64 	%fd2305, [%rd2182+25440];
	add.f64 	%fd2306, %fd2304, %fd2305;
	add.s32 	%r2154, %r377, %r376;
	sub.s32 	%r2155, %r378, %r2154;
	add.s32 	%r2156, %r2155, %r379;
	abs.s32 	%r2157, %r2156;
	cvt.rn.f64.s32 	%fd2307, %r2157;
	fma.rn.f64 	%fd3187, %fd2307, 0dBFEEF3E864B31D04, %fd2306;
	st.global.f64 	[%rd13+10544], %fd3187;
	abs.f64 	%fd2308, %fd3186;
	setp.leu.f64 	%p739, %fd2308, 0d41CDCD64FF800000;
	@%p739 bra 	$L__BB0_832;
	mov.b64 	%rd2183, 9218868437227405312;
	st.global.u64 	[%rd13+10552], %rd2183;
	mov.b64 	%rd2184, -4616189618054758400;
	st.global.u64 	[%rd13+10544], %rd2184;
	mov.f64 	%fd3186, 0d7FF0000000000000;
	mov.f64 	%fd3187, 0dBFF0000000000000;
$L__BB0_832:
	ld.global.f64 	%fd2311, [%rd13+10416];
	add.f64 	%fd2312, %fd3186, %fd2311;
	ld.global.f64 	%fd2313, [%rd13+10424];
	add.f64 	%fd2314, %fd3187, %fd2313;
	ld.global.f64 	%fd2315, [%rd13+10432];
	add.f64 	%fd2316, %fd2314, %fd2315;
	div.rn.f64 	%fd2317, %fd2312, %fd2316;
	st.global.f64 	[%rd13+10528], %fd2317;
	add.s32 	%r2158, %r376, -1;
	add.s32 	%r2159, %r188, %r377;
	mad.lo.s32 	%r2160, %r2158, %r187, %r2159;
	mul.wide.s32 	%rd2185, %r2160, 8;
	add.s64 	%rd2186, %rd4, %rd2185;
	ld.global.f64 	%fd2318, [%rd2186];
	add.f64 	%fd2319, %fd2318, %fd2311;
	ld.global.f64 	%fd2320, [%rd2186+5000];
	add.f64 	%fd2321, %fd2320, %fd2313;
	add.f64 	%fd2322, %fd2321, %fd2315;
	div.rn.f64 	%fd2323, %fd2319, %fd2322;
	st.global.f64 	[%rd13+10536], %fd2323;
	st.global.f64 	[%rd13+10512], %fd3187;
	st.global.f64 	[%rd13+10520], %fd3186;
$L__BB0_833:
	ld.global.u32 	%r2234, [%rd5+432];
	add.s32 	%r2235, %r2234, -1;
	ld.global.u32 	%r384, [%rd5+436];
	add.s32 	%r2236, %r189, %r384;
	mad.lo.s32 	%r2237, %r2235, %r187, %r2236;
	mul.wide.s32 	%rd2264, %r2237, 8;
	add.s64 	%rd81, %rd4, %rd2264;
	ld.global.f64 	%fd447, [%rd81];
	ld.global.u32 	%r385, [%rd5+448];
	add.s32 	%r2238, %r385, -1;
	ld.global.u32 	%r386, [%rd5+452];
	add.s32 	%r2239, %r189, %r386;
	mad.lo.s32 	%r2240, %r2238, %r187, %r2239;
	mul.wide.s32 	%rd2265, %r2240, 8;
	add.s64 	%rd82, %rd4, %rd2265;
	ld.global.f64 	%fd2391, [%rd82];
	add.f64 	%fd448, %fd3187, %fd2391;
	abs.f64 	%fd2392, %fd447;
	abs.f64 	%fd2393, %fd448;
	max.f64 	%fd2395, %fd2392, %fd2393;
	setp.leu.f64 	%p752, %fd2395, 0d41CDCD64FF800000;
	@%p752 bra 	$L__BB0_835;
	mov.b32 	%r2243, 0;
	st.global.u32 	[%rd5+468], %r2243;
	mov.pred 	%p1122, -1;
	bra.uni 	$L__BB0_838;
$L__BB0_835:
	sub.f64 	%fd2396, %fd447, %fd448;
	abs.f64 	%fd2397, %fd2396;
	setp.geu.f64 	%p753, %fd2397, 0d3EE4F8B588E368F1;
	@%p753 bra 	$L__BB0_837;
	mov.b32 	%r2242, 1;
	st.global.u32 	[%rd5+468], %r2242;
	mov.pred 	%p1122, 0;
	bra.uni 	$L__BB0_838;
$L__BB0_837:
	mov.b32 	%r2241, 0;
	st.global.u32 	[%rd5+468], %r2241;
	mov.pred 	%p1122, -1;
$L__BB0_838:
	ld.global.f64 	%fd449, [%rd81+-5000];
	ld.global.f64 	%fd2398, [%rd13+10520];
	ld.global.f64 	%fd2399, [%rd82+-5000];
	add.f64 	%fd450, %fd2398, %fd2399;
	abs.f64 	%fd2400, %fd449;
	abs.f64 	%fd2401, %fd450;
	max.f64 	%fd2403, %fd2400, %fd2401;
	setp.leu.f64 	%p757, %fd2403, 0d41CDCD64FF800000;
	@%p757 bra 	$L__BB0_840;
	mov.b32 	%r2246, 0;
	st.global.u32 	[%rd5+472], %r2246;
	mov.pred 	%p1123, -1;
	bra.uni 	$L__BB0_843;
$L__BB0_840:
	sub.f64 	%fd2404, %fd449, %fd450;
	abs.f64 	%fd2405, %fd2404;
	setp.geu.f64 	%p758, %fd2405, 0d3EE4F8B588E368F1;
	@%p758 bra 	$L__BB0_842;
	mov.b32 	%r2245, 1;
	st.global.u32 	[%rd5+472], %r2245;
	mov.pred 	%p1123, 0;
	bra.uni 	$L__BB0_843;
$L__BB0_842:
	mov.b32 	%r2244, 0;
	st.global.u32 	[%rd5+472], %r2244;
	mov.pred 	%p1123, -1;
$L__BB0_843:
	or.pred  	%p762, %p1122, %p1123;
	@%p762 bra 	$L__BB0_847;
	ld.global.u32 	%r2247, [%rd5+440];
	ld.global.u32 	%r387, [%rd5+444];
	add.s32 	%r3038, %r2247, -1;
	st.global.u32 	[%rd5+416], %r3038;
	setp.le.s32 	%p763, %r3038, %r387;
	@%p763 bra 	$L__BB0_846;
$L__BB0_845:
	mul.lo.s32 	%r2248, %r3038, 3;
	mul.wide.s32 	%rd2266, %r2248, 4;
	add.s64 	%rd2267, %rd5, %rd2266;
	ld.global.u32 	%r2249, [%rd2267+200];
	add.s32 	%r2250, %r192, %r2248;
	mul.wide.s32 	%rd2268, %r2250, 4;
	add.s64 	%rd2269, %rd3, %rd2268;
	st.global.u32 	[%rd2269], %r2249;
	ld.global.u32 	%r2251, [%rd5+416];
	mad.lo.s32 	%r2252, %r2251, 3, %r182;
	mul.wide.s32 	%rd2270, %r2252, 4;
	add.s64 	%rd2271, %rd3, %rd2270;
	ld.global.u32 	%r2253, [%rd2271];
	st.global.u32 	[%rd2271+12], %r2253;
	ld.global.u32 	%r2254, [%rd5+416];
	mad.lo.s32 	%r2255, %r2254, 3, %r183;
	mul.wide.s32 	%rd2272, %r2255, 4;
	add.s64 	%rd2273, %rd3, %rd2272;
	ld.global.u32 	%r2256, [%rd2273];
	st.global.u32 	[%rd2273+12], %r2256;
	ld.global.u32 	%r2257, [%rd5+416];
	add.s32 	%r3038, %r2257, -1;
	st.global.u32 	[%rd5+416], %r3038;
	setp.gt.s32 	%p764, %r3038, %r387;
	@%p764 bra 	$L__BB0_845;
$L__BB0_846:
	mad.lo.s32 	%r2258, %r387, 3, %r192;
	mul.wide.s32 	%rd2274, %r2258, 4;
	add.s64 	%rd2275, %rd3, %rd2274;
	st.global.u32 	[%rd2275], %r385;
	st.global.u32 	[%rd2275+4], %r386;
	mov.b32 	%r2259, 0;
	st.global.u32 	[%rd2275+8], %r2259;
	ld.global.u32 	%r2260, [%rd5+440];
	add.s32 	%r2261, %r2260, 1;
	st.global.u32 	[%rd5+440], %r2261;
	ld.global.u32 	%r2262, [%rd5+464];
	add.s32 	%r2263, %r2262, 1;
	st.global.u32 	[%rd5+464], %r2263;
	ld.global.u32 	%r3039, [%rd5+460];
	bra.uni 	$L__BB0_848;
$L__BB0_847:
	add.s32 	%r3036, %r385, 1;
	st.global.u32 	[%rd5+448], %r3036;
	ld.global.u32 	%r3039, [%rd5+460];
	sub.s32 	%r2264, %r384, %r3039;
	setp.lt.s32 	%p765, %r3036, %r2264;
	@%p765 bra 	$L__BB0_812;
$L__BB0_848:
	add.s32 	%r3035, %r3039, -1;
	st.global.u32 	[%rd5+460], %r3035;
	setp.gt.s32 	%p766, %r3039, 4;
	@%p766 bra 	$L__BB0_808;
$L__BB0_849:
	ld.global.u32 	%r2923, [%rd5+444];
	add.s32 	%r2994, %r2923, 1;
	st.global.u32 	[%rd5+444], %r2994;
	ld.global.u32 	%r2993, [%rd5+440];
$L__BB0_850:
	setp.lt.s32 	%p1082, %r2994, %r2993;
	@%p1082 bra 	$L__BB0_388;
	ld.global.f64 	%fd451, [%rd13+10448];
	ld.global.f64 	%fd452, [%rd13+10456];
	mov.b32 	%r2924, 0;
	st.global.u32 	[%rd5+420], %r2924;
	abs.f64 	%fd2998, %fd452;
	abs.f64 	%fd2999, %fd451;
	max.f64 	%fd3001, %fd2998, %fd2999;
	setp.gt.f64 	%p1083, %fd3001, 0d41CDCD64FF800000;
	mov.f64 	%fd3188, 0d3FE0000000000000;
	@%p1083 bra 	$L__BB0_870;
	mov.b32 	%r2926, 1;
	st.global.u32 	[%rd14], %r2926;
	setp.lt.s32 	%p1084, %r574, 2;
	mov.b32 	%r3052, 0;
	@%p1084 bra 	$L__BB0_869;
	and.b32  	%r2929, %r574, 3;
	setp.eq.s32 	%p1085, %r2929, 1;
	mov.b32 	%r3048, 1;
	mov.b32 	%r3052, 0;
	@%p1085 bra 	$L__BB0_858;
	add.s32 	%r2932, %r574, -1;
	and.b32  	%r2933, %r2932, 3;
	neg.s32 	%r3044, %r2933;
	mov.b32 	%r3052, 0;
	mov.b32 	%r3043, 2;
	mov.u32 	%r3042, %r1;
$L__BB0_855:
	.pragma "nounroll";
	mov.u32 	%r3048, %r3043;
	mul.wide.s32 	%rd3098, %r3042, 4;
	add.s64 	%rd3099, %rd3, %rd3098;
	ld.global.u32 	%r2934, [%rd3099];
	setp.lt.s32 	%p1086, %r2934, 1;
	@%p1086 bra 	$L__BB0_857;
	add.s32 	%r3052, %r3052, 1;
	st.global.u32 	[%rd5+420], %r3052;
$L__BB0_857:
	st.global.u32 	[%rd14], %r3048;
	add.s32 	%r3044, %r3044, 1;
	setp.ne.s32 	%p1087, %r3044, 0;
	add.s32 	%r3043, %r3048, 1;
	add.s32 	%r3042, %r3042, 1;
	@%p1087 bra 	$L__BB0_855;
$L__BB0_858:
	add.s32 	%r2935, %r574, -2;
	setp.lt.u32 	%p1088, %r2935, 3;
	@%p1088 bra 	$L__BB0_869;
	add.s32 	%r3050, %r3048, 1;
	add.s32 	%r3049, %r3048, %r1;
$L__BB0_860:
	add.s32 	%r2936, %r3049, -1;
	mul.wide.s32 	%rd3100, %r2936, 4;
	add.s64 	%rd83, %rd3, %rd3100;
	ld.global.u32 	%r2937, [%rd83];
	setp.lt.s32 	%p1089, %r2937, 1;
	@%p1089 bra 	$L__BB0_862;
	add.s32 	%r3052, %r3052, 1;
	st.global.u32 	[%rd5+420], %r3052;
$L__BB0_862:
	st.global.u32 	[%rd14], %r3050;
	ld.global.u32 	%r2938, [%rd83+4];
	setp.lt.s32 	%p1090, %r2938, 1;
	@%p1090 bra 	$L__BB0_864;
	add.s32 	%r3052, %r3052, 1;
	st.global.u32 	[%rd5+420], %r3052;
$L__BB0_864:
	add.s32 	%r2939, %r3050, 1;
	st.global.u32 	[%rd14], %r2939;
	ld.global.u32 	%r2940, [%rd83+8];
	setp.lt.s32 	%p1091, %r2940, 1;
	@%p1091 bra 	$L__BB0_866;
	add.s32 	%r3052, %r3052, 1;
	st.global.u32 	[%rd5+420], %r3052;
$L__BB0_866:
	add.s32 	%r2941, %r3050, 2;
	st.global.u32 	[%rd14], %r2941;
	ld.global.u32 	%r2942, [%rd83+12];
	setp.lt.s32 	%p1092, %r2942, 1;
	@%p1092 bra 	$L__BB0_868;
	add.s32 	%r3052, %r3052, 1;
	st.global.u32 	[%rd5+420], %r3052;
$L__BB0_868:
	add.s32 	%r2943, %r3050, 3;
	st.global.u32 	[%rd14], %r2943;
	add.s32 	%r3050, %r3050, 4;
	add.s32 	%r3049, %r3049, 4;
	setp.lt.s32 	%p1093, %r2943, %r574;
	@%p1093 bra 	$L__BB0_860;
$L__BB0_869:
	shr.u32 	%r2944, %r3052, 31;
	add.s32 	%r2945, %r3052, %r2944;
	shr.s32 	%r2946, %r2945, 1;
	add.s32 	%r2947, %r2946, -1;
	cvt.rn.f64.s32 	%fd3002, %r2947;
	fma.rn.f64 	%fd3003, %fd3002, 0dBFE0A2B1704FF434, %fd452;
	div.rn.f64 	%fd3004, %fd451, %fd3003;
	add.f64 	%fd3005, %fd3004, 0dC071126666666666;
	fma.rn.f64 	%fd3188, %fd3005, 0d4059000000000000, 0d3FE0000000000000;
$L__BB0_870:
	cvt.rzi.s32.f64 	%r2948, %fd3188;
	cvt.rn.f64.s32 	%fd3006, %r2948;
	div.rn.f64 	%fd3007, %fd3006, 0d4059000000000000;
	st.global.f64 	[%rd13+10472], %fd3007;
	bra.uni 	$L__BB0_1203;
$L__BB0_871:
	mov.b32 	%r643, 1;
	st.global.u32 	[%rd5+416], %r643;
	setp.lt.s32 	%p114, %r574, 1;
	@%p114 bra 	$L__BB0_970;
	add.s32 	%r428, %r54, -1;
	add.s32 	%r429, %r54, 624;
$L__BB0_873:
	mov.b32 	%r3057, 1;
	st.global.u32 	[%rd5+420], %r3057;
$L__BB0_874:
	ld.global.u32 	%r434, [%rd5+416];
	cvt.s64.s32 	%rd264, %r434;
	add.s64 	%rd265, %rd12, %rd264;
	ld.global.s8 	%r645, [%rd265];
	cvt.s64.s32 	%rd266, %r3057;
	add.s64 	%rd267, %rd12, %rd266;
	ld.global.s8 	%r646, [%rd267+27];
	add.s32 	%r647, %r646, %r645;
	setp.eq.s32 	%p115, %r647, 3;
	@%p115 bra 	$L__BB0_876;
	add.s32 	%r648, %r434, -1;
	add.s32 	%r649, %r428, %r3057;
	mad.lo.s32 	%r650, %r648, %r574, %r649;
	mul.wide.s32 	%rd268, %r650, 8;
	add.s64 	%rd269, %rd4, %rd268;
	mov.b64 	%rd270, 9218868437227405312;
	st.global.u64 	[%rd269], %rd270;
	ld.global.u32 	%r651, [%rd5+416];
	add.s32 	%r652, %r651, -1;
	ld.global.u32 	%r653, [%rd5+420];
	add.s32 	%r654, %r429, %r653;
	mad.lo.s32 	%r655, %r652, %r574, %r654;
	mul.wide.s32 	%rd271, %r655, 8;
	add.s64 	%rd272, %rd4, %rd271;
	mov.b64 	%rd273, -4616189618054758400;
	st.global.u64 	[%rd272], %rd273;
	bra.uni 	$L__BB0_877;
$L__BB0_876:
	add.s32 	%r656, %r434, -1;
	add.s32 	%r657, %r428, %r3057;
	mad.lo.s32 	%r658, %r656, %r574, %r657;
	mul.wide.s32 	%rd274, %r658, 8;
	add.s64 	%rd275, %rd4, %rd274;
	mov.b64 	%rd276, 0;
	st.global.u64 	[%rd275], %rd276;
	ld.global.u32 	%r659, [%rd5+416];
	add.s32 	%r660, %r659, -1;
	ld.global.u32 	%r661, [%rd5+420];
	add.s32 	%r662, %r429, %r661;
	mad.lo.s32 	%r663, %r660, %r574, %r662;
	mul.wide.s32 	%rd277, %r663, 8;
	add.s64 	%rd278, %rd4, %rd277;
	mov.b64 	%rd279, -4564063970805153792;
	st.global.u64 	[%rd278], %rd279;
$L__BB0_877:
	ld.global.u32 	%r664, [%rd5+420];
	add.s32 	%r3057, %r664, 1;
	st.global.u32 	[%rd5+420], %r3057;
	setp.lt.s32 	%p116, %r664, %r574;
	@%p116 bra 	$L__BB0_874;
	ld.global.u32 	%r665, [%rd5+416];
	add.s32 	%r666, %r665, 1;
	st.global.u32 	[%rd5+416], %r666;
	setp.lt.s32 	%p117, %r665, %r574;
	@%p117 bra 	$L__BB0_873;
	add.s32 	%r430, %r54, -2;
	add.s32 	%r431, %r51, 26;
	add.s32 	%r432, %r54, 623;
	mov.b32 	%r3058, 1;
	mov.u64 	%rd296, parameter;
$L__BB0_880:
	mov.b32 	%r3059, 1;
	st.global.u32 	[%rd5+424], %r3059;
	add.s32 	%r669, %r3058, -1;
	mad.lo.s32 	%r437, %r669, %r574, %r428;
	add.s32 	%r438, %r3058, 3117;
	cvt.s64.s32 	%rd280, %r3058;
	add.s64 	%rd84, %rd12, %rd280;
	add.s32 	%r439, %r437, 625;
	add.s32 	%r440, %r3058, 3147;
$L__BB0_881:
	st.global.u32 	[%rd5+420], %r3058;
	add.s32 	%r670, %r437, %r3059;
	mul.wide.s32 	%rd281, %r670, 8;
	add.s64 	%rd282, %rd4, %rd281;
	ld.global.f64 	%fd838, [%rd282];
	abs.f64 	%fd839, %fd838;
	setp.geu.f64 	%p118, %fd839, 0d41CDCD64FF800000;
	mov.u32 	%r3066, %r3059;
	@%p118 bra 	$L__BB0_968;
	mov.b64 	%rd283, -4616189618054758400;
	st.global.u64 	[%rd13+10480], %rd283;
	mov.b64 	%rd284, 9218868437227405312;
	st.global.u64 	[%rd13+10488], %rd284;
	ld.global.u32 	%r442, [%rd5+420];
	ld.global.u32 	%r443, [%rd5+424];
	cvt.s64.s32 	%rd285, %r442;
	add.s64 	%rd85, %rd12, %rd285;
	ld.global.u8 	%rs3, [%rd85];
	cvt.u32.u16 	%r671, %rs3;
	cvt.s32.s8 	%r672, %r671;
	cvt.s64.s32 	%rd286, %r443;
	add.s64 	%rd86, %rd12, %rd286;
	ld.global.u8 	%rs4, [%rd86+27];
	cvt.u32.u16 	%r673, %rs4;
	cvt.s32.s8 	%r674, %r673;
	add.s32 	%r675, %r674, %r672;
	setp.eq.s32 	%p119, %r675, 3;
	@%p119 bra 	$L__BB0_884;
	add.s32 	%r676, %r442, -1;
	add.s32 	%r677, %r429, %r443;
	mad.lo.s32 	%r678, %r676, %r574, %r677;
	mul.wide.s32 	%rd287, %r678, 8;
	add.s64 	%rd288, %rd4, %rd287;
	mov.b64 	%rd289, -4616189618054758400;
	st.global.u64 	[%rd288], %rd289;
	mov.b64 	%rd290, 9218868437227405312;
	st.global.u64 	[%rd288+-5000], %rd290;
	ld.global.f64 	%fd3202, [%rd13+10488];
	bra.uni 	$L__BB0_913;
$L__BB0_884:
	mul.wide.s32 	%rd291, %r672, 5;
	cvt.u64.u16 	%rd292, %rs4;
	cvt.s64.s8 	%rd293, %rd292;
	add.s64 	%rd294, %rd291, %rd293;
	shl.b64 	%rd295, %rd294, 3;
	add.s64 	%rd297, %rd296, %rd295;
	ld.const.f64 	%fd840, [%rd297+45440];
	ld.global.s8 	%r681, [%rd85+-1];
	ld.global.u8 	%r683, [%rd86+26];
	prmt.b32 	%r684, %r683, %r673, 0x3340U;
	prmt.b32 	%r685, %r671, 0, 0x3340U;
	prmt.b32 	%r686, %r684, %r685, 0x5410U;
	mov.b32 	%r687, 359705;
	dp4a.s32.u32 	%r688, %r686, %r687, %r681;
	mul.wide.s32 	%rd298, %r688, 8;
	add.s64 	%rd299, %rd296, %rd298;
	ld.const.f64 	%fd841, [%rd299+35440];
	add.f64 	%fd3197, %fd840, %fd841;
	st.global.f64 	[%rd13+10496], %fd3197;
	ld.global.s8 	%r689, [%rd85];
	mul.wide.s32 	%rd300, %r689, 5;
	ld.global.u8 	%rs62, [%rd86+27];
	cvt.u64.u16 	%rd301, %rs62;
	cvt.s64.s8 	%rd302, %rd301;
	add.s64 	%rd303, %rd300, %rd302;
	shl.b64 	%rd304, %rd303, 3;
	add.s64 	%rd305, %rd296, %rd304;
	ld.const.f64 	%fd842, [%rd305+45640];
	ld.global.s8 	%r690, [%rd85+-1];
	ld.global.u8 	%r691, [%rd86+26];
	cvt.u32.u16 	%r692, %rs62;
	prmt.b32 	%r693, %r691, %r692, 0x3340U;
	prmt.b32 	%r694, %r689, 0, 0x3340U;
	prmt.b32 	%r695, %r693, %r694, 0x5410U;
	dp4a.s32.u32 	%r696, %r695, %r687, %r690;
	mul.wide.s32 	%rd306, %r696, 8;
	add.s64 	%rd307, %rd296, %rd306;
	ld.const.f64 	%fd843, [%rd307+40440];
	add.f64 	%fd3198, %fd842, %fd843;
	st.global.f64 	[%rd13+10504], %fd3198;
	abs.f64 	%fd844, %fd3198;
	setp.leu.f64 	%p120, %fd844, 0d41CDCD64FF800000;
	@%p120 bra 	$L__BB0_886;
	mov.b64 	%rd308, 9218868437227405312;
	st.global.u64 	[%rd13+10504], %rd308;
	mov.b64 	%rd309, -4616189618054758400;
	st.global.u64 	[%rd13+10496], %rd309;
	mov.f64 	%fd3198, 0d7FF0000000000000;
	mov.f64 	%fd3197, 0dBFF0000000000000;
$L__BB0_886:
	ld.global.s8 	%rs5, [%rd86+27];
	cvt.s64.s16 	%rd87, %rs5;
	ld.global.s8 	%rs63, [%rd86+26];
	ld.global.u8 	%rs64, [%rd85];
	cvt.u64.u16 	%rd310, %rs64;
	cvt.s64.s8 	%rd88, %rd310;
	mov.b32 	%r697, {%rs63, %rs5};
	cvt.u32.u16 	%r698, %rs64;
	cvt.s32.s8 	%r699, %r698;
	mov.b32 	%r700, 6405;
	dp2a.lo.s32.u32 	%r701, %r697, %r700, %r699;
	mul.wide.s32 	%rd311, %r701, 8;
	add.s64 	%rd89, %rd296, %rd311;
	ld.const.f64 	%fd847, [%rd89+21000];
	abs.f64 	%fd848, %fd847;
	setp.geu.f64 	%p121, %fd848, 0d41CDCD64FF800000;
	@%p121 bra 	$L__BB0_900;
	cvt.u16.u64 	%rs67, %rd88;
	mov.b32 	%r709, {%rs5, %rs67};
	mov.b32 	%r710, 0;
	mov.b32 	%r711, 1305;
	dp2a.lo.s32.u32 	%r712, %r709, %r711, %r710;
	cvt.s64.s32 	%rd90, %r712;
	ld.global.s8 	%rd335, [%rd85+-1];
	add.s64 	%rd336, %rd90, %rd335;
	shl.b64 	%rd337, %rd336, 3;
	add.s64 	%rd91, %rd296, %rd337;
	ld.const.f64 	%fd866, [%rd91+23000];
	abs.f64 	%fd867, %fd866;
	setp.geu.f64 	%p126, %fd867, 0d41CDCD64FF800000;
	@%p126 bra 	$L__BB0_894;
	mad.lo.s64 	%rd352, %rd87, -24, %rd90;
	shl.b64 	%rd353, %rd352, 3;
	add.s64 	%rd355, %rd296, %rd353;
	ld.const.f64 	%fd883, [%rd355+45440];
	ld.const.f64 	%fd884, [%rd89+20000];
	add.f64 	%fd885, %fd883, %fd884;
	ld.const.f64 	%fd886, [%rd91+22000];
	add.f64 	%fd3191, %fd885, %fd886;
	st.global.f64 	[%rd13+10520], %fd3191;
	ld.global.s8 	%r717, [%rd85];
	mul.wide.s32 	%rd356, %r717, 5;
	ld.global.s8 	%rs70, [%rd86+27];
	cvt.s64.s16 	%rd357, %rs70;
	add.s64 	%rd358, %rd356, %rd357;
	shl.b64 	%rd359, %rd358, 3;
	add.s64 	%rd360, %rd296, %rd359;
	ld.const.f64 	%fd887, [%rd360+45640];
	ld.global.s8 	%rs71, [%rd86+26];
	mov.b32 	%r718, {%rs71, %rs70};
	mov.b32 	%r719, 6405;
	dp2a.lo.s32.u32 	%r720, %r718, %r719, %r717;
	mul.wide.s32 	%rd361, %r720, 8;
	add.s64 	%rd362, %rd296, %rd361;
	ld.const.f64 	%fd888, [%rd362+21000];
	add.f64 	%fd889, %fd887, %fd888;
	ld.global.s8 	%rd363, [%rd85+-1];
	cvt.s32.s16 	%r721, %rs70;
	mul.wide.s32 	%rd364, %r721, 24;
	add.s64 	%rd365, %rd358, %rd364;
	add.s64 	%rd366, %rd365, %rd363;
	shl.b64 	%rd367, %rd366, 3;
	add.s64 	%rd368, %rd296, %rd367;
	ld.const.f64 	%fd890, [%rd368+23000];
	add.f64 	%fd3192, %fd889, %fd890;
	st.global.f64 	[%rd13+10528], %fd3192;
	abs.f64 	%fd891, %fd3192;
	setp.leu.f64 	%p130, %fd891, 0d41CDCD64FF800000;
	@%p130 bra 	$L__BB0_890;
	mov.b64 	%rd369, 9218868437227405312;
	st.global.u64 	[%rd13+10528], %rd369;
	mov.b64 	%rd370, -4616189618054758400;
	st.global.u64 	[%rd13+10520], %rd370;
	mov.f64 	%fd3192, 0d7FF0000000000000;
	mov.f64 	%fd3191, 0dBFF0000000000000;
$L__BB0_890:
	ld.global.f64 	%fd3201, [%rd13+10416];
	add.f64 	%fd894, %fd3192, %fd3201;
	ld.global.f64 	%fd3200, [%rd13+10424];
	add.f64 	%fd895, %fd3191, %fd3200;
	ld.global.f64 	%fd3199, [%rd13+10432];
	add.f64 	%fd896, %fd895, %fd3199;
	div.rn.f64 	%fd467, %fd894, %fd896;
	st.global.f64 	[%rd13+10536], %fd467;
	abs.f64 	%fd897, %fd3198;
	setp.geu.f64 	%p131, %fd897, 0d41CDCD64FF800000;
	@%p131 bra 	$L__BB0_893;
	add.f64 	%fd898, %fd3198, %fd3201;
	add.f64 	%fd899, %fd3197, %fd3200;
	add.f64 	%fd900, %fd899, %fd3199;
	div.rn.f64 	%fd901, %fd898, %fd900;
	st.global.f64 	[%rd13+10512], %fd901;
	setp.geu.f64 	%p132, %fd901, %fd467;
	@%p132 bra 	$L__BB0_908;
	st.global.f64 	[%rd13+10496], %fd3191;
	st.global.f64 	[%rd13+10504], %fd3192;
	st.global.f64 	[%rd13+10512], %fd467;
	mov.f64 	%fd3197, %fd3191;
	mov.f64 	%fd3198, %fd3192;
	bra.uni 	$L__BB0_908;
$L__BB0_893:
	st.global.f64 	[%rd13+10496], %fd3191;
	st.global.f64 	[%rd13+10504], %fd3192;
	st.global.f64 	[%rd13+10512], %fd467;
	mov.f64 	%fd3197, %fd3191;
	mov.f64 	%fd3198, %fd3192;
	bra.uni 	$L__BB0_908;
$L__BB0_894:
	mad.lo.s64 	%rd339, %rd87, -24, %rd90;
	shl.b64 	%rd340, %rd339, 3;
	add.s64 	%rd342, %rd296, %rd340;
	ld.const.f64 	%fd868, [%rd342+45440];
	ld.const.f64 	%fd869, [%rd89+20000];
	add.f64 	%fd3193, %fd868, %fd869;
	st.global.f64 	[%rd13+10520], %fd3193;
	ld.global.s8 	%r713, [%rd85];
	mul.wide.s32 	%rd343, %r713, 5;
	ld.global.s8 	%rs68, [%rd86+27];
	cvt.s64.s16 	%rd344, %rs68;
	add.s64 	%rd345, %rd343, %rd344;
	shl.b64 	%rd346, %rd345, 3;
	add.s64 	%rd347, %rd296, %rd346;
	ld.const.f64 	%fd870, [%rd347+45640];
	ld.global.s8 	%rs69, [%rd86+26];
	mov.b32 	%r714, {%rs69, %rs68};
	mov.b32 	%r715, 6405;
	dp2a.lo.s32.u32 	%r716, %r714, %r715, %r713;
	mul.wide.s32 	%rd348, %r716, 8;
	add.s64 	%rd349, %rd296, %rd348;
	ld.const.f64 	%fd871, [%rd349+21000];
	add.f64 	%fd3194, %fd870, %fd871;
	st.global.f64 	[%rd13+10528], %fd3194;
	abs.f64 	%fd872, %fd3194;
	setp.leu.f64 	%p127, %fd872, 0d41CDCD64FF800000;
	@%p127 bra 	$L__BB0_896;
	mov.b64 	%rd350, 9218868437227405312;
	st.global.u64 	[%rd13+10528], %rd350;
	mov.b64 	%rd351, -4616189618054758400;
	st.global.u64 	[%rd13+10520], %rd351;
	mov.f64 	%fd3194, 0d7FF0000000000000;
	mov.f64 	%fd3193, 0dBFF0000000000000;
$L__BB0_896:
	ld.global.f64 	%fd3201, [%rd13+10416];
	add.f64 	%fd875, %fd3194, %fd3201;
	ld.global.f64 	%fd3200, [%rd13+10424];
	add.f64 	%fd876, %fd3193, %fd3200;
	ld.global.f64 	%fd3199, [%rd13+10432];
	add.f64 	%fd877, %fd876, %fd3199;
	div.rn.f64 	%fd475, %fd875, %fd877;
	st.global.f64 	[%rd13+10536], %fd475;
	abs.f64 	%fd878, %fd3198;
	setp.geu.f64 	%p128, %fd878, 0d41CDCD64FF800000;
	@%p128 bra 	$L__BB0_899;
	add.f64 	%fd879, %fd3198, %fd3201;
	add.f64 	%fd880, %fd3197, %fd3200;
	add.f64 	%fd881, %fd880, %fd3199;
	div.rn.f64 	%fd882, %fd879, %fd881;
	st.global.f64 	[%rd13+10512], %fd882;
	setp.geu.f64 	%p129, %fd882, %fd475;
	@%p129 bra 	$L__BB0_908;
	st.global.f64 	[%rd13+10496], %fd3193;
	st.global.f64 	[%rd13+10504], %fd3194;
	st.global.f64 	[%rd13+10512], %fd475;
	mov.f64 	%fd3197, %fd3193;
	mov.f64 	%fd3198, %fd3194;
	bra.uni 	$L__BB0_908;
$L__BB0_899:
	st.global.f64 	[%rd13+10496], %fd3193;
	st.global.f64 	[%rd13+10504], %fd3194;
	st.global.f64 	[%rd13+10512], %fd475;
	mov.f64 	%fd3197, %fd3193;
	mov.f64 	%fd3198, %fd3194;
	bra.uni 	$L__BB0_908;
$L__BB0_900:
	cvt.u16.u64 	%rs65, %rd88;
	mov.b32 	%r702, {%rs5, %rs65};
	mov.b32 	%r703, 0;
	mov.b32 	%r704, 1305;
	dp2a.lo.s32.u32 	%r705, %r702, %r704, %r703;
	cvt.s64.s32 	%rd92, %r705;
	ld.global.s8 	%rd313, [%rd85+-1];
	add.s64 	%rd314, %rd92, %rd313;
	shl.b64 	%rd315, %rd314, 3;
	add.s64 	%rd93, %rd296, %rd315;
	ld.const.f64 	%fd849, [%rd93+23000];
	abs.f64 	%fd850, %fd849;
	setp.lt.f64 	%p122, %fd850, 0d41CDCD64FF800000;
	@%p122 bra 	$L__BB0_902;
	ld.global.f64 	%fd3201, [%rd13+10416];
	ld.global.f64 	%fd3200, [%rd13+10424];
	ld.global.f64 	%fd3199, [%rd13+10432];
	bra.uni 	$L__BB0_908;
$L__BB0_902:
	mad.lo.s64 	%rd317, %rd87, -24, %rd92;
	shl.b64 	%rd318, %rd317, 3;
	add.s64 	%rd320, %rd296, %rd318;
	ld.const.f64 	%fd851, [%rd320+45440];
	ld.const.f64 	%fd852, [%rd93+22000];
	add.f64 	%fd3195, %fd851, %fd852;
	st.global.f64 	[%rd13+10520], %fd3195;
	ld.global.s8 	%r706, [%rd85];
	mul.wide.s32 	%rd321, %r706, 5;
	ld.global.u8 	%rs66, [%rd86+27];
	cvt.u64.u16 	%rd322, %rs66;
	cvt.s64.s8 	%rd323, %rd322;
	add.s64 	%rd324, %rd321, %rd323;
	shl.b64 	%rd325, %rd324, 3;
	add.s64 	%rd326, %rd296, %rd325;
	ld.const.f64 	%fd853, [%rd326+45640];
	ld.global.s8 	%rd327, [%rd85+-1];
	cvt.u32.u16 	%r707, %rs66;
	cvt.s32.s8 	%r708, %r707;
	mul.wide.s32 	%rd328, %r708, 24;
	add.s64 	%rd329, %rd324, %rd328;
	add.s64 	%rd330, %rd329, %rd327;
	shl.b64 	%rd331, %rd330, 3;
	add.s64 	%rd332, %rd296, %rd331;
	ld.const.f64 	%fd854, [%rd332+23000];
	add.f64 	%fd3196, %fd853, %fd854;
	st.global.f64 	[%rd13+10528], %fd3196;
	abs.f64 	%fd855, %fd3196;
	setp.leu.f64 	%p123, %fd855, 0d41CDCD64FF800000;
	@%p123 bra 	$L__BB0_904;
	mov.b64 	%rd333, 9218868437227405312;
	st.global.u64 	[%rd13+10528], %rd333;
	mov.b64 	%rd334, -4616189618054758400;
	st.global.u64 	[%rd13+10520], %rd334;
	mov.f64 	%fd3196, 0d7FF0000000000000;
	mov.f64 	%fd3195, 0dBFF0000000000000;
$L__BB0_904:
	ld.global.f64 	%fd3201, [%rd13+10416];
	add.f64 	%fd858, %fd3196, %fd3201;
	ld.global.f64 	%fd3200, [%rd13+10424];
	add.f64 	%fd859, %fd3195, %fd3200;
	ld.global.f64 	%fd3199, [%rd13+10432];
	add.f64 	%fd860, %fd859, %fd3199;
	div.rn.f64 	%fd486, %fd858, %fd860;
	st.global.f64 	[%rd13+10536], %fd486;
	abs.f64 	%fd861, %fd3198;
	setp.geu.f64 	%p124, %fd861, 0d41CDCD64FF800000;
	@%p124 bra 	$L__BB0_907;
	add.f64 	%fd862, %fd3198, %fd3201;
	add.f64 	%fd863, %fd3197, %fd3200;
	add.f64 	%fd864, %fd863, %fd3199;
	div.rn.f64 	%fd865, %fd862, %fd864;
	st.global.f64 	[%rd13+10512], %fd865;
	setp.geu.f64 	%p125, %fd865, %fd486;
	@%p125 bra 	$L__BB0_908;
	st.global.f64 	[%rd13+10496], %fd3195;
	st.global.f64 	[%rd13+10504], %fd3196;
	st.global.f64 	[%rd13+10512], %fd486;
	mov.f64 	%fd3197, %fd3195;
	mov.f64 	%fd3198, %fd3196;
	bra.uni 	$L__BB0_908;
$L__BB0_907:
	st.global.f64 	[%rd13+10496], %fd3195;
	st.global.f64 	[%rd13+10504], %fd3196;
	st.global.f64 	[%rd13+10512], %fd486;
	mov.f64 	%fd3197, %fd3195;
	mov.f64 	%fd3198, %fd3196;
$L__BB0_908:
	ld.global.s8 	%r722, [%rd85];
	mul.wide.s32 	%rd371, %r722, 5;
	ld.global.s8 	%rd372, [%rd86+27];
	add.s64 	%rd373, %rd371, %rd372;
	shl.b64 	%rd374, %rd373, 3;
	add.s64 	%rd376, %rd296, %rd374;
	ld.const.f64 	%fd492, [%rd376+45440];
	st.global.f64 	[%rd13+10520], %fd492;
	ld.global.s8 	%r723, [%rd85];
	mul.wide.s32 	%rd377, %r723, 5;
	ld.global.s8 	%rd378, [%rd86+27];
	add.s64 	%rd379, %rd377, %rd378;
	shl.b64 	%rd380, %rd379, 3;
	add.s64 	%rd381, %rd296, %rd380;
	ld.const.f64 	%fd3202, [%rd381+45640];
	st.global.f64 	[%rd13+10528], %fd3202;
	add.f64 	%fd902, %fd3202, %fd3201;
	add.f64 	%fd903, %fd492, %fd3200;
	add.f64 	%fd904, %fd903, %fd3199;
	div.rn.f64 	%fd494, %fd902, %fd904;
	st.global.f64 	[%rd13+10536], %fd494;
	abs.f64 	%fd905, %fd3198;
	setp.geu.f64 	%p133, %fd905, 0d41CDCD64FF800000;
	@%p133 bra 	$L__BB0_912;
	ld.global.f64 	%fd906, [%rd13+10512];
	setp.geu.f64 	%p134, %fd906, %fd494;
	@%p134 bra 	$L__BB0_911;
	st.global.f64 	[%rd13+10480], %fd492;
	st.global.f64 	[%rd13+10488], %fd3202;
	bra.uni 	$L__BB0_913;
$L__BB0_911:
	st.global.f64 	[%rd13+10480], %fd3197;
	st.global.f64 	[%rd13+10488], %fd3198;
	mov.f64 	%fd3202, %fd3198;
	bra.uni 	$L__BB0_913;
$L__BB0_912:
	st.global.f64 	[%rd13+10480], %fd492;
	st.global.f64 	[%rd13+10488], %fd3202;
$L__BB0_913:
	abs.f64 	%fd907, %fd3202;
	setp.geu.f64 	%p135, %fd907, 0d41CDCD64FF800000;
	@%p135 bra 	$L__BB0_915;
	ld.global.f64 	%fd908, [%rd13+10480];
	ld.global.u32 	%r724, [%rd5+420];
	add.s32 	%r725, %r724, -1;
	ld.global.u32 	%r726, [%rd5+424];
	add.s32 	%r727, %r429, %r726;
	mad.lo.s32 	%r728, %r725, %r574, %r727;
	mul.wide.s32 	%rd382, %r728, 8;
	add.s64 	%rd383, %rd4, %rd382;
	st.global.f64 	[%rd383], %fd908;
	ld.global.f64 	%fd909, [%rd13+10488];
	ld.global.u32 	%r729, [%rd5+420];
	add.s32 	%r730, %r729, -1;
	ld.global.u32 	%r731, [%rd5+424];
	add.s32 	%r732, %r428, %r731;
	mad.lo.s32 	%r733, %r730, %r574, %r732;
	mul.wide.s32 	%rd384, %r733, 8;
	add.s64 	%rd385, %rd4, %rd384;
	st.global.f64 	[%rd385], %fd909;
$L__BB0_915:
	ld.global.u32 	%r444, [%rd5+420];
	ld.global.u32 	%r3066, [%rd5+424];
	min.s32 	%r735, %r444, %r3066;
	setp.lt.s32 	%p136, %r735, 2;
	@%p136 bra 	$L__BB0_968;
	add.s32 	%r736, %r444, -1;
	mul.lo.s32 	%r737, %r736, %r574;
	add.s32 	%r738, %r429, %r3066;
	add.s32 	%r739, %r738, %r737;
	mul.wide.s32 	%rd386, %r739, 8;
	add.s64 	%rd94, %rd4, %rd386;
	ld.global.f64 	%fd3207, [%rd94];
	st.global.f64 	[%rd13+10512], %fd3207;
	ld.global.f64 	%fd3206, [%rd94+-5000];
	st.global.f64 	[%rd13+10528], %fd3206;
	ld.global.f64 	%fd498, [%rd13+10416];
	add.f64 	%fd910, %fd3206, %fd498;
	ld.global.f64 	%fd499, [%rd13+10424];
	add.f64 	%fd911, %fd3207, %fd499;
	ld.global.f64 	%fd500, [%rd13+10432];
	add.f64 	%fd912, %fd911, %fd500;
	div.rn.f64 	%fd501, %fd910, %fd912;
	st.global.f64 	[%rd13+10496], %fd501;
	sub.s32 	%r740, %r737, %r574;
	add.s32 	%r741, %r738, %r740;
	add.s32 	%r742, %r741, -626;
	mul.wide.s32 	%rd387, %r742, 8;
	add.s64 	%rd95, %rd4, %rd387;
	ld.global.f64 	%fd913, [%rd95];
	abs.f64 	%fd914, %fd913;
	setp.geu.f64 	%p137, %fd914, 0d41CDCD64FF800000;
	@%p137 bra 	$L__BB0_920;
	cvt.u64.u32 	%rd390, %r444;
	add.s64 	%rd96, %rd12, %rd390;
	add.s32 	%r743, %r431, %r3066;
	cvt.s64.s32 	%rd391, %r743;
	add.s64 	%rd97, %rd1, %rd391;
	ld.global.s8 	%r744, [%rd97+1];
	ld.global.u8 	%r745, [%rd96];
	ld.global.u8 	%r746, [%rd96+-1];
	prmt.b32 	%r747, %r746, %r745, 0x3340U;
	ld.global.u8 	%r748, [%rd97];
	prmt.b32 	%r749, %r748, 0, 0x3340U;
	prmt.b32 	%r750, %r747, %r749, 0x5410U;
	mov.b32 	%r751, 334205;
	dp4a.s32.u32 	%r752, %r750, %r751, %r744;
	mul.wide.s32 	%rd392, %r752, 8;
	add.s64 	%rd394, %rd296, %rd392;
	ld.const.f64 	%fd917, [%rd394+5000];
	st.global.f64 	[%rd13+10640], %fd917;
	abs.f64 	%fd918, %fd917;
	setp.lt.f64 	%p138, %fd918, 0d41CDCD64FF800000;
	@%p138 bra 	$L__BB0_919;
	ld.global.f64 	%fd3204, [%rd13+10536];
	ld.global.f64 	%fd3203, [%rd13+10520];
	bra.uni 	$L__BB0_921;
$L__BB0_919:
	ld.global.s8 	%r753, [%rd97+1];
	ld.global.u8 	%r754, [%rd96];
	ld.global.u8 	%r755, [%rd96+-1];
	prmt.b32 	%r756, %r755, %r754, 0x3340U;
	ld.global.u8 	%r757, [%rd97];
	prmt.b32 	%r758, %r757, 0, 0x3340U;
	prmt.b32 	%r759, %r756, %r758, 0x5410U;
	mov.b32 	%r760, 334205;
	dp4a.s32.u32 	%r761, %r759, %r760, %r753;
	mul.wide.s32 	%rd395, %r761, 8;
	add.s64 	%rd397, %rd296, %rd395;
	ld.const.f64 	%fd919, [%rd397];
	st.global.f64 	[%rd13+10640], %fd919;
	ld.global.f64 	%fd920, [%rd95+5000];
	add.f64 	%fd3203, %fd920, %fd919;
	st.global.f64 	[%rd13+10520], %fd3203;
	ld.global.s8 	%r762, [%rd97+1];
	ld.global.u8 	%r763, [%rd96];
	ld.global.u8 	%r764, [%rd96+-1];
	prmt.b32 	%r765, %r764, %r763, 0x3340U;
	ld.global.u8 	%r766, [%rd97];
	prmt.b32 	%r767, %r766, 0, 0x3340U;
	prmt.b32 	%r768, %r765, %r767, 0x5410U;
	dp4a.s32.u32 	%r769, %r768, %r760, %r762;
	mul.wide.s32 	%rd398, %r769, 8;
	add.s64 	%rd399, %rd296, %rd398;
	ld.const.f64 	%fd921, [%rd399+5000];
	st.global.f64 	[%rd13+10640], %fd921;
	ld.global.f64 	%fd922, [%rd95];
	add.f64 	%fd3204, %fd921, %fd922;
	st.global.f64 	[%rd13+10536], %fd3204;
	bra.uni 	$L__BB0_921;
$L__BB0_920:
	mov.b64 	%rd388, -4616189618054758400;
	st.global.u64 	[%rd13+10520], %rd388;
	mov.b64 	%rd389, 9218868437227405312;
	st.global.u64 	[%rd13+10536], %rd389;
	mov.f64 	%fd3204, 0d7FF0000000000000;
	mov.f64 	%fd3203, 0dBFF0000000000000;
$L__BB0_921:
	add.f64 	%fd923, %fd3204, %fd498;
	add.f64 	%fd924, %fd3203, %fd499;
	add.f64 	%fd925, %fd924, %fd500;
	div.rn.f64 	%fd508, %fd923, %fd925;
	st.global.f64 	[%rd13+10504], %fd508;
	setp.geu.f64 	%p139, %fd3203, 0dC0A3880000000000;
	@%p139 bra 	$L__BB0_923;
	mov.b64 	%rd400, -4564063970805153792;
	st.global.u64 	[%rd13+10520], %rd400;
	mov.b64 	%rd401, 0;
	st.global.u64 	[%rd13+10536], %rd401;
	mov.f64 	%fd3203, 0dC0A9300000000000;
$L__BB0_923:
	setp.geu.f64 	%p140, %fd3207, 0dC0A3880000000000;
	@%p140 bra 	$L__BB0_925;
	mov.b64 	%rd402, -4564063970805153792;
	st.global.u64 	[%rd13+10512], %rd402;
	mov.b64 	%rd403, 0;
	st.global.u64 	[%rd13+10528], %rd403;
	mov.f64 	%fd3207, 0dC0A9300000000000;
	mov.f64 	%fd3206, 0d0000000000000000;
$L__BB0_925:
	setp.gt.f64 	%p141, %fd508, %fd501;
	@%p141 bra 	$L__BB0_927;
	setp.leu.f64 	%p142, %fd3207, 0d0000000000000000;
	setp.leu.f64 	%p143, %fd3206, 0d0000000000000000;
	or.pred  	%p144, %p142, %p143;
	@%p144 bra 	$L__BB0_928;
$L__BB0_927:
	st.global.f64 	[%rd94], %fd3203;
	ld.global.f64 	%fd930, [%rd13+10536];
	st.global.f64 	[%rd94+-5000], %fd930;
	bra.uni 	$L__BB0_930;
$L__BB0_928:
	setp.ltu.f64 	%p145, %fd501, %fd508;
	@%p145 bra 	$L__BB0_930;
	st.global.f64 	[%rd94], %fd3207;
	ld.global.f64 	%fd929, [%rd13+10528];
	st.global.f64 	[%rd94+-5000], %fd929;
$L__BB0_930:
	mov.b32 	%r3065, 3;
	st.global.u32 	[%rd5+416], %r3065;
$L__BB0_931:
	ld.global.u32 	%r771, [%rd5+424];
	sub.s32 	%r772, %r771, %r3065;
	add.s32 	%r3061, %r772, 1;
	st.global.u32 	[%rd5+432], %r3061;
	setp.gt.s32 	%p146, %r3061, 0;
	@%p146 bra 	$L__BB0_933;
	ld.global.u32 	%r775, [%rd5+420];
	add.s32 	%r776, %r775, %r3061;
	add.s32 	%r3063, %r776, -2;
	st.global.u32 	[%rd5+428], %r3063;
	mov.b32 	%r3061, 1;
	st.global.u32 	[%rd5+432], %r3061;
	bra.uni 	$L__BB0_934;
$L__BB0_933:
	ld.global.u32 	%r773, [%rd5+420];
	add.s32 	%r3063, %r773, -1;
	st.global.u32 	[%rd5+428], %r3063;
$L__BB0_934:
	setp.lt.s32 	%p147, %r3063, 1;
	@%p147 bra 	$L__BB0_966;
$L__BB0_935:
	ld.global.u32 	%r777, [%rd5+424];
	setp.ge.s32 	%p148, %r3061, %r777;
	@%p148 bra 	$L__BB0_965;
	add.s32 	%r778, %r3063, -1;
	add.s32 	%r779, %r428, %r3061;
	mad.lo.s32 	%r780, %r778, %r574, %r779;
	mul.wide.s32 	%rd404, %r780, 8;
	add.s64 	%rd405, %rd4, %rd404;
	ld.global.f64 	%fd931, [%rd405];
	abs.f64 	%fd932, %fd931;
	setp.geu.f64 	%p149, %fd932, 0d41CDCD64FF800000;
	@%p149 bra 	$L__BB0_964;
	mov.b64 	%rd406, -4616189618054758400;
	st.global.u64 	[%rd13+10480], %rd406;
	mov.b64 	%rd407, 9218868437227405312;
	st.global.u64 	[%rd13+10488], %rd407;
	ld.global.u32 	%r454, [%rd5+428];
	ld.global.u32 	%r455, [%rd5+432];
	ld.global.u32 	%r456, [%rd5+424];
	mov.b64 	%rd408, -4564063970805153792;
	st.global.u64 	[%rd13+10512], %rd408;
	mov.b64 	%rd409, 0;
	st.global.u64 	[%rd13+10520], %rd409;
	sub.s32 	%r781, %r3058, %r454;
	setp.eq.s32 	%p150, %r781, 1;
	sub.s32 	%r782, %r455, %r456;
	setp.lt.s32 	%p151, %r782, -1;
	and.pred  	%p152, %p150, %p151;
	@%p152 bra 	$L__BB0_939;
	add.s32 	%r458, %r455, 1;
	setp.ne.s32 	%p153, %r456, %r458;
	sub.s32 	%r459, %r454, %r3058;
	setp.gt.s32 	%p154, %r459, -2;
	or.pred  	%p155, %p154, %p153;
	@%p155 bra 	$L__BB0_951;
$L__BB0_939:
	setp.ne.s32 	%p165, %r782, -2;
	sub.s32 	%r460, %r454, %r3058;
	setp.ne.s32 	%p166, %r460, -2;
	and.pred  	%p167, %p166, %p165;
	@%p167 bra 	$L__BB0_947;
	setp.eq.s32 	%p170, %r782, -2;
	add.s32 	%r877, %r454, 1;
	setp.eq.s32 	%p171, %r3058, %r877;
	and.pred  	%p172, %p171, %p170;
	@%p172 bra 	$L__BB0_942;
	setp.ne.s32 	%p173, %r460, -2;
	add.s32 	%r878, %r455, 1;
	setp.ne.s32 	%p174, %r456, %r878;
	mov.f64 	%fd3209, 0d0000000000000000;
	mov.f64 	%fd3208, 0dC0A9300000000000;
	or.pred  	%p175, %p173, %p174;
	@%p175 bra 	$L__BB0_943;
$L__BB0_942:
	add.s32 	%r879, %r454, %r455;
	sub.s32 	%r880, %r440, %r879;
	add.s32 	%r881, %r880, %r456;
	mul.wide.s32 	%rd489, %r881, 8;
	add.s64 	%rd491, %rd296, %rd489;
	ld.const.f64 	%fd1024, [%rd491];
	cvt.s64.s32 	%rd492, %r454;
	add.s64 	%rd493, %rd12, %rd492;
	cvt.s64.s32 	%rd494, %r455;
	add.s64 	%rd495, %rd12, %rd494;
	cvt.s64.s32 	%rd496, %r456;
	add.s64 	%rd497, %rd12, %rd496;
	ld.global.s8 	%r882, [%rd497+27];
	ld.global.u8 	%r883, [%rd493];
	ld.global.u8 	%r884, [%rd84];
	prmt.b32 	%r885, %r883, %r884, 0x3340U;
	ld.global.u8 	%r886, [%rd495+27];
	prmt.b32 	%r887, %r886, 0, 0x3340U;
	prmt.b32 	%r888, %r885, %r887, 0x5410U;
	mov.b32 	%r889, 334205;
	dp4a.s32.u32 	%r890, %r888, %r889, %r882;
	mul.wide.s32 	%rd498, %r890, 8;
	add.s64 	%rd499, %rd296, %rd498;
	ld.const.f64 	%fd1025, [%rd499+5000];
	add.f64 	%fd3209, %fd1024, %fd1025;
	st.global.f64 	[%rd13+10520], %fd3209;
	ld.const.f64 	%fd1026, [%rd491+-720];
	ld.global.s8 	%r891, [%rd497+27];
	ld.global.u8 	%r892, [%rd493];
	ld.global.u8 	%r893, [%rd84];
	prmt.b32 	%r894, %r893, %r892, 0x3340U;
	ld.global.u8 	%r895, [%rd495+27];
	prmt.b32 	%r896, %r895, 0, 0x3340U;
	prmt.b32 	%r897, %r894, %r896, 0x5410U;
	mov.b32 	%r898, 359705;
	dp4a.s32.u32 	%r899, %r897, %r898, %r891;
	mul.wide.s32 	%rd500, %r899, 8;
	add.s64 	%rd501, %rd296, %rd500;
	ld.const.f64 	%fd1027, [%rd501];
	add.f64 	%fd3208, %fd1026, %fd1027;
	st.global.f64 	[%rd13+10512], %fd3208;
$L__BB0_943:
	add.s32 	%r900, %r454, -1;
	add.s32 	%r901, %r428, %r455;
	mad.lo.s32 	%r902, %r900, %r574, %r901;
	mul.wide.s32 	%rd502, %r902, 8;
	add.s64 	%rd503, %rd4, %rd502;
	ld.global.f64 	%fd1028, [%rd503];
	add.f64 	%fd3211, %fd1028, %fd3209;
	st.global.f64 	[%rd13+10520], %fd3211;
	ld.global.f64 	%fd1029, [%rd503+5000];
	add.f64 	%fd3210, %fd1029, %fd3208;
	st.global.f64 	[%rd13+10512], %fd3210;
	abs.f64 	%fd1030, %fd3211;
	setp.leu.f64 	%p176, %fd1030, 0d41CDCD64FF800000;
	@%p176 bra 	$L__BB0_945;
	mov.b64 	%rd504, 9218868437227405312;
	st.global.u64 	[%rd13+10520], %rd504;
	mov.b64 	%rd505, -4616189618054758400;
	st.global.u64 	[%rd13+10512], %rd505;
	mov.f64 	%fd3211, 0d7FF0000000000000;
	mov.f64 	%fd3210, 0dBFF0000000000000;
$L__BB0_945:
	ld.global.f64 	%fd1035, [%rd13+10416];
	add.f64 	%fd1036, %fd3211, %fd1035;
	ld.global.f64 	%fd1037, [%rd13+10424];
	add.f64 	%fd1038, %fd3210, %fd1037;
	ld.global.f64 	%fd1039, [%rd13+10432];
	add.f64 	%fd1040, %fd1038, %fd1039;
	div.rn.f64 	%fd1041, %fd1036, %fd1040;
	st.global.f64 	[%rd13+10496], %fd1041;
	add.s32 	%r903, %r437, %r456;
	mul.wide.s32 	%rd506, %r903, 8;
	add.s64 	%rd507, %rd4, %rd506;
	ld.global.f64 	%fd1042, [%rd507];
	add.f64 	%fd1043, %fd1042, %fd1035;
	ld.global.f64 	%fd1044, [%rd507+5000];
	add.f64 	%fd1045, %fd1044, %fd1037;
	add.f64 	%fd1046, %fd1045, %fd1039;
	div.rn.f64 	%fd1047, %fd1043, %fd1046;
	st.global.f64 	[%rd13+10504], %fd1047;
	setp.leu.f64 	%p177, %fd1041, %fd1047;
	mov.f64 	%fd3219, 0dBFF0000000000000;
	mov.f64 	%fd3218, 0d7FF0000000000000;
	@%p177 bra 	$L__BB0_960;
	st.global.f64 	[%rd13+10480], %fd3210;
	st.global.f64 	[%rd13+10488], %fd3211;
	mov.f64 	%fd3218, %fd3211;
	mov.f64 	%fd3219, %fd3210;
	bra.uni 	$L__BB0_960;
$L__BB0_947:
	add.s32 	%r866, %r454, %r455;
	sub.s32 	%r867, %r440, %r866;
	add.s32 	%r868, %r867, %r456;
	mul.wide.s32 	%rd454, %r868, 8;
	add.s64 	%rd456, %rd296, %rd454;
	ld.const.f64 	%fd992, [%rd456];
	cvt.s64.s32 	%rd457, %r454;
	add.s64 	%rd458, %rd12, %rd457;
	ld.global.s8 	%r869, [%rd458];
	mul.wide.s32 	%rd459, %r869, 5;
	cvt.s64.s32 	%rd460, %r455;
	add.s64 	%rd461, %rd12, %rd460;
	ld.global.s8 	%rd462, [%rd461+27];
	add.s64 	%rd463, %rd459, %rd462;
	shl.b64 	%rd464, %rd463, 3;
	add.s64 	%rd465, %rd296, %rd464;
	ld.const.f64 	%fd993, [%rd465+45640];
	add.f64 	%fd994, %fd992, %fd993;
	ld.global.s8 	%r870, [%rd84];
	mul.wide.s32 	%rd466, %r870, 5;
	cvt.s64.s32 	%rd467, %r456;
	add.s64 	%rd468, %rd12, %rd467;
	ld.global.s8 	%rd469, [%rd468+27];
	add.s64 	%rd470, %rd466, %rd469;
	shl.b64 	%rd471, %rd470, 3;
	add.s64 	%rd472, %rd296, %rd471;
	ld.const.f64 	%fd995, [%rd472+45640];
	add.f64 	%fd996, %fd994, %fd995;
	st.global.f64 	[%rd13+10520], %fd996;
	add.s32 	%r871, %r454, -1;
	add.s32 	%r872, %r428, %r455;
	mad.lo.s32 	%r873, %r871, %r574, %r872;
	mul.wide.s32 	%rd473, %r873, 8;
	add.s64 	%rd474, %rd4, %rd473;
	ld.global.f64 	%fd997, [%rd474];
	add.f64 	%fd3213, %fd997, %fd996;
	st.global.f64 	[%rd13+10520], %fd3213;
	ld.const.f64 	%fd998, [%rd456+-720];
	ld.global.s8 	%r874, [%rd458];
	mul.wide.s32 	%rd475, %r874, 5;
	ld.global.s8 	%rd476, [%rd461+27];
	add.s64 	%rd477, %rd475, %rd476;
	shl.b64 	%rd478, %rd477, 3;
	add.s64 	%rd479, %rd296, %rd478;
	ld.const.f64 	%fd999, [%rd479+45440];
	add.f64 	%fd1000, %fd998, %fd999;
	ld.global.s8 	%r875, [%rd84];
	mul.wide.s32 	%rd480, %r875, 5;
	ld.global.s8 	%rd481, [%rd468+27];
	add.s64 	%rd482, %rd480, %rd481;
	shl.b64 	%rd483, %rd482, 3;
	add.s64 	%rd484, %rd296, %rd483;
	ld.const.f64 	%fd1001, [%rd484+45440];
	add.f64 	%fd1002, %fd1000, %fd1001;
	st.global.f64 	[%rd13+10512], %fd1002;
	ld.global.f64 	%fd1003, [%rd474+5000];
	add.f64 	%fd3212, %fd1003, %fd1002;
	st.global.f64 	[%rd13+10512], %fd3212;
	abs.f64 	%fd1004, %fd3213;
	setp.leu.f64 	%p168, %fd1004, 0d41CDCD64FF800000;
	@%p168 bra 	$L__BB0_949;
	mov.b64 	%rd485, 9218868437227405312;
	st.global.u64 	[%rd13+10520], %rd485;
	mov.b64 	%rd486, -4616189618054758400;
	st.global.u64 	[%rd13+10512], %rd486;
	mov.f64 	%fd3213, 0d7FF0000000000000;
	mov.f64 	%fd3212, 0dBFF0000000000000;
$L__BB0_949:
	ld.global.f64 	%fd1009, [%rd13+10416];
	add.f64 	%fd1010, %fd3213, %fd1009;
	ld.global.f64 	%fd1011, [%rd13+10424];
	add.f64 	%fd1012, %fd3212, %fd1011;
	ld.global.f64 	%fd1013, [%rd13+10432];
	add.f64 	%fd1014, %fd1012, %fd1013;
	div.rn.f64 	%fd1015, %fd1010, %fd1014;
	st.global.f64 	[%rd13+10496], %fd1015;
	add.s32 	%r876, %r437, %r456;
	mul.wide.s32 	%rd487, %r876, 8;
	add.s64 	%rd488, %rd4, %rd487;
	ld.global.f64 	%fd1016, [%rd488];
	add.f64 	%fd1017, %fd1016, %fd1009;
	ld.global.f64 	%fd1018, [%rd488+5000];
	add.f64 	%fd1019, %fd1018, %fd1011;
	add.f64 	%fd1020, %fd1019, %fd1013;
	div.rn.f64 	%fd1021, %fd1017, %fd1020;
	st.global.f64 	[%rd13+10504], %fd1021;
	setp.leu.f64 	%p169, %fd1015, %fd1021;
	mov.f64 	%fd3219, 0dBFF0000000000000;
	mov.f64 	%fd3218, 0d7FF0000000000000;
	@%p169 bra 	$L__BB0_960;
	st.global.f64 	[%rd13+10480], %fd3212;
	st.global.f64 	[%rd13+10488], %fd3213;
	mov.f64 	%fd3218, %fd3213;
	mov.f64 	%fd3219, %fd3212;
	bra.uni 	$L__BB0_960;
$L__BB0_951:
	setp.ne.s32 	%p156, %r459, -2;
	setp.ne.s32 	%p157, %r782, -2;
	or.pred  	%p158, %p156, %p157;
	@%p158 bra 	$L__BB0_956;
	cvt.s64.s32 	%rd433, %r454;
	add.s64 	%rd434, %rd12, %rd433;
	cvt.s64.s32 	%rd435, %r455;
	add.s64 	%rd436, %rd12, %rd435;
	ld.global.s8 	%r828, [%rd436+28];
	ld.global.u8 	%r829, [%rd434+1];
	ld.global.u8 	%r830, [%rd434];
	prmt.b32 	%r831, %r830, %r829, 0x3340U;
	ld.global.u8 	%r832, [%rd436+27];
	prmt.b32 	%r833, %r832, 0, 0x3340U;
	prmt.b32 	%r834, %r831, %r833, 0x5410U;
	mov.b32 	%r835, 334205;
	dp4a.s32.u32 	%r836, %r834, %r835, %r828;
	mul.wide.s32 	%rd437, %r836, 8;
	add.s64 	%rd439, %rd296, %rd437;
	ld.const.f64 	%fd965, [%rd439+10000];
	cvt.s64.s32 	%rd440, %r456;
	add.s64 	%rd441, %rd12, %rd440;
	ld.global.s8 	%r837, [%rd84+-1];
	ld.global.u8 	%r838, [%rd441+27];
	ld.global.u8 	%r839, [%rd441+26];
	prmt.b32 	%r840, %r839, %r838, 0x3340U;
	ld.global.u8 	%r841, [%rd84];
	prmt.b32 	%r842, %r841, 0, 0x3340U;
	prmt.b32 	%r843, %r840, %r842, 0x5410U;
	mov.b32 	%r844, 359705;
	dp4a.s32.u32 	%r845, %r843, %r844, %r837;
	mul.wide.s32 	%rd442, %r845, 8;
	add.s64 	%rd443, %rd296, %rd442;
	ld.const.f64 	%fd966, [%rd443+10000];
	add.f64 	%fd967, %fd965, %fd966;
	st.global.f64 	[%rd13+10512], %fd967;
	add.s32 	%r846, %r454, -1;
	add.s32 	%r847, %r458, %r432;
	mad.lo.s32 	%r848, %r846, %r574, %r847;
	mul.wide.s32 	%rd444, %r848, 8;
	add.s64 	%rd445, %rd4, %rd444;
	ld.global.f64 	%fd968, [%rd445];
	add.f64 	%fd3214, %fd968, %fd967;
	st.global.f64 	[%rd13+10512], %fd3214;
	ld.global.s8 	%r849, [%rd436+28];
	ld.global.u8 	%r850, [%rd434+1];
	ld.global.u8 	%r851, [%rd434];
	prmt.b32 	%r852, %r851, %r850, 0x3340U;
	ld.global.u8 	%r853, [%rd436+27];
	prmt.b32 	%r854, %r853, 0, 0x3340U;
	prmt.b32 	%r855, %r852, %r854, 0x5410U;
	dp4a.s32.u32 	%r856, %r855, %r835, %r849;
	mul.wide.s32 	%rd446, %r856, 8;
	add.s64 	%rd447, %rd296, %rd446;
	ld.const.f64 	%fd969, [%rd447+15000];
	ld.global.s8 	%r857, [%rd84+-1];
	ld.global.u8 	%r858, [%rd441+27];
	ld.global.u8 	%r859, [%rd441+26];
	prmt.b32 	%r860, %r859, %r858, 0x3340U;
	ld.global.u8 	%r861, [%rd84];
	prmt.b32 	%r862, %r861, 0, 0x3340U;
	prmt.b32 	%r863, %r860, %r862, 0x5410U;
	dp4a.s32.u32 	%r864, %r863, %r844, %r857;
	mul.wide.s32 	%rd448, %r864, 8;
	add.s64 	%rd449, %rd296, %rd448;
	ld.const.f64 	%fd970, [%rd449+15000];
	add.f64 	%fd971, %fd969, %fd970;
	st.global.f64 	[%rd13+10520], %fd971;
	ld.global.f64 	%fd972, [%rd445+-5000];
	add.f64 	%fd3215, %fd972, %fd971;
	st.global.f64 	[%rd13+10520], %fd3215;
	abs.f64 	%fd973, %fd3215;
	setp.leu.f64 	%p161, %fd973, 0d41CDCD64FF800000;
	@%p161 bra 	$L__BB0_954;
	mov.b64 	%rd450, 9218868437227405312;
	st.global.u64 	[%rd13+10520], %rd450;
	mov.b64 	%rd451, -4616189618054758400;
	st.global.u64 	[%rd13+10512], %rd451;
	mov.f64 	%fd3215, 0d7FF0000000000000;
	mov.f64 	%fd3214, 0dBFF0000000000000;
$L__BB0_954:
	ld.global.f64 	%fd978, [%rd13+10416];
	add.f64 	%fd979, %fd3215, %fd978;
	ld.global.f64 	%fd980, [%rd13+10424];
	add.f64 	%fd981, %fd3214, %fd980;
	ld.global.f64 	%fd982, [%rd13+10432];
	add.f64 	%fd983, %fd981, %fd982;
	div.rn.f64 	%fd984, %fd979, %fd983;
	st.global.f64 	[%rd13+10496], %fd984;
	add.s32 	%r865, %r437, %r456;
	mul.wide.s32 	%rd452, %r865, 8;
	add.s64 	%rd453, %rd4, %rd452;
	ld.global.f64 	%fd985, [%rd453];
	add.f64 	%fd986, %fd985, %fd978;
	ld.global.f64 	%fd987, [%rd453+5000];
	add.f64 	%fd988, %fd987, %fd980;
	add.f64 	%fd989, %fd988, %fd982;
	div.rn.f64 	%fd990, %fd986, %fd989;
	st.global.f64 	[%rd13+10504], %fd990;
	sub.f64 	%fd991, %fd984, %fd990;
	setp.ltu.f64 	%p162, %fd991, 0d3EB0C6F7A0B5ED8D;
	setp.leu.f64 	%p163, %fd984, %fd990;
	mov.f64 	%fd3219, 0dBFF0000000000000;
	mov.f64 	%fd3218, 0d7FF0000000000000;
	or.pred  	%p164, %p162, %p163;
	@%p164 bra 	$L__BB0_960;
	st.global.f64 	[%rd13+10480], %fd3214;
	st.global.f64 	[%rd13+10488], %fd3215;
	mov.f64 	%fd3218, %fd3215;
	mov.f64 	%fd3219, %fd3214;
	bra.uni 	$L__BB0_960;
$L__BB0_956:
	add.s32 	%r783, %r454, %r455;
	sub.s32 	%r784, %r438, %r783;
	add.s32 	%r785, %r784, %r456;
	mul.wide.s32 	%rd410, %r785, 8;
	add.s64 	%rd412, %rd296, %rd410;
	ld.const.f64 	%fd933, [%rd412];
	cvt.s64.s32 	%rd413, %r454;
	add.s64 	%rd414, %rd12, %rd413;
	cvt.s64.s32 	%rd415, %r455;
	add.s64 	%rd416, %rd12, %rd415;
	ld.global.s8 	%r786, [%rd416+28];
	ld.global.u8 	%r787, [%rd414+1];
	ld.global.u8 	%r788, [%rd414];
	prmt.b32 	%r789, %r788, %r787, 0x3340U;
	ld.global.u8 	%r790, [%rd416+27];
	prmt.b32 	%r791, %r790, 0, 0x3340U;
	prmt.b32 	%r792, %r789, %r791, 0x5410U;
	mov.b32 	%r793, 334205;
	dp4a.s32.u32 	%r794, %r792, %r793, %r786;
	mul.wide.s32 	%rd417, %r794, 8;
	add.s64 	%rd418, %rd296, %rd417;
	ld.const.f64 	%fd934, [%rd418+30440];
	add.f64 	%fd935, %fd933, %fd934;
	cvt.s64.s32 	%rd419, %r456;
	add.s64 	%rd420, %rd12, %rd419;
	ld.global.s8 	%r795, [%rd84+-1];
	ld.global.u8 	%r796, [%rd420+27];
	ld.global.u8 	%r797, [%rd420+26];
	prmt.b32 	%r798, %r797, %r796, 0x3340U;
	ld.global.u8 	%r799, [%rd84];
	prmt.b32 	%r800, %r799, 0, 0x3340U;
	prmt.b32 	%r801, %r798, %r800, 0x5410U;
	mov.b32 	%r802, 359705;
	dp4a.s32.u32 	%r803, %r801, %r802, %r795;
	mul.wide.s32 	%rd421, %r803, 8;
	add.s64 	%rd422, %rd296, %rd421;
	ld.const.f64 	%fd936, [%rd422+30440];
	add.f64 	%fd937, %fd935, %fd936;
	st.global.f64 	[%rd13+10520], %fd937;
	add.s32 	%r804, %r454, -1;
	add.s32 	%r805, %r458, %r430;
	mad.lo.s32 	%r806, %r804, %r574, %r805;
	mul.wide.s32 	%rd423, %r806, 8;
	add.s64 	%rd424, %rd4, %rd423;
	ld.global.f64 	%fd938, [%rd424];
	add.f64 	%fd3217, %fd938, %fd937;
	st.global.f64 	[%rd13+10520], %fd3217;
	ld.const.f64 	%fd939, [%rd412+-720];
	ld.global.s8 	%r807, [%rd416+28];
	ld.global.u8 	%r808, [%rd414+1];
	ld.global.u8 	%r809, [%rd414];
	prmt.b32 	%r810, %r809, %r808, 0x3340U;
	ld.global.u8 	%r811, [%rd416+27];
	prmt.b32 	%r812, %r811, 0, 0x3340U;
	prmt.b32 	%r813, %r810, %r812, 0x5410U;
	dp4a.s32.u32 	%r814, %r813, %r793, %r807;
	mul.wide.s32 	%rd425, %r814, 8;
	add.s64 	%rd426, %rd296, %rd425;
	ld.const.f64 	%fd940, [%rd426+25440];
	add.f64 	%fd941, %fd939, %fd940;
	ld.global.s8 	%r815, [%rd84+-1];
	ld.global.u8 	%r816, [%rd420+27];
	ld.global.u8 	%r817, [%rd420+26];
	prmt.b32 	%r818, %r817, %r816, 0x3340U;
	ld.global.u8 	%r819, [%rd84];
	prmt.b32 	%r820, %r819, 0, 0x3340U;
	prmt.b32 	%r821, %r818, %r820, 0x5410U;
	dp4a.s32.u32 	%r822, %r821, %r802, %r815;
	mul.wide.s32 	%rd427, %r822, 8;
	add.s64 	%rd428, %rd296, %rd427;
	ld.const.f64 	%fd942, [%rd428+25440];
	add.f64 	%fd943, %fd941, %fd942;
	add.s32 	%r823, %r455, %r3058;
	add.s32 	%r824, %r454, %r456;
	sub.s32 	%r825, %r823, %r824;
	abs.s32 	%r826, %r825;
	cvt.rn.f64.s32 	%fd944, %r826;
	fma.rn.f64 	%fd945, %fd944, 0dBFEEF3E864B31D04, %fd943;
	st.global.f64 	[%rd13+10512], %fd945;
	ld.global.f64 	%fd946, [%rd424+5000];
	add.f64 	%fd3216, %fd946, %fd945;
	st.global.f64 	[%rd13+10512], %fd3216;
	abs.f64 	%fd947, %fd3217;
	setp.leu.f64 	%p159, %fd947, 0d41CDCD64FF800000;
	@%p159 bra 	$L__BB0_958;
	mov.b64 	%rd429, 9218868437227405312;
	st.global.u64 	[%rd13+10520], %rd429;
	mov.b64 	%rd430, -4616189618054758400;
	st.global.u64 	[%rd13+10512], %rd430;
	mov.f64 	%fd3217, 0d7FF0000000000000;
	mov.f64 	%fd3216, 0dBFF0000000000000;
$L__BB0_958:
	ld.global.f64 	%fd952, [%rd13+10416];
	add.f64 	%fd953, %fd3217, %fd952;
	ld.global.f64 	%fd954, [%rd13+10424];
	add.f64 	%fd955, %fd3216, %fd954;
	ld.global.f64 	%fd956, [%rd13+10432];
	add.f64 	%fd957, %fd955, %fd956;
	div.rn.f64 	%fd958, %fd953, %fd957;
	st.global.f64 	[%rd13+10496], %fd958;
	add.s32 	%r827, %r437, %r456;
	mul.wide.s32 	%rd431, %r827, 8;
	add.s64 	%rd432, %rd4, %rd431;
	ld.global.f64 	%fd959, [%rd432];
	add.f64 	%fd960, %fd959, %fd952;
	ld.global.f64 	%fd961, [%rd432+5000];
	add.f64 	%fd962, %fd961, %fd954;
	add.f64 	%fd963, %fd962, %fd956;
	div.rn.f64 	%fd964, %fd960, %fd963;
	st.global.f64 	[%rd13+10504], %fd964;
	setp.leu.f64 	%p160, %fd958, %fd964;
	mov.f64 	%fd3219, 0dBFF0000000000000;
	mov.f64 	%fd3218, 0d7FF0000000000000;
	@%p160 bra 	$L__BB0_960;
	st.global.f64 	[%rd13+10480], %fd3216;
	st.global.f64 	[%rd13+10488], %fd3217;
	mov.f64 	%fd3218, %fd3217;
	mov.f64 	%fd3219, %fd3216;
$L__BB0_960:
	setp.geu.f64 	%p178, %fd3219, 0dC0A3880000000000;
	@%p178 bra 	$L__BB0_962;
	mov.b64 	%rd508, -4564063970805153792;
	st.global.u64 	[%rd13+10480], %rd508;
	mov.b64 	%rd509, 0;
	st.global.u64 	[%rd13+10488], %rd509;
	mov.f64 	%fd3218, 0d0000000000000000;
$L__BB0_962:
	abs.f64 	%fd1049, %fd3218;
	setp.geu.f64 	%p179, %fd1049, 0d41CDCD64FF800000;
	@%p179 bra 	$L__BB0_964;
	ld.global.u32 	%r904, [%rd5+424];
	add.s32 	%r905, %r437, %r904;
	mul.wide.s32 	%rd510, %r905, 8;
	add.s64 	%rd511, %rd4, %rd510;
	st.global.f64 	[%rd511], %fd3218;
	ld.global.f64 	%fd1050, [%rd13+10480];
	ld.global.u32 	%r906, [%rd5+424];
	add.s32 	%r907, %r439, %r906;
	mul.wide.s32 	%rd512, %r907, 8;
	add.s64 	%rd513, %rd4, %rd512;
	st.global.f64 	[%rd513], %fd1050;
$L__BB0_964:
	ld.global.u32 	%r908, [%rd5+428];
	add.s32 	%r3063, %r908, -1;
	st.global.u32 	[%rd5+428], %r3063;
	ld.global.u32 	%r909, [%rd5+432];
	add.s32 	%r3061, %r909, 1;
	st.global.u32 	[%rd5+432], %r3061;
	setp.gt.s32 	%p180, %r908, 1;
	@%p180 bra 	$L__BB0_935;
$L__BB0_965:
	ld.global.u32 	%r3065, [%rd5+416];
$L__BB0_966:
	add.s32 	%r465, %r3065, 1;
	st.global.u32 	[%rd5+416], %r465;
	setp.lt.s32 	%p181, %r3065, 32;
	mov.u32 	%r3065, %r465;
	@%p181 bra 	$L__BB0_931;
	ld.global.u32 	%r3066, [%rd5+424];
$L__BB0_968:
	add.s32 	%r3059, %r3066, 1;
	st.global.u32 	[%rd5+424], %r3059;
	setp.lt.s32 	%p182, %r3066, %r574;
	@%p182 bra 	$L__BB0_881;
	add.s32 	%r469, %r3058, 1;
	setp.ne.s32 	%p183, %r3058, %r574;
	mov.u32 	%r3058, %r469;
	@%p183 bra 	$L__BB0_880;
$L__BB0_970:
	mov.b64 	%rd514, -4503599627370496;
	st.global.u64 	[%rd13+10440], %rd514;
	mov.b32 	%r910, 0;
	st.global.u32 	[%rd5+404], %r910;
	st.global.u32 	[%rd5+400], %r910;
	setp.eq.s32 	%p184, %r576, 2;
	@%p184 bra 	$L__BB0_1010;
	setp.ne.s32 	%p185, %r576, 1;
	@%p185 bra 	$L__BB0_1046;
	setp.lt.s32 	%p208, %r574, 1;
	mov.b32 	%r981, 1;
	st.global.u32 	[%rd5+408], %r981;
	@%p208 bra 	$L__BB0_1046;
	add.s32 	%r470, %r54, -1;
	add.s32 	%r471, %r54, 624;
	mov.u64 	%rd609, parameter;
$L__BB0_974:
	mov.b32 	%r3067, 1;
	st.global.u32 	[%rd5+412], %r3067;
$L__BB0_975:
	ld.global.s32 	%rd602, [%rd5+408];
	add.s64 	%rd98, %rd12, %rd602;
	ld.global.u8 	%rs6, [%rd98];
	cvt.u32.u16 	%r983, %rs6;
	cvt.s32.s8 	%r984, %r983;
	cvt.s64.s32 	%rd603, %r3067;
	add.s64 	%rd99, %rd12, %rd603;
	ld.global.u8 	%rs7, [%rd99+27];
	cvt.u32.u16 	%r985, %rs7;
	cvt.s32.s8 	%r986, %r985;
	add.s32 	%r987, %r986, %r984;
	setp.eq.s32 	%p209, %r987, 3;
	@%p209 bra 	$L__BB0_977;
	ld.global.f64 	%fd3237, [%rd13+10416];
	ld.global.f64 	%fd3236, [%rd13+10424];
	ld.global.f64 	%fd3235, [%rd13+10432];
	mov.f64 	%fd3242, 0dBFF0000000000000;
	mov.f64 	%fd3241, 0d7FF0000000000000;
	bra.uni 	$L__BB0_1004;
$L__BB0_977:
	mul.wide.s32 	%rd604, %r984, 5;
	cvt.u64.u16 	%rd605, %rs7;
	cvt.s64.s8 	%rd606, %rd605;
	add.s64 	%rd607, %rd604, %rd606;
	shl.b64 	%rd608, %rd607, 3;
	add.s64 	%rd610, %rd609, %rd608;
	ld.const.f64 	%fd1137, [%rd610+45440];
	ld.global.s8 	%r990, [%rd99+28];
	ld.global.u8 	%r991, [%rd98+1];
	prmt.b32 	%r992, %r983, %r991, 0x3340U;
	prmt.b32 	%r994, %r985, 0, 0x3340U;
	prmt.b32 	%r995, %r992, %r994, 0x5410U;
	mov.b32 	%r996, 334205;
	dp4a.s32.u32 	%r997, %r995, %r996, %r990;
	mul.wide.s32 	%rd611, %r997, 8;
	add.s64 	%rd612, %rd609, %rd611;
	ld.const.f64 	%fd1138, [%rd612+35440];
	add.f64 	%fd3225, %fd1137, %fd1138;
	st.global.f64 	[%rd13+10480], %fd3225;
	ld.global.s8 	%r998, [%rd98];
	mul.wide.s32 	%rd613, %r998, 5;
	ld.global.u8 	%rs91, [%rd99+27];
	cvt.u64.u16 	%rd614, %rs91;
	cvt.s64.s8 	%rd615, %rd614;
	add.s64 	%rd616, %rd613, %rd615;
	shl.b64 	%rd617, %rd616, 3;
	add.s64 	%rd618, %rd609, %rd617;
	ld.const.f64 	%fd1139, [%rd618+45640];
	ld.global.s8 	%r999, [%rd99+28];
	ld.global.u8 	%r1000, [%rd98+1];
	prmt.b32 	%r1001, %r998, %r1000, 0x3340U;
	cvt.u32.u16 	%r1002, %rs91;
	prmt.b32 	%r1003, %r1002, 0, 0x3340U;
	prmt.b32 	%r1004, %r1001, %r1003, 0x5410U;
	dp4a.s32.u32 	%r1005, %r1004, %r996, %r999;
	mul.wide.s32 	%rd619, %r1005, 8;
	add.s64 	%rd620, %rd609, %rd619;
	ld.const.f64 	%fd1140, [%rd620+40440];
	add.f64 	%fd3226, %fd1139, %fd1140;
	st.global.f64 	[%rd13+10496], %fd3226;
	abs.f64 	%fd1141, %fd3226;
	setp.leu.f64 	%p210, %fd1141, 0d41CDCD64FF800000;
	@%p210 bra 	$L__BB0_979;
	mov.b64 	%rd621, 9218868437227405312;
	st.global.u64 	[%rd13+10496], %rd621;
	mov.b64 	%rd622, -4616189618054758400;
	st.global.u64 	[%rd13+10480], %rd622;
	mov.f64 	%fd3226, 0d7FF0000000000000;
	mov.f64 	%fd3225, 0dBFF0000000000000;
$L__BB0_979:
	ld.global.s8 	%rs8, [%rd98];
	cvt.s64.s16 	%rd100, %rs8;
	ld.global.s8 	%rs92, [%rd98+1];
	ld.global.u8 	%rs93, [%rd99+27];
	cvt.u64.u16 	%rd623, %rs93;
	cvt.s64.s8 	%rd101, %rd623;
	mov.b32 	%r473, {%rs8, %rs94};
	mov.b32 	%r1006, {%rs8, %rs92};
	cvt.u32.u16 	%r1007, %rs93;
	cvt.s32.s8 	%r1008, %r1007;
	mov.b32 	%r1009, 1305;
	dp2a.lo.s32.u32 	%r1010, %r1006, %r1009, %r1008;
	mul.wide.s32 	%rd624, %r1010, 8;
	add.s64 	%rd102, %rd609, %rd624;
	ld.const.f64 	%fd1144, [%rd102+21000];
	abs.f64 	%fd1145, %fd1144;
	setp.geu.f64 	%p211, %fd1145, 0d41CDCD64FF800000;
	@%p211 bra 	$L__BB0_987;
	ld.global.s8 	%r1011, [%rd99+28];
	cvt.u16.u64 	%rs95, %rd101;
	{ .reg .b16 tmp; mov.b32 {%rs96, tmp}, %r473; }
	mov.b32 	%r1012, {%rs96, %rs95};
	mov.b32 	%r1013, 1305;
	dp2a.lo.s32.u32 	%r1014, %r1012, %r1013, %r1011;
	mul.wide.s32 	%rd626, %r1014, 8;
	add.s64 	%rd103, %rd609, %rd626;
	ld.const.f64 	%fd1146, [%rd103+23000];
	abs.f64 	%fd1147, %fd1146;
	setp.geu.f64 	%p212, %fd1147, 0d41CDCD64FF800000;
	@%p212 bra 	$L__BB0_987;
	mad.lo.s64 	%rd628, %rd100, 5, %rd101;
	shl.b64 	%rd629, %rd628, 3;
	add.s64 	%rd631, %rd609, %rd629;
	ld.const.f64 	%fd1148, [%rd631+45440];
	ld.const.f64 	%fd1149, [%rd102+20000];
	add.f64 	%fd1150, %fd1148, %fd1149;
	ld.const.f64 	%fd1151, [%rd103+22000];
	add.f64 	%fd3223, %fd1150, %fd1151;
	st.global.f64 	[%rd13+10488], %fd3223;
	ld.global.s8 	%rs97, [%rd98];
	cvt.s32.s16 	%r1015, %rs97;
	mul.wide.s32 	%rd632, %r1015, 5;
	ld.global.s8 	%rs98, [%rd99+27];
	cvt.s64.s16 	%rd633, %rs98;
	add.s64 	%rd634, %rd632, %rd633;
	shl.b64 	%rd635, %rd634, 3;
	add.s64 	%rd636, %rd609, %rd635;
	ld.const.f64 	%fd1152, [%rd636+45640];
	ld.global.s8 	%rs99, [%rd98+1];
	mov.b32 	%r1016, {%rs97, %rs99};
	cvt.s32.s16 	%r1017, %rs98;
	mov.b32 	%r1018, 1305;
	dp2a.lo.s32.u32 	%r1019, %r1016, %r1018, %r1017;
	mul.wide.s32 	%rd637, %r1019, 8;
	add.s64 	%rd638, %rd609, %rd637;
	ld.const.f64 	%fd1153, [%rd638+21000];
	add.f64 	%fd1154, %fd1152, %fd1153;
	ld.global.s8 	%r1020, [%rd99+28];
	mov.b32 	%r1021, {%rs97, %rs98};
	dp2a.lo.s32.u32 	%r1022, %r1021, %r1018, %r1020;
	mul.wide.s32 	%rd639, %r1022, 8;
	add.s64 	%rd640, %rd609, %rd639;
	ld.const.f64 	%fd1155, [%rd640+23000];
	add.f64 	%fd3224, %fd1154, %fd1155;
	st.global.f64 	[%rd13+10504], %fd3224;
	abs.f64 	%fd1156, %fd3224;
	setp.leu.f64 	%p213, %fd1156, 0d41CDCD64FF800000;
	@%p213 bra 	$L__BB0_983;
	mov.b64 	%rd641, 9218868437227405312;
	st.global.u64 	[%rd13+10504], %rd641;
	mov.b64 	%rd642, -4616189618054758400;
	st.global.u64 	[%rd13+10488], %rd642;
	mov.f64 	%fd3224, 0d7FF0000000000000;
	mov.f64 	%fd3223, 0dBFF0000000000000;
$L__BB0_983:
	ld.global.f64 	%fd546, [%rd13+10416];
	add.f64 	%fd1159, %fd3224, %fd546;
	ld.global.f64 	%fd547, [%rd13+10424];
	add.f64 	%fd1160, %fd3223, %fd547;
	ld.global.f64 	%fd548, [%rd13+10432];
	add.f64 	%fd1161, %fd1160, %fd548;
	div.rn.f64 	%fd549, %fd1159, %fd1161;
	st.global.f64 	[%rd13+10520], %fd549;
	abs.f64 	%fd1162, %fd3226;
	setp.geu.f64 	%p214, %fd1162, 0d41CDCD64FF800000;
	@%p214 bra 	$L__BB0_986;
	add.f64 	%fd1163, %fd3226, %fd546;
	add.f64 	%fd1164, %fd3225, %fd547;
	add.f64 	%fd1165, %fd1164, %fd548;
	div.rn.f64 	%fd1166, %fd1163, %fd1165;
	st.global.f64 	[%rd13+10512], %fd1166;
	setp.geu.f64 	%p215, %fd1166, %fd549;
	@%p215 bra 	$L__BB0_987;
	st.global.f64 	[%rd13+10480], %fd3223;
	st.global.f64 	[%rd13+10496], %fd3224;
	st.global.f64 	[%rd13+10512], %fd549;
	mov.f64 	%fd3225, %fd3223;
	mov.f64 	%fd3226, %fd3224;
	bra.uni 	$L__BB0_987;
$L__BB0_986:
	st.global.f64 	[%rd13+10480], %fd3223;
	st.global.f64 	[%rd13+10496], %fd3224;
	st.global.f64 	[%rd13+10512], %fd549;
	mov.f64 	%fd3225, %fd3223;
	mov.f64 	%fd3226, %fd3224;
$L__BB0_987:
	ld.global.s8 	%rs100, [%rd98];
	cvt.s64.s16 	%rd104, %rs100;
	ld.global.s8 	%rs101, [%rd98+1];
	ld.global.u8 	%rs102, [%rd99+27];
	cvt.u64.u16 	%rd643, %rs102;
	cvt.s64.s8 	%rd105, %rd643;
	mov.b32 	%r1023, {%rs100, %rs101};
	cvt.u32.u16 	%r1024, %rs102;
	cvt.s32.s8 	%r1025, %r1024;
	mov.b32 	%r1026, 1305;
	dp2a.lo.s32.u32 	%r1027, %r1023, %r1026, %r1025;
	mul.wide.s32 	%rd644, %r1027, 8;
	add.s64 	%rd106, %rd609, %rd644;
	ld.const.f64 	%fd1167, [%rd106+21000];
	abs.f64 	%fd1168, %fd1167;
	setp.geu.f64 	%p216, %fd1168, 0d41CDCD64FF800000;
	@%p216 bra 	$L__BB0_994;
	mad.lo.s64 	%rd646, %rd104, 5, %rd105;
	shl.b64 	%rd647, %rd646, 3;
	add.s64 	%rd649, %rd609, %rd647;
	ld.const.f64 	%fd1169, [%rd649+45440];
	ld.const.f64 	%fd1170, [%rd106+20000];
	add.f64 	%fd3227, %fd1169, %fd1170;
	st.global.f64 	[%rd13+10488], %fd3227;
	ld.global.s8 	%rs103, [%rd98];
	cvt.s32.s16 	%r1028, %rs103;
	mul.wide.s32 	%rd650, %r1028, 5;
	ld.global.u8 	%rs104, [%rd99+27];
	cvt.u64.u16 	%rd651, %rs104;
	cvt.s64.s8 	%rd652, %rd651;
	add.s64 	%rd653, %rd650, %rd652;
	shl.b64 	%rd654, %rd653, 3;
	add.s64 	%rd655, %rd609, %rd654;
	ld.const.f64 	%fd1171, [%rd655+45640];
	ld.global.s8 	%rs105, [%rd98+1];
	mov.b32 	%r1029, {%rs103, %rs105};
	cvt.u32.u16 	%r1030, %rs104;
	cvt.s32.s8 	%r1031, %r1030;
	mov.b32 	%r1032, 1305;
	dp2a.lo.s32.u32 	%r1033, %r1029, %r1032, %r1031;
	mul.wide.s32 	%rd656, %r1033, 8;
	add.s64 	%rd657, %rd609, %rd656;
	ld.const.f64 	%fd1172, [%rd657+21000];
	add.f64 	%fd3228, %fd1171, %fd1172;
	st.global.f64 	[%rd13+10504], %fd3228;
	abs.f64 	%fd1173, %fd3228;
	setp.leu.f64 	%p217, %fd1173, 0d41CDCD64FF800000;
	@%p217 bra 	$L__BB0_990;
	mov.b64 	%rd658, 9218868437227405312;
	st.global.u64 	[%rd13+10504], %rd658;
	mov.b64 	%rd659, -4616189618054758400;
	st.global.u64 	[%rd13+10488], %rd659;
	mov.f64 	%fd3228, 0d7FF0000000000000;
	mov.f64 	%fd3227, 0dBFF0000000000000;
$L__BB0_990:
	ld.global.f64 	%fd556, [%rd13+10416];
	add.f64 	%fd1176, %fd3228, %fd556;
	ld.global.f64 	%fd557, [%rd13+10424];
	add.f64 	%fd1177, %fd3227, %fd557;
	ld.global.f64 	%fd558, [%rd13+10432];
	add.f64 	%fd1178, %fd1177, %fd558;
	div.rn.f64 	%fd559, %fd1176, %fd1178;
	st.global.f64 	[%rd13+10520], %fd559;
	abs.f64 	%fd1179, %fd3226;
	setp.geu.f64 	%p218, %fd1179, 0d41CDCD64FF800000;
	@%p218 bra 	$L__BB0_993;
	add.f64 	%fd1180, %fd3226, %fd556;
	add.f64 	%fd1181, %fd3225, %fd557;
	add.f64 	%fd1182, %fd1181, %fd558;
	div.rn.f64 	%fd1183, %fd1180, %fd1182;
	st.global.f64 	[%rd13+10512], %fd1183;
	setp.geu.f64 	%p219, %fd1183, %fd559;
	@%p219 bra 	$L__BB0_994;
	st.global.f64 	[%rd13+10480], %fd3227;
	st.global.f64 	[%rd13+10496], %fd3228;
	st.global.f64 	[%rd13+10512], %fd559;
	mov.f64 	%fd3225, %fd3227;
	mov.f64 	%fd3226, %fd3228;
	bra.uni 	$L__BB0_994;
$L__BB0_993:
	st.global.f64 	[%rd13+10480], %fd3227;
	st.global.f64 	[%rd13+10496], %fd3228;
	st.global.f64 	[%rd13+10512], %fd559;
	mov.f64 	%fd3225, %fd3227;
	mov.f64 	%fd3226, %fd3228;
$L__BB0_994:
	ld.global.s8 	%rs106, [%rd98];
	cvt.s64.s16 	%rd107, %rs106;
	ld.global.s8 	%rs107, [%rd99+27];
	cvt.s64.s16 	%rd108, %rs107;
	ld.global.s8 	%r1034, [%rd99+28];
	mov.b32 	%r1035, {%rs106, %rs107};
	mov.b32 	%r1036, 1305;
	dp2a.lo.s32.u32 	%r1037, %r1035, %r1036, %r1034;
	mul.wide.s32 	%rd660, %r1037, 8;
	add.s64 	%rd109, %rd609, %rd660;
	ld.const.f64 	%fd1184, [%rd109+23000];
	abs.f64 	%fd1185, %fd1184;
	setp.lt.f64 	%p220, %fd1185, 0d41CDCD64FF800000;
	@%p220 bra 	$L__BB0_996;
	ld.global.f64 	%fd3237, [%rd13+10416];
	ld.global.f64 	%fd3236, [%rd13+10424];
	ld.global.f64 	%fd3235, [%rd13+10432];
	bra.uni 	$L__BB0_1002;
$L__BB0_996:
	mad.lo.s64 	%rd662, %rd107, 5, %rd108;
	shl.b64 	%rd663, %rd662, 3;
	add.s64 	%rd665, %rd609, %rd663;
	ld.const.f64 	%fd1186, [%rd665+45440];
	ld.const.f64 	%fd1187, [%rd109+22000];
	add.f64 	%fd3231, %fd1186, %fd1187;
	st.global.f64 	[%rd13+10488], %fd3231;
	ld.global.s8 	%rs108, [%rd98];
	cvt.s32.s16 	%r1038, %rs108;
	mul.wide.s32 	%rd666, %r1038, 5;
	ld.global.s8 	%rs109, [%rd99+27];
	cvt.s64.s16 	%rd667, %rs109;
	add.s64 	%rd668, %rd666, %rd667;
	shl.b64 	%rd669, %rd668, 3;
	add.s64 	%rd670, %rd609, %rd669;
	ld.const.f64 	%fd1188, [%rd670+45640];
	ld.global.s8 	%r1039, [%rd99+28];
	mov.b32 	%r1040, {%rs108, %rs109};
	mov.b32 	%r1041, 1305;
	dp2a.lo.s32.u32 	%r1042, %r1040, %r1041, %r1039;
	mul.wide.s32 	%rd671, %r1042, 8;
	add.s64 	%rd672, %rd609, %rd671;
	ld.const.f64 	%fd1189, [%rd672+23000];
	add.f64 	%fd3232, %fd1188, %fd1189;
	st.global.f64 	[%rd13+10504], %fd3232;
	abs.f64 	%fd1190, %fd3232;
	setp.leu.f64 	%p221, %fd1190, 0d41CDCD64FF800000;
	@%p221 bra 	$L__BB0_998;
	mov.b64 	%rd673, 9218868437227405312;
	st.global.u64 	[%rd13+10504], %rd673;
	mov.b64 	%rd674, -4616189618054758400;
	st.global.u64 	[%rd13+10488], %rd674;
	mov.f64 	%fd3232, 0d7FF0000000000000;
	mov.f64 	%fd3231, 0dBFF0000000000000;
$L__BB0_998:
	ld.global.f64 	%fd3237, [%rd13+10416];
	add.f64 	%fd1193, %fd3232, %fd3237;
	ld.global.f64 	%fd3236, [%rd13+10424];
	add.f64 	%fd1194, %fd3231, %fd3236;
	ld.global.f64 	%fd3235, [%rd13+10432];
	add.f64 	%fd1195, %fd1194, %fd3235;
	div.rn.f64 	%fd572, %fd1193, %fd1195;
	st.global.f64 	[%rd13+10520], %fd572;
	abs.f64 	%fd1196, %fd3226;
	setp.geu.f64 	%p222, %fd1196, 0d41CDCD64FF800000;
	@%p222 bra 	$L__BB0_1001;
	add.f64 	%fd1197, %fd3226, %fd3237;
	add.f64 	%fd1198, %fd3225, %fd3236;
	add.f64 	%fd1199, %fd1198, %fd3235;
	div.rn.f64 	%fd1200, %fd1197, %fd1199;
	st.global.f64 	[%rd13+10512], %fd1200;
	setp.geu.f64 	%p223, %fd1200, %fd572;
	@%p223 bra 	$L__BB0_1002;
	st.global.f64 	[%rd13+10480], %fd3231;
	st.global.f64 	[%rd13+10496], %fd3232;
	st.global.f64 	[%rd13+10512], %fd572;
	mov.f64 	%fd3225, %fd3231;
	mov.f64 	%fd3226, %fd3232;
	bra.uni 	$L__BB0_1002;
$L__BB0_1001:
	st.global.f64 	[%rd13+10480], %fd3231;
	st.global.f64 	[%rd13+10496], %fd3232;
	st.global.f64 	[%rd13+10512], %fd572;
	mov.f64 	%fd3225, %fd3231;
	mov.f64 	%fd3226, %fd3232;
$L__BB0_1002:
	ld.global.s8 	%r1043, [%rd98];
	mul.wide.s32 	%rd675, %r1043, 5;
	ld.global.s8 	%rd676, [%rd99+27];
	add.s64 	%rd677, %rd675, %rd676;
	shl.b64 	%rd678, %rd677, 3;
	add.s64 	%rd680, %rd609, %rd678;
	ld.const.f64 	%fd3242, [%rd680+45440];
	st.global.f64 	[%rd13+10488], %fd3242;
	ld.global.s8 	%r1044, [%rd98];
	mul.wide.s32 	%rd681, %r1044, 5;
	ld.global.s8 	%rd682, [%rd99+27];
	add.s64 	%rd683, %rd681, %rd682;
	shl.b64 	%rd684, %rd683, 3;
	add.s64 	%rd685, %rd609, %rd684;
	ld.const.f64 	%fd3241, [%rd685+45640];
	st.global.f64 	[%rd13+10504], %fd3241;
	add.f64 	%fd1201, %fd3241, %fd3237;
	add.f64 	%fd1202, %fd3242, %fd3236;
	add.f64 	%fd1203, %fd1202, %fd3235;
	div.rn.f64 	%fd580, %fd1201, %fd1203;
	st.global.f64 	[%rd13+10520], %fd580;
	abs.f64 	%fd1204, %fd3226;
	setp.geu.f64 	%p224, %fd1204, 0d41CDCD64FF800000;
	@%p224 bra 	$L__BB0_1004;
	ld.global.f64 	%fd1205, [%rd13+10512];
	setp.lt.f64 	%p225, %fd1205, %fd580;
	selp.f64 	%fd3241, %fd3241, %fd3226, %p225;
	selp.f64 	%fd3242, %fd3242, %fd3225, %p225;
$L__BB0_1004:
	add.f64 	%fd588, %fd3242, 0d3EB0C6F7A0B5ED8D;
	st.global.f64 	[%rd13+10448], %fd588;
	add.f64 	%fd589, %fd3241, 0d3EB0C6F7A0B5ED8D;
	st.global.f64 	[%rd13+10456], %fd589;
	ld.global.u32 	%r1045, [%rd5+408];
	add.s32 	%r1046, %r1045, -1;
	ld.global.u32 	%r1047, [%rd5+412];
	add.s32 	%r1048, %r470, %r1047;
	mad.lo.s32 	%r1049, %r1046, %r574, %r1048;
	mul.wide.s32 	%rd686, %r1049, 8;
	add.s64 	%rd687, %rd4, %rd686;
	ld.global.f64 	%fd1206, [%rd687];
	add.f64 	%fd1207, %fd1206, %fd589;
	add.f64 	%fd1208, %fd1207, %fd3237;
	ld.global.f64 	%fd1209, [%rd687+5000];
	add.f64 	%fd1210, %fd1209, %fd588;
	add.f64 	%fd1211, %fd1210, %fd3236;
	add.f64 	%fd1212, %fd1211, %fd3235;
	div.rn.f64 	%fd1213, %fd1208, %fd1212;
	add.f64 	%fd590, %fd1213, 0dC071126666666666;
	st.global.f64 	[%rd13+10464], %fd590;
	ld.global.f64 	%fd1214, [%rd13+10440];
	setp.leu.f64 	%p226, %fd590, %fd1214;
	ld.global.u32 	%r3068, [%rd5+412];
	@%p226 bra 	$L__BB0_1008;
	ld.global.u32 	%r1050, [%rd5+408];
	add.s32 	%r1051, %r1050, -1;
	add.s32 	%r1052, %r471, %r3068;
	mad.lo.s32 	%r1053, %r1051, %r574, %r1052;
	mul.wide.s32 	%rd688, %r1053, 8;
	add.s64 	%rd110, %rd4, %rd688;
	ld.global.f64 	%fd1215, [%rd110];
	add.f64 	%fd1216, %fd1215, %fd588;
	setp.geu.f64 	%p227, %fd1216, 0d0000000000000000;
	@%p227 bra 	$L__BB0_1008;
	ld.global.f64 	%fd1217, [%rd110+-5000];
	add.f64 	%fd1218, %fd589, %fd1217;
	setp.geu.f64 	%p228, %fd1218, 0d0000000000000000;
	@%p228 bra 	$L__BB0_1008;
	st.global.f64 	[%rd13+10440], %fd590;
	ld.global.u32 	%r1054, [%rd5+408];
	st.global.u32 	[%rd5+400], %r1054;
	ld.global.u32 	%r3068, [%rd5+412];
	st.global.u32 	[%rd5+404], %r3068;
$L__BB0_1008:
	add.s32 	%r3067, %r3068, 1;
	st.global.u32 	[%rd5+412], %r3067;
	setp.lt.s32 	%p229, %r3068, %r574;
	@%p229 bra 	$L__BB0_975;
	ld.global.u32 	%r1055, [%rd5+408];
	add.s32 	%r1056, %r1055, 1;
	st.global.u32 	[%rd5+408], %r1056;
	setp.lt.s32 	%p230, %r1055, %r574;
	@%p230 bra 	$L__BB0_974;
	bra.uni 	$L__BB0_1046;
$L__BB0_1010:
	setp.lt.s32 	%p186, %r574, 1;
	mov.b32 	%r911, 0;
	st.global.u32 	[%rd5+404], %r911;
	st.global.u32 	[%rd5+400], %r574;
	mov.b64 	%rd515, -4503599627370496;
	st.global.u64 	[%rd13+10440], %rd515;
	mov.b32 	%r912, 1;
	st.global.u32 	[%rd5+412], %r912;
	@%p186 bra 	$L__BB0_1046;
	add.s32 	%r914, %r574, -1;
	mad.lo.s32 	%r915, %r914, %r574, %r54;
	add.s32 	%r478, %r915, -1;
	add.s32 	%r479, %r915, 624;
	mov.b32 	%r3069, 1;
	mov.u64 	%rd522, parameter;
$L__BB0_1012:
	ld.global.u8 	%rs9, [%rd11+-28];
	cvt.u32.u16 	%r916, %rs9;
	cvt.s32.s8 	%r917, %r916;
	cvt.s64.s32 	%rd516, %r3069;
	add.s64 	%rd111, %rd12, %rd516;
	ld.global.u8 	%rs10, [%rd111+27];
	cvt.u32.u16 	%r918, %rs10;
	cvt.s32.s8 	%r919, %r918;
	add.s32 	%r920, %r919, %r917;
	setp.eq.s32 	%p187, %r920, 3;
	@%p187 bra 	$L__BB0_1014;
	ld.global.f64 	%fd3259, [%rd13+10416];
	ld.global.f64 	%fd3258, [%rd13+10424];
	ld.global.f64 	%fd3257, [%rd13+10432];
	mov.f64 	%fd3264, 0dBFF0000000000000;
	mov.f64 	%fd3263, 0d7FF0000000000000;
	bra.uni 	$L__BB0_1041;
$L__BB0_1014:
	mul.wide.s32 	%rd517, %r917, 5;
	cvt.u64.u16 	%rd518, %rs10;
	cvt.s64.s8 	%rd519, %rd518;
	add.s64 	%rd520, %rd517, %rd519;
	shl.b64 	%rd521, %rd520, 3;
	add.s64 	%rd523, %rd522, %rd521;
	ld.const.f64 	%fd1053, [%rd523+45440];
	ld.global.s8 	%r923, [%rd111+28];
	ld.global.u8 	%r924, [%rd11+-27];
	prmt.b32 	%r925, %r916, %r924, 0x3340U;
	prmt.b32 	%r927, %r918, 0, 0x3340U;
	prmt.b32 	%r928, %r925, %r927, 0x5410U;
	mov.b32 	%r929, 334205;
	dp4a.s32.u32 	%r930, %r928, %r929, %r923;
	mul.wide.s32 	%rd524, %r930, 8;
	add.s64 	%rd525, %rd522, %rd524;
	ld.const.f64 	%fd1054, [%rd525+35440];
	add.f64 	%fd3247, %fd1053, %fd1054;
	st.global.f64 	[%rd13+10480], %fd3247;
	ld.global.s8 	%r931, [%rd11+-28];
	mul.wide.s32 	%rd526, %r931, 5;
	ld.global.u8 	%rs72, [%rd111+27];
	cvt.u64.u16 	%rd527, %rs72;
	cvt.s64.s8 	%rd528, %rd527;
	add.s64 	%rd529, %rd526, %rd528;
	shl.b64 	%rd530, %rd529, 3;
	add.s64 	%rd531, %rd522, %rd530;
	ld.const.f64 	%fd1055, [%rd531+45640];
	ld.global.s8 	%r932, [%rd111+28];
	ld.global.u8 	%r933, [%rd11+-27];
	prmt.b32 	%r934, %r931, %r933, 0x3340U;
	cvt.u32.u16 	%r935, %rs72;
	prmt.b32 	%r936, %r935, 0, 0x3340U;
	prmt.b32 	%r937, %r934, %r936, 0x5410U;
	dp4a.s32.u32 	%r938, %r937, %r929, %r932;
	mul.wide.s32 	%rd532, %r938, 8;
	add.s64 	%rd533, %rd522, %rd532;
	ld.const.f64 	%fd1056, [%rd533+40440];
	add.f64 	%fd3248, %fd1055, %fd1056;
	st.global.f64 	[%rd13+10496], %fd3248;
	abs.f64 	%fd1057, %fd3248;
	setp.leu.f64 	%p188, %fd1057, 0d41CDCD64FF800000;
	@%p188 bra 	$L__BB0_1016;
	mov.b64 	%rd534, 9218868437227405312;
	st.global.u64 	[%rd13+10496], %rd534;
	mov.b64 	%rd535, -4616189618054758400;
	st.global.u64 	[%rd13+10480], %rd535;
	mov.f64 	%fd3248, 0d7FF0000000000000;
	mov.f64 	%fd3247, 0dBFF0000000000000;
$L__BB0_1016:
	ld.global.s8 	%rs11, [%rd11+-28];
	cvt.s64.s16 	%rd112, %rs11;
	ld.global.s8 	%rs73, [%rd11+-27];
	ld.global.u8 	%rs74, [%rd111+27];
	cvt.u64.u16 	%rd536, %rs74;
	cvt.s64.s8 	%rd113, %rd536;
	mov.b32 	%r481, {%rs11, %rs75};
	mov.b32 	%r939, {%rs11, %rs73};
	cvt.u32.u16 	%r940, %rs74;
	cvt.s32.s8 	%r941, %r940;
	mov.b32 	%r942, 1305;
	dp2a.lo.s32.u32 	%r943, %r939, %r942, %r941;
	mul.wide.s32 	%rd537, %r943, 8;
	add.s64 	%rd114, %rd522, %rd537;
	ld.const.f64 	%fd1060, [%rd114+21000];
	abs.f64 	%fd1061, %fd1060;
	setp.geu.f64 	%p189, %fd1061, 0d41CDCD64FF800000;
	@%p189 bra 	$L__BB0_1024;
	ld.global.s8 	%r944, [%rd111+28];
	cvt.u16.u64 	%rs76, %rd113;
	{ .reg .b16 tmp; mov.b32 {%rs77, tmp}, %r481; }
	mov.b32 	%r945, {%rs77, %rs76};
	mov.b32 	%r946, 1305;
	dp2a.lo.s32.u32 	%r947, %r945, %r946, %r944;
	mul.wide.s32 	%rd539, %r947, 8;
	add.s64 	%rd115, %rd522, %rd539;
	ld.const.f64 	%fd1062, [%rd115+23000];
	abs.f64 	%fd1063, %fd1062;
	setp.geu.f64 	%p190, %fd1063, 0d41CDCD64FF800000;
	@%p190 bra 	$L__BB0_1024;
	mad.lo.s64 	%rd541, %rd112, 5, %rd113;
	shl.b64 	%rd542, %rd541, 3;
	add.s64 	%rd544, %rd522, %rd542;
	ld.const.f64 	%fd1064, [%rd544+45440];
	ld.const.f64 	%fd1065, [%rd114+20000];
	add.f64 	%fd1066, %fd1064, %fd1065;
	ld.const.f64 	%fd1067, [%rd115+22000];
	add.f64 	%fd3245, %fd1066, %fd1067;
	st.global.f64 	[%rd13+10488], %fd3245;
	ld.global.s8 	%rs78, [%rd11+-28];
	cvt.s32.s16 	%r948, %rs78;
	mul.wide.s32 	%rd545, %r948, 5;
	ld.global.s8 	%rs79, [%rd111+27];
	cvt.s64.s16 	%rd546, %rs79;
	add.s64 	%rd547, %rd545, %rd546;
	shl.b64 	%rd548, %rd547, 3;
	add.s64 	%rd549, %rd522, %rd548;
	ld.const.f64 	%fd1068, [%rd549+45640];
	ld.global.s8 	%rs80, [%rd11+-27];
	mov.b32 	%r949, {%rs78, %rs80};
	cvt.s32.s16 	%r950, %rs79;
	mov.b32 	%r951, 1305;
	dp2a.lo.s32.u32 	%r952, %r949, %r951, %r950;
	mul.wide.s32 	%rd550, %r952, 8;
	add.s64 	%rd551, %rd522, %rd550;
	ld.const.f64 	%fd1069, [%rd551+21000];
	add.f64 	%fd1070, %fd1068, %fd1069;
	ld.global.s8 	%r953, [%rd111+28];
	mov.b32 	%r954, {%rs78, %rs79};
	dp2a.lo.s32.u32 	%r955, %r954, %r951, %r953;
	mul.wide.s32 	%rd552, %r955, 8;
	add.s64 	%rd553, %rd522, %rd552;
	ld.const.f64 	%fd1071, [%rd553+23000];
	add.f64 	%fd3246, %fd1070, %fd1071;
	st.global.f64 	[%rd13+10504], %fd3246;
	abs.f64 	%fd1072, %fd3246;
	setp.leu.f64 	%p191, %fd1072, 0d41CDCD64FF800000;
	@%p191 bra 	$L__BB0_1020;
	mov.b64 	%rd554, 9218868437227405312;
	st.global.u64 	[%rd13+10504], %rd554;
	mov.b64 	%rd555, -4616189618054758400;
	st.global.u64 	[%rd13+10488], %rd555;
	mov.f64 	%fd3246, 0d7FF0000000000000;
	mov.f64 	%fd3245, 0dBFF0000000000000;
$L__BB0_1020:
	ld.global.f64 	%fd602, [%rd13+10416];
	add.f64 	%fd1075, %fd3246, %fd602;
	ld.global.f64 	%fd603, [%rd13+10424];
	add.f64 	%fd1076, %fd3245, %fd603;
	ld.global.f64 	%fd604, [%rd13+10432];
	add.f64 	%fd1077, %fd1076, %fd604;
	div.rn.f64 	%fd605, %fd1075, %fd1077;
	st.global.f64 	[%rd13+10520], %fd605;
	abs.f64 	%fd1078, %fd3248;
	setp.geu.f64 	%p192, %fd1078, 0d41CDCD64FF800000;
	@%p192 bra 	$L__BB0_1023;
	add.f64 	%fd1079, %fd3248, %fd602;
	add.f64 	%fd1080, %fd3247, %fd603;
	add.f64 	%fd1081, %fd1080, %fd604;
	div.rn.f64 	%fd1082, %fd1079, %fd1081;
	st.global.f64 	[%rd13+10512], %fd1082;
	setp.geu.f64 	%p193, %fd1082, %fd605;
	@%p193 bra 	$L__BB0_1024;
	st.global.f64 	[%rd13+10480], %fd3245;
	st.global.f64 	[%rd13+10496], %fd3246;
	st.global.f64 	[%rd13+10512], %fd605;
	mov.f64 	%fd3247, %fd3245;
	mov.f64 	%fd3248, %fd3246;
	bra.uni 	$L__BB0_1024;
$L__BB0_1023:
	st.global.f64 	[%rd13+10480], %fd3245;
	st.global.f64 	[%rd13+10496], %fd3246;
	st.global.f64 	[%rd13+10512], %fd605;
	mov.f64 	%fd3247, %fd3245;
	mov.f64 	%fd3248, %fd3246;
$L__BB0_1024:
	ld.global.s8 	%rs81, [%rd11+-28];
	cvt.s64.s16 	%rd116, %rs81;
	ld.global.s8 	%rs82, [%rd11+-27];
	ld.global.u8 	%rs83, [%rd111+27];
	cvt.u64.u16 	%rd556, %rs83;
	cvt.s64.s8 	%rd117, %rd556;
	mov.b32 	%r956, {%rs81, %rs82};
	cvt.u32.u16 	%r957, %rs83;
	cvt.s32.s8 	%r958, %r957;
	mov.b32 	%r959, 1305;
	dp2a.lo.s32.u32 	%r960, %r956, %r959, %r958;
	mul.wide.s32 	%rd557, %r960, 8;
	add.s64 	%rd118, %rd522, %rd557;
	ld.const.f64 	%fd1083, [%rd118+21000];
	abs.f64 	%fd1084, %fd1083;
	setp.geu.f64 	%p194, %fd1084, 0d41CDCD64FF800000;
	@%p194 bra 	$L__BB0_1031;
	mad.lo.s64 	%rd559, %rd116, 5, %rd117;
	shl.b64 	%rd560, %rd559, 3;
	add.s64 	%rd562, %rd522, %rd560;
	ld.const.f64 	%fd1085, [%rd562+45440];
	ld.const.f64 	%fd1086, [%rd118+20000];
	add.f64 	%fd3249, %fd1085, %fd1086;
	st.global.f64 	[%rd13+10488], %fd3249;
	ld.global.s8 	%rs84, [%rd11+-28];
	cvt.s32.s16 	%r961, %rs84;
	mul.wide.s32 	%rd563, %r961, 5;
	ld.global.u8 	%rs85, [%rd111+27];
	cvt.u64.u16 	%rd564, %rs85;
	cvt.s64.s8 	%rd565, %rd564;
	add.s64 	%rd566, %rd563, %rd565;
	shl.b64 	%rd567, %rd566, 3;
	add.s64 	%rd568, %rd522, %rd567;
	ld.const.f64 	%fd1087, [%rd568+45640];
	ld.global.s8 	%rs86, [%rd11+-27];
	mov.b32 	%r962, {%rs84, %rs86};
	cvt.u32.u16 	%r963, %rs85;
	cvt.s32.s8 	%r964, %r963;
	mov.b32 	%r965, 1305;
	dp2a.lo.s32.u32 	%r966, %r962, %r965, %r964;
	mul.wide.s32 	%rd569, %r966, 8;
	add.s64 	%rd570, %rd522, %rd569;
	ld.const.f64 	%fd1088, [%rd570+21000];
	add.f64 	%fd3250, %fd1087, %fd1088;
	st.global.f64 	[%rd13+10504], %fd3250;
	abs.f64 	%fd1089, %fd3250;
	setp.leu.f64 	%p195, %fd1089, 0d41CDCD64FF800000;
	@%p195 bra 	$L__BB0_1027;
	mov.b64 	%rd571, 9218868437227405312;
	st.global.u64 	[%rd13+10504], %rd571;
	mov.b64 	%rd572, -4616189618054758400;
	st.global.u64 	[%rd13+10488], %rd572;
	mov.f64 	%fd3250, 0d7FF0000000000000;
	mov.f64 	%fd3249, 0dBFF0000000000000;
$L__BB0_1027:
	ld.global.f64 	%fd612, [%rd13+10416];
	add.f64 	%fd1092, %fd3250, %fd612;
	ld.global.f64 	%fd613, [%rd13+10424];
	add.f64 	%fd1093, %fd3249, %fd613;
	ld.global.f64 	%fd614, [%rd13+10432];
	add.f64 	%fd1094, %fd1093, %fd614;
	div.rn.f64 	%fd615, %fd1092, %fd1094;
	st.global.f64 	[%rd13+10520], %fd615;
	abs.f64 	%fd1095, %fd3248;
	setp.geu.f64 	%p196, %fd1095, 0d41CDCD64FF800000;
	@%p196 bra 	$L__BB0_1030;
	add.f64 	%fd1096, %fd3248, %fd612;
	add.f64 	%fd1097, %fd3247, %fd613;
	add.f64 	%fd1098, %fd1097, %fd614;
	div.rn.f64 	%fd1099, %fd1096, %fd1098;
	st.global.f64 	[%rd13+10512], %fd1099;
	setp.geu.f64 	%p197, %fd1099, %fd615;
	@%p197 bra 	$L__BB0_1031;
	st.global.f64 	[%rd13+10480], %fd3249;
	st.global.f64 	[%rd13+10496], %fd3250;
	st.global.f64 	[%rd13+10512], %fd615;
	mov.f64 	%fd3247, %fd3249;
	mov.f64 	%fd3248, %fd3250;
	bra.uni 	$L__BB0_1031;
$L__BB0_1030:
	st.global.f64 	[%rd13+10480], %fd3249;
	st.global.f64 	[%rd13+10496], %fd3250;
	st.global.f64 	[%rd13+10512], %fd615;
	mov.f64 	%fd3247, %fd3249;
	mov.f64 	%fd3248, %fd3250;
$L__BB0_1031:
	ld.global.s8 	%rs87, [%rd11+-28];
	cvt.s64.s16 	%rd119, %rs87;
	ld.global.s8 	%rs88, [%rd111+27];
	cvt.s64.s16 	%rd120, %rs88;
	ld.global.s8 	%r967, [%rd111+28];
	mov.b32 	%r968, {%rs87, %rs88};
	mov.b32 	%r969, 1305;
	dp2a.lo.s32.u32 	%r970, %r968, %r969, %r967;
	mul.wide.s32 	%rd573, %r970, 8;
	add.s64 	%rd121, %rd522, %rd573;
	ld.const.f64 	%fd1100, [%rd121+23000];
	abs.f64 	%fd1101, %fd1100;
	setp.lt.f64 	%p198, %fd1101, 0d41CDCD64FF800000;
	@%p198 bra 	$L__BB0_1033;
	ld.global.f64 	%fd3259, [%rd13+10416];
	ld.global.f64 	%fd3258, [%rd13+10424];
	ld.global.f64 	%fd3257, [%rd13+10432];
	bra.uni 	$L__BB0_1039;
$L__BB0_1033:
	mad.lo.s64 	%rd575, %rd119, 5, %rd120;
	shl.b64 	%rd576, %rd575, 3;
	add.s64 	%rd578, %rd522, %rd576;
	ld.const.f64 	%fd1102, [%rd578+45440];
	ld.const.f64 	%fd1103, [%rd121+22000];
	add.f64 	%fd3253, %fd1102, %fd1103;
	st.global.f64 	[%rd13+10488], %fd3253;
	ld.global.s8 	%rs89, [%rd11+-28];
	cvt.s32.s16 	%r971, %rs89;
	mul.wide.s32 	%rd579, %r971, 5;
	ld.global.s8 	%rs90, [%rd111+27];
	cvt.s64.s16 	%rd580, %rs90;
	add.s64 	%rd581, %rd579, %rd580;
	shl.b64 	%rd582, %rd581, 3;
	add.s64 	%rd583, %rd522, %rd582;
	ld.const.f64 	%fd1104, [%rd583+45640];
	ld.global.s8 	%r972, [%rd111+28];
	mov.b32 	%r973, {%rs89, %rs90};
	mov.b32 	%r974, 1305;
	dp2a.lo.s32.u32 	%r975, %r973, %r974, %r972;
	mul.wide.s32 	%rd584, %r975, 8;
	add.s64 	%rd585, %rd522, %rd584;
	ld.const.f64 	%fd1105, [%rd585+23000];
	add.f64 	%fd3254, %fd1104, %fd1105;
	st.global.f64 	[%rd13+10504], %fd3254;
	abs.f64 	%fd1106, %fd3254;
	setp.leu.f64 	%p199, %fd1106, 0d41CDCD64FF800000;
	@%p199 bra 	$L__BB0_1035;
	mov.b64 	%rd586, 9218868437227405312;
	st.global.u64 	[%rd13+10504], %rd586;
	mov.b64 	%rd587, -4616189618054758400;
	st.global.u64 	[%rd13+10488], %rd587;
	mov.f64 	%fd3254, 0d7FF0000000000000;
	mov.f64 	%fd3253, 0dBFF0000000000000;
$L__BB0_1035:
	ld.global.f64 	%fd3259, [%rd13+10416];
	add.f64 	%fd1109, %fd3254, %fd3259;
	ld.global.f64 	%fd3258, [%rd13+10424];
	add.f64 	%fd1110, %fd3253, %fd3258;
	ld.global.f64 	%fd3257, [%rd13+10432];
	add.f64 	%fd1111, %fd1110, %fd3257;
	div.rn.f64 	%fd628, %fd1109, %fd1111;
	st.global.f64 	[%rd13+10520], %fd628;
	abs.f64 	%fd1112, %fd3248;
	setp.geu.f64 	%p200, %fd1112, 0d41CDCD64FF800000;
	@%p200 bra 	$L__BB0_1038;
	add.f64 	%fd1113, %fd3248, %fd3259;
	add.f64 	%fd1114, %fd3247, %fd3258;
	add.f64 	%fd1115, %fd1114, %fd3257;
	div.rn.f64 	%fd1116, %fd1113, %fd1115;
	st.global.f64 	[%rd13+10512], %fd1116;
	setp.geu.f64 	%p201, %fd1116, %fd628;
	@%p201 bra 	$L__BB0_1039;
	st.global.f64 	[%rd13+10480], %fd3253;
	st.global.f64 	[%rd13+10496], %fd3254;
	st.global.f64 	[%rd13+10512], %fd628;
	mov.f64 	%fd3247, %fd3253;
	mov.f64 	%fd3248, %fd3254;
	bra.uni 	$L__BB0_1039;
$L__BB0_1038:
	st.global.f64 	[%rd13+10480], %fd3253;
	st.global.f64 	[%rd13+10496], %fd3254;
	st.global.f64 	[%rd13+10512], %fd628;
	mov.f64 	%fd3247, %fd3253;
	mov.f64 	%fd3248, %fd3254;
$L__BB0_1039:
	ld.global.s8 	%r976, [%rd11+-28];
	mul.wide.s32 	%rd588, %r976, 5;
	ld.global.s8 	%rd589, [%rd111+27];
	add.s64 	%rd590, %rd588, %rd589;
	shl.b64 	%rd591, %rd590, 3;
	add.s64 	%rd593, %rd522, %rd591;
	ld.const.f64 	%fd3264, [%rd593+45440];
	st.global.f64 	[%rd13+10488], %fd3264;
	ld.global.s8 	%r977, [%rd11+-28];
	mul.wide.s32 	%rd594, %r977, 5;
	ld.global.s8 	%rd595, [%rd111+27];
	add.s64 	%rd596, %rd594, %rd595;
	shl.b64 	%rd597, %rd596, 3;
	add.s64 	%rd598, %rd522, %rd597;
	ld.const.f64 	%fd3263, [%rd598+45640];
	st.global.f64 	[%rd13+10504], %fd3263;
	add.f64 	%fd1117, %fd3263, %fd3259;
	add.f64 	%fd1118, %fd3264, %fd3258;
	add.f64 	%fd1119, %fd1118, %fd3257;
	div.rn.f64 	%fd636, %fd1117, %fd1119;
	st.global.f64 	[%rd13+10520], %fd636;
	abs.f64 	%fd1120, %fd3248;
	setp.geu.f64 	%p202, %fd1120, 0d41CDCD64FF800000;
	@%p202 bra 	$L__BB0_1041;
	ld.global.f64 	%fd1121, [%rd13+10512];
	setp.lt.f64 	%p203, %fd1121, %fd636;
	selp.f64 	%fd3263, %fd3263, %fd3248, %p203;
	selp.f64 	%fd3264, %fd3264, %fd3247, %p203;
$L__BB0_1041:
	add.f64 	%fd644, %fd3264, 0d3EB0C6F7A0B5ED8D;
	st.global.f64 	[%rd13+10448], %fd644;
	add.f64 	%fd645, %fd3263, 0d3EB0C6F7A0B5ED8D;
	st.global.f64 	[%rd13+10456], %fd645;
	ld.global.u32 	%r978, [%rd5+412];
	add.s32 	%r979, %r478, %r978;
	mul.wide.s32 	%rd599, %r979, 8;
	add.s64 	%rd600, %rd4, %rd599;
	ld.global.f64 	%fd1122, [%rd600];
	add.f64 	%fd1123, %fd1122, %fd645;
	add.f64 	%fd1124, %fd1123, %fd3259;
	ld.global.f64 	%fd1125, [%rd600+5000];
	add.f64 	%fd1126, %fd1125, %fd644;
	add.f64 	%fd1127, %fd1126, %fd3258;
	add.f64 	%fd1128, %fd1127, %fd3257;
	div.rn.f64 	%fd1129, %fd1124, %fd1128;
	add.f64 	%fd646, %fd1129, 0dC071126666666666;
	st.global.f64 	[%rd13+10464], %fd646;
	ld.global.f64 	%fd1130, [%rd13+10440];
	setp.leu.f64 	%p204, %fd646, %fd1130;
	ld.global.u32 	%r3070, [%rd5+412];
	@%p204 bra 	$L__BB0_1045;
	add.s32 	%r980, %r479, %r3070;
	mul.wide.s32 	%rd601, %r980, 8;
	add.s64 	%rd122, %rd4, %rd601;
	ld.global.f64 	%fd1131, [%rd122];
	add.f64 	%fd1132, %fd644, %fd1131;
	setp.geu.f64 	%p205, %fd1132, 0d0000000000000000;
	@%p205 bra 	$L__BB0_1045;
	ld.global.f64 	%fd1133, [%rd122+-5000];
	add.f64 	%fd1134, %fd645, %fd1133;
	setp.geu.f64 	%p206, %fd1134, 0d0000000000000000;
	@%p206 bra 	$L__BB0_1045;
	st.global.f64 	[%rd13+10440], %fd646;
	ld.global.u32 	%r3070, [%rd5+412];
	st.global.u32 	[%rd5+404], %r3070;
$L__BB0_1045:
	add.s32 	%r3069, %r3070, 1;
	st.global.u32 	[%rd5+412], %r3069;
	setp.lt.s32 	%p207, %r3070, %r574;
	@%p207 bra 	$L__BB0_1012;
$L__BB0_1046:
	ld.global.f64 	%fd1219, [%rd13+10440];
	abs.f64 	%fd1220, %fd1219;
	setp.gt.f64 	%p231, %fd1220, 0d41CDCD64FF800000;
	@%p231 bra 	$L__BB0_1048;
	ld.global.s32 	%rd3102, [%rd5+400];
	ld.global.s32 	%rd3101, [%rd5+404];
	bra.uni 	$L__BB0_1049;
$L__BB0_1048:
	mov.b32 	%r1057, 1;
	st.global.u32 	[%rd5+404], %r1057;
	st.global.u32 	[%rd5+400], %r1057;
	mov.b64 	%rd3101, 1;
	mov.u64 	%rd3102, %rd3101;
$L__BB0_1049:
	add.s64 	%rd127, %rd12, %rd3102;
	ld.global.u8 	%rs12, [%rd127];
	cvt.u32.u16 	%r1058, %rs12;
	cvt.s32.s8 	%r1059, %r1058;
	add.s64 	%rd128, %rd12, %rd3101;
	ld.global.u8 	%rs13, [%rd128+27];
	cvt.u32.u16 	%r1060, %rs13;
	cvt.s32.s8 	%r1061, %r1060;
	add.s32 	%r1062, %r1061, %r1059;
	setp.eq.s32 	%p232, %r1062, 3;
	@%p232 bra 	$L__BB0_1051;
	mov.b64 	%rd690, -4616189618054758400;
	st.global.u64 	[%rd13+10448], %rd690;
	mov.b64 	%rd691, 9218868437227405312;
	st.global.u64 	[%rd13+10456], %rd691;
	bra.uni 	$L__BB0_1081;
$L__BB0_1051:
	mul.wide.s32 	%rd692, %r1059, 5;
	cvt.u64.u16 	%rd693, %rs13;
	cvt.s64.s8 	%rd694, %rd693;
	add.s64 	%rd695, %rd692, %rd694;
	shl.b64 	%rd696, %rd695, 3;
	mov.u64 	%rd697, parameter;
	add.s64 	%rd698, %rd697, %rd696;
	ld.const.f64 	%fd1221, [%rd698+45440];
	ld.global.s8 	%r1065, [%rd128+28];
	ld.global.u8 	%r1066, [%rd127+1];
	prmt.b32 	%r1067, %r1058, %r1066, 0x3340U;
	prmt.b32 	%r1069, %r1060, 0, 0x3340U;
	prmt.b32 	%r1070, %r1067, %r1069, 0x5410U;
	mov.b32 	%r1071, 334205;
	dp4a.s32.u32 	%r1072, %r1070, %r1071, %r1065;
	mul.wide.s32 	%rd699, %r1072, 8;
	add.s64 	%rd700, %rd697, %rd699;
	ld.const.f64 	%fd1222, [%rd700+35440];
	add.f64 	%fd3269, %fd1221, %fd1222;
	st.global.f64 	[%rd13+10480], %fd3269;
	ld.global.s8 	%r1073, [%rd127];
	mul.wide.s32 	%rd701, %r1073, 5;
	ld.global.u8 	%rs110, [%rd128+27];
	cvt.u64.u16 	%rd702, %rs110;
	cvt.s64.s8 	%rd703, %rd702;
	add.s64 	%rd704, %rd701, %rd703;
	shl.b64 	%rd705, %rd704, 3;
	add.s64 	%rd706, %rd697, %rd705;
	ld.const.f64 	%fd1223, [%rd706+45640];
	ld.global.s8 	%r1074, [%rd128+28];
	ld.global.u8 	%r1075, [%rd127+1];
	prmt.b32 	%r1076, %r1073, %r1075, 0x3340U;
	cvt.u32.u16 	%r1077, %rs110;
	prmt.b32 	%r1078, %r1077, 0, 0x3340U;
	prmt.b32 	%r1079, %r1076, %r1078, 0x5410U;
	dp4a.s32.u32 	%r1080, %r1079, %r1071, %r1074;
	mul.wide.s32 	%rd707, %r1080, 8;
	add.s64 	%rd708, %rd697, %rd707;
	ld.const.f64 	%fd1224, [%rd708+40440];
	add.f64 	%fd3270, %fd1223, %fd1224;
	st.global.f64 	[%rd13+10496], %fd3270;
	abs.f64 	%fd1225, %fd3270;
	setp.leu.f64 	%p233, %fd1225, 0d41CDCD64FF800000;
	@%p233 bra 	$L__BB0_1053;
	mov.b64 	%rd709, 9218868437227405312;
	st.global.u64 	[%rd13+10496], %rd709;
	mov.b64 	%rd710, -4616189618054758400;
	st.global.u64 	[%rd13+10480], %rd710;
	mov.f64 	%fd3270, 0d7FF0000000000000;
	mov.f64 	%fd3269, 0dBFF0000000000000;
$L__BB0_1053:
	ld.global.s8 	%rs14, [%rd127];
	cvt.s64.s16 	%rd129, %rs14;
	ld.global.s8 	%rs111, [%rd127+1];
	ld.global.u8 	%rs112, [%rd128+27];
	cvt.u64.u16 	%rd711, %rs112;
	cvt.s64.s8 	%rd130, %rd711;
	mov.b32 	%r486, {%rs14, %rs113};
	mov.b32 	%r1081, {%rs14, %rs111};
	cvt.u32.u16 	%r1082, %rs112;
	cvt.s32.s8 	%r1083, %r1082;
	mov.b32 	%r1084, 1305;
	dp2a.lo.s32.u32 	%r1085, %r1081, %r1084, %r1083;
	mul.wide.s32 	%rd712, %r1085, 8;
	add.s64 	%rd131, %rd697, %rd712;
	ld.const.f64 	%fd1228, [%rd131+21000];
	abs.f64 	%fd1229, %fd1228;
	setp.geu.f64 	%p234, %fd1229, 0d41CDCD64FF800000;
	@%p234 bra 	$L__BB0_1061;
	ld.global.s8 	%r1086, [%rd128+28];
	cvt.u16.u64 	%rs114, %rd130;
	{ .reg .b16 tmp; mov.b32 {%rs115, tmp}, %r486; }
	mov.b32 	%r1087, {%rs115, %rs114};
	mov.b32 	%r1088, 1305;
	dp2a.lo.s32.u32 	%r1089, %r1087, %r1088, %r1086;
	mul.wide.s32 	%rd714, %r1089, 8;
	add.s64 	%rd132, %rd697, %rd714;
	ld.const.f64 	%fd1230, [%rd132+23000];
	abs.f64 	%fd1231, %fd1230;
	setp.geu.f64 	%p235, %fd1231, 0d41CDCD64FF800000;
	@%p235 bra 	$L__BB0_1061;
	mad.lo.s64 	%rd716, %rd129, 5, %rd130;
	shl.b64 	%rd717, %rd716, 3;
	add.s64 	%rd719, %rd697, %rd717;
	ld.const.f64 	%fd1232, [%rd719+45440];
	ld.const.f64 	%fd1233, [%rd131+20000];
	add.f64 	%fd1234, %fd1232, %fd1233;
	ld.const.f64 	%fd1235, [%rd132+22000];
	add.f64 	%fd3267, %fd1234, %fd1235;
	st.global.f64 	[%rd13+10488], %fd3267;
	ld.global.s8 	%rs116, [%rd127];
	cvt.s32.s16 	%r1090, %rs116;
	mul.wide.s32 	%rd720, %r1090, 5;
	ld.global.s8 	%rs117, [%rd128+27];
	cvt.s64.s16 	%rd721, %rs117;
	add.s64 	%rd722, %rd720, %rd721;
	shl.b64 	%rd723, %rd722, 3;
	add.s64 	%rd724, %rd697, %rd723;
	ld.const.f64 	%fd1236, [%rd724+45640];
	ld.global.s8 	%rs118, [%rd127+1];
	mov.b32 	%r1091, {%rs116, %rs118};
	cvt.s32.s16 	%r1092, %rs117;
	mov.b32 	%r1093, 1305;
	dp2a.lo.s32.u32 	%r1094, %r1091, %r1093, %r1092;
	mul.wide.s32 	%rd725, %r1094, 8;
	add.s64 	%rd726, %rd697, %rd725;
	ld.const.f64 	%fd1237, [%rd726+21000];
	add.f64 	%fd1238, %fd1236, %fd1237;
	ld.global.s8 	%r1095, [%rd128+28];
	mov.b32 	%r1096, {%rs116, %rs117};
	dp2a.lo.s32.u32 	%r1097, %r1096, %r1093, %r1095;
	mul.wide.s32 	%rd727, %r1097, 8;
	add.s64 	%rd728, %rd697, %rd727;
	ld.const.f64 	%fd1239, [%rd728+23000];
	add.f64 	%fd3268, %fd1238, %fd1239;
	st.global.f64 	[%rd13+10504], %fd3268;
	abs.f64 	%fd1240, %fd3268;
	setp.leu.f64 	%p236, %fd1240, 0d41CDCD64FF800000;
	@%p236 bra 	$L__BB0_1057;
	mov.b64 	%rd729, 9218868437227405312;
	st.global.u64 	[%rd13+10504], %rd729;
	mov.b64 	%rd730, -4616189618054758400;
	st.global.u64 	[%rd13+10488], %rd730;
	mov.f64 	%fd3268, 0d7FF0000000000000;
	mov.f64 	%fd3267, 0dBFF0000000000000;
$L__BB0_1057:
	ld.global.f64 	%fd655, [%rd13+10416];
	add.f64 	%fd1243, %fd3268, %fd655;
	ld.global.f64 	%fd656, [%rd13+10424];
	add.f64 	%fd1244, %fd3267, %fd656;
	ld.global.f64 	%fd657, [%rd13+10432];
	add.f64 	%fd1245, %fd1244, %fd657;
	div.rn.f64 	%fd658, %fd1243, %fd1245;
	st.global.f64 	[%rd13+10520], %fd658;
	abs.f64 	%fd1246, %fd3270;
	setp.geu.f64 	%p237, %fd1246, 0d41CDCD64FF800000;
	@%p237 bra 	$L__BB0_1060;
	add.f64 	%fd1247, %fd3270, %fd655;
	add.f64 	%fd1248, %fd3269, %fd656;
	add.f64 	%fd1249, %fd1248, %fd657;
	div.rn.f64 	%fd1250, %fd1247, %fd1249;
	st.global.f64 	[%rd13+10512], %fd1250;
	setp.geu.f64 	%p238, %fd1250, %fd658;
	@%p238 bra 	$L__BB0_1061;
	st.global.f64 	[%rd13+10480], %fd3267;
	st.global.f64 	[%rd13+10496], %fd3268;
	st.global.f64 	[%rd13+10512], %fd658;
	mov.f64 	%fd3269, %fd3267;
	mov.f64 	%fd3270, %fd3268;
	bra.uni 	$L__BB0_1061;
$L__BB0_1060:
	st.global.f64 	[%rd13+10480], %fd3267;
	st.global.f64 	[%rd13+10496], %fd3268;
	st.global.f64 	[%rd13+10512], %fd658;
	mov.f64 	%fd3269, %fd3267;
	mov.f64 	%fd3270, %fd3268;
$L__BB0_1061:
	ld.global.s8 	%rs119, [%rd127];
	cvt.s64.s16 	%rd133, %rs119;
	ld.global.s8 	%rs120, [%rd127+1];
	ld.global.u8 	%rs121, [%rd128+27];
	cvt.u64.u16 	%rd731, %rs121;
	cvt.s64.s8 	%rd134, %rd731;
	mov.b32 	%r1098, {%rs119, %rs120};
	cvt.u32.u16 	%r1099, %rs121;
	cvt.s32.s8 	%r1100, %r1099;
	mov.b32 	%r1101, 1305;
	dp2a.lo.s32.u32 	%r1102, %r1098, %r1101, %r1100;
	mul.wide.s32 	%rd732, %r1102, 8;
	add.s64 	%rd135, %rd697, %rd732;
	ld.const.f64 	%fd1251, [%rd135+21000];
	abs.f64 	%fd1252, %fd1251;
	setp.geu.f64 	%p239, %fd1252, 0d41CDCD64FF800000;
	@%p239 bra 	$L__BB0_1068;
	mad.lo.s64 	%rd734, %rd133, 5, %rd134;
	shl.b64 	%rd735, %rd734, 3;
	add.s64 	%rd737, %rd697, %rd735;
	ld.const.f64 	%fd1253, [%rd737+45440];
	ld.const.f64 	%fd1254, [%rd135+20000];
	add.f64 	%fd3271, %fd1253, %fd1254;
	st.global.f64 	[%rd13+10488], %fd3271;
	ld.global.s8 	%rs122, [%rd127];
	cvt.s32.s16 	%r1103, %rs122;
	mul.wide.s32 	%rd738, %r1103, 5;
	ld.global.u8 	%rs123, [%rd128+27];
	cvt.u64.u16 	%rd739, %rs123;
	cvt.s64.s8 	%rd740, %rd739;
	add.s64 	%rd741, %rd738, %rd740;
	shl.b64 	%rd742, %rd741, 3;
	add.s64 	%rd743, %rd697, %rd742;
	ld.const.f64 	%fd1255, [%rd743+45640];
	ld.global.s8 	%rs124, [%rd127+1];
	mov.b32 	%r1104, {%rs122, %rs124};
	cvt.u32.u16 	%r1105, %rs123;
	cvt.s32.s8 	%r1106, %r1105;
	mov.b32 	%r1107, 1305;
	dp2a.lo.s32.u32 	%r1108, %r1104, %r1107, %r1106;
	mul.wide.s32 	%rd744, %r1108, 8;
	add.s64 	%rd745, %rd697, %rd744;
	ld.const.f64 	%fd1256, [%rd745+21000];
	add.f64 	%fd3272, %fd1255, %fd1256;
	st.global.f64 	[%rd13+10504], %fd3272;
	abs.f64 	%fd1257, %fd3272;
	setp.leu.f64 	%p240, %fd1257, 0d41CDCD64FF800000;
	@%p240 bra 	$L__BB0_1064;
	mov.b64 	%rd746, 9218868437227405312;
	st.global.u64 	[%rd13+10504], %rd746;
	mov.b64 	%rd747, -4616189618054758400;
	st.global.u64 	[%rd13+10488], %rd747;
	mov.f64 	%fd3272, 0d7FF0000000000000;
	mov.f64 	%fd3271, 0dBFF0000000000000;
$L__BB0_1064:
	ld.global.f64 	%fd665, [%rd13+10416];
	add.f64 	%fd1260, %fd3272, %fd665;
	ld.global.f64 	%fd666, [%rd13+10424];
	add.f64 	%fd1261, %fd3271, %fd666;
	ld.global.f64 	%fd667, [%rd13+10432];
	add.f64 	%fd1262, %fd1261, %fd667;
	div.rn.f64 	%fd668, %fd1260, %fd1262;
	st.global.f64 	[%rd13+10520], %fd668;
	abs.f64 	%fd1263, %fd3270;
	setp.geu.f64 	%p241, %fd1263, 0d41CDCD64FF800000;
	@%p241 bra 	$L__BB0_1067;
	add.f64 	%fd1264, %fd3270, %fd665;
	add.f64 	%fd1265, %fd3269, %fd666;
	add.f64 	%fd1266, %fd1265, %fd667;
	div.rn.f64 	%fd1267, %fd1264, %fd1266;
	st.global.f64 	[%rd13+10512], %fd1267;
	setp.geu.f64 	%p242, %fd1267, %fd668;
	@%p242 bra 	$L__BB0_1068;
	st.global.f64 	[%rd13+10480], %fd3271;
	st.global.f64 	[%rd13+10496], %fd3272;
	st.global.f64 	[%rd13+10512], %fd668;
	mov.f64 	%fd3269, %fd3271;
	mov.f64 	%fd3270, %fd3272;
	bra.uni 	$L__BB0_1068;
$L__BB0_1067:
	st.global.f64 	[%rd13+10480], %fd3271;
	st.global.f64 	[%rd13+10496], %fd3272;
	st.global.f64 	[%rd13+10512], %fd668;
	mov.f64 	%fd3269, %fd3271;
	mov.f64 	%fd3270, %fd3272;
$L__BB0_1068:
	ld.global.s8 	%rs125, [%rd127];
	cvt.s64.s16 	%rd136, %rs125;
	ld.global.s8 	%rs126, [%rd128+27];
	cvt.s64.s16 	%rd137, %rs126;
	ld.global.s8 	%r1109, [%rd128+28];
	mov.b32 	%r1110, {%rs125, %rs126};
	mov.b32 	%r1111, 1305;
	dp2a.lo.s32.u32 	%r1112, %r1110, %r1111, %r1109;
	mul.wide.s32 	%rd748, %r1112, 8;
	add.s64 	%rd138, %rd697, %rd748;
	ld.const.f64 	%fd1268, [%rd138+23000];
	abs.f64 	%fd1269, %fd1268;
	setp.lt.f64 	%p243, %fd1269, 0d41CDCD64FF800000;
	@%p243 bra 	$L__BB0_1070;
	ld.global.f64 	%fd3279, [%rd13+10416];
	ld.global.f64 	%fd3278, [%rd13+10424];
	ld.global.f64 	%fd3277, [%rd13+10432];
	bra.uni 	$L__BB0_1076;
$L__BB0_1070:
	mad.lo.s64 	%rd750, %rd136, 5, %rd137;
	shl.b64 	%rd751, %rd750, 3;
	add.s64 	%rd753, %rd697, %rd751;
	ld.const.f64 	%fd1270, [%rd753+45440];
	ld.const.f64 	%fd1271, [%rd138+22000];
	add.f64 	%fd3275, %fd1270, %fd1271;
	st.global.f64 	[%rd13+10488], %fd3275;
	ld.global.s8 	%rs127, [%rd127];
	cvt.s32.s16 	%r1113, %rs127;
	mul.wide.s32 	%rd754, %r1113, 5;
	ld.global.s8 	%rs128, [%rd128+27];
	cvt.s64.s16 	%rd755, %rs128;
	add.s64 	%rd756, %rd754, %rd755;
	shl.b64 	%rd757, %rd756, 3;
	add.s64 	%rd758, %rd697, %rd757;
	ld.const.f64 	%fd1272, [%rd758+45640];
	ld.global.s8 	%r1114, [%rd128+28];
	mov.b32 	%r1115, {%rs127, %rs128};
	mov.b32 	%r1116, 1305;
	dp2a.lo.s32.u32 	%r1117, %r1115, %r1116, %r1114;
	mul.wide.s32 	%rd759, %r1117, 8;
	add.s64 	%rd760, %rd697, %rd759;
	ld.const.f64 	%fd1273, [%rd760+23000];
	add.f64 	%fd3276, %fd1272, %fd1273;
	st.global.f64 	[%rd13+10504], %fd3276;
	abs.f64 	%fd1274, %fd3276;
	setp.leu.f64 	%p244, %fd1274, 0d41CDCD64FF800000;
	@%p244 bra 	$L__BB0_1072;
	mov.b64 	%rd761, 9218868437227405312;
	st.global.u64 	[%rd13+10504], %rd761;
	mov.b64 	%rd762, -4616189618054758400;
	st.global.u64 	[%rd13+10488], %rd762;
	mov.f64 	%fd3276, 0d7FF0000000000000;
	mov.f64 	%fd3275, 0dBFF0000000000000;
$L__BB0_1072:
	ld.global.f64 	%fd3279, [%rd13+10416];
	add.f64 	%fd1277, %fd3276, %fd3279;
	ld.global.f64 	%fd3278, [%rd13+10424];
	add.f64 	%fd1278, %fd3275, %fd3278;
	ld.global.f64 	%fd3277, [%rd13+10432];
	add.f64 	%fd1279, %fd1278, %fd3277;
	div.rn.f64 	%fd681, %fd1277, %fd1279;
	st.global.f64 	[%rd13+10520], %fd681;
	abs.f64 	%fd1280, %fd3270;
	setp.geu.f64 	%p245, %fd1280, 0d41CDCD64FF800000;
	@%p245 bra 	$L__BB0_1075;
	add.f64 	%fd1281, %fd3270, %fd3279;
	add.f64 	%fd1282, %fd3269, %fd3278;
	add.f64 	%fd1283, %fd1282, %fd3277;
	div.rn.f64 	%fd1284, %fd1281, %fd1283;
	st.global.f64 	[%rd13+10512], %fd1284;
	setp.geu.f64 	%p246, %fd1284, %fd681;
	@%p246 bra 	$L__BB0_1076;
	st.global.f64 	[%rd13+10480], %fd3275;
	st.global.f64 	[%rd13+10496], %fd3276;
	st.global.f64 	[%rd13+10512], %fd681;
	mov.f64 	%fd3269, %fd3275;
	mov.f64 	%fd3270, %fd3276;
	bra.uni 	$L__BB0_1076;
$L__BB0_1075:
	st.global.f64 	[%rd13+10480], %fd3275;
	st.global.f64 	[%rd13+10496], %fd3276;
	st.global.f64 	[%rd13+10512], %fd681;
	mov.f64 	%fd3269, %fd3275;
	mov.f64 	%fd3270, %fd3276;
$L__BB0_1076:
	ld.global.s8 	%r1118, [%rd127];
	mul.wide.s32 	%rd763, %r1118, 5;
	ld.global.s8 	%rd764, [%rd128+27];
	add.s64 	%rd765, %rd763, %rd764;
	shl.b64 	%rd766, %rd765, 3;
	add.s64 	%rd768, %rd697, %rd766;
	ld.const.f64 	%fd687, [%rd768+45440];
	st.global.f64 	[%rd13+10488], %fd687;
	ld.global.s8 	%r1119, [%rd127];
	mul.wide.s32 	%rd769, %r1119, 5;
	ld.global.s8 	%rd770, [%rd128+27];
	add.s64 	%rd771, %rd769, %rd770;
	shl.b64 	%rd772, %rd771, 3;
	add.s64 	%rd773, %rd697, %rd772;
	ld.const.f64 	%fd688, [%rd773+45640];
	st.global.f64 	[%rd13+10504], %fd688;
	add.f64 	%fd1285, %fd688, %fd3279;
	add.f64 	%fd1286, %fd687, %fd3278;
	add.f64 	%fd1287, %fd1286, %fd3277;
	div.rn.f64 	%fd689, %fd1285, %fd1287;
	st.global.f64 	[%rd13+10520], %fd689;
	abs.f64 	%fd1288, %fd3270;
	setp.geu.f64 	%p247, %fd1288, 0d41CDCD64FF800000;
	@%p247 bra 	$L__BB0_1080;
	ld.global.f64 	%fd1289, [%rd13+10512];
	setp.geu.f64 	%p248, %fd1289, %fd689;
	@%p248 bra 	$L__BB0_1079;
	st.global.f64 	[%rd13+10448], %fd687;
	st.global.f64 	[%rd13+10456], %fd688;
	bra.uni 	$L__BB0_1081;
$L__BB0_1079:
	st.global.f64 	[%rd13+10448], %fd3269;
	st.global.f64 	[%rd13+10456], %fd3270;
	bra.uni 	$L__BB0_1081;
$L__BB0_1080:
	st.global.f64 	[%rd13+10448], %fd687;
	st.global.f64 	[%rd13+10456], %fd688;
$L__BB0_1081:
	mov.b32 	%r1120, 0;
	st.global.u32 	[%rd5+408], %r1120;
	setp.lt.s32 	%p249, %r574, 1;
	@%p249 bra 	$L__BB0_1084;
	mov.b32 	%r3071, 0;
$L__BB0_1083:
	mul.wide.s32 	%rd774, %r3071, 4;
	add.s64 	%rd775, %rd5, %rd774;
	mov.b32 	%r1122, 0;
	st.global.u32 	[%rd775], %r1122;
	ld.global.u32 	%r1123, [%rd5+408];
	add.s32 	%r3071, %r1123, 1;
	st.global.u32 	[%rd5+408], %r3071;
	setp.lt.s32 	%p250, %r3071, %r574;
	@%p250 bra 	$L__BB0_1083;
$L__BB0_1084:
	setp.lt.s32 	%p251, %r574, 1;
	mov.b32 	%r1124, 0;
	st.global.u32 	[%rd5+412], %r1124;
	@%p251 bra 	$L__BB0_1087;
	mov.b32 	%r3072, 0;
$L__BB0_1086:
	mul.wide.s32 	%rd776, %r3072, 4;
	add.s64 	%rd777, %rd5, %rd776;
	mov.b32 	%r1126, 0;
	st.global.u32 	[%rd777+100], %r1126;
	ld.global.u32 	%r1127, [%rd5+412];
	add.s32 	%r3072, %r1127, 1;
	st.global.u32 	[%rd5+412], %r3072;
	setp.lt.s32 	%p252, %r3072, %r574;
	@%p252 bra 	$L__BB0_1086;
$L__BB0_1087:
	ld.global.u32 	%r3074, [%rd5+400];
	add.s32 	%r492, %r3074, -1;
	ld.global.u32 	%r3073, [%rd5+404];
	add.s32 	%r494, %r54, -1;
	add.s32 	%r1128, %r494, %r3073;
	mad.lo.s32 	%r1129, %r492, %r574, %r1128;
	mul.wide.s32 	%rd778, %r1129, 8;
	add.s64 	%rd779, %rd4, %rd778;
	ld.global.f64 	%fd1290, [%rd779];
	abs.f64 	%fd1291, %fd1290;
	setp.geu.f64 	%p253, %fd1291, 0d41CDCD64FF800000;
	@%p253 bra 	$L__BB0_1203;
	mad.lo.s32 	%r495, %r577, -1212, %r494;
	mul.wide.s32 	%rd780, %r492, 4;
	add.s64 	%rd781, %rd5, %rd780;
	st.global.u32 	[%rd781], %r3073;
	add.s32 	%r496, %r495, 25;
	add.s32 	%r1130, %r496, %r3073;
	mul.wide.s32 	%rd782, %r1130, 4;
	add.s64 	%rd783, %rd3, %rd782;
	st.global.u32 	[%rd783], %r3074;
	add.s32 	%r497, %r54, 624;
	add.s32 	%r498, %r54, 623;
	mov.u64 	%rd797, parameter;
$L__BB0_1089:
	mov.b64 	%rd784, -4616189618054758400;
	st.global.u64 	[%rd13+10480], %rd784;
	mov.b64 	%rd785, 9218868437227405312;
	st.global.u64 	[%rd13+10488], %rd785;
	cvt.s64.s32 	%rd786, %r3074;
	add.s64 	%rd139, %rd12, %rd786;
	ld.global.u8 	%rs15, [%rd139];
	cvt.u32.u16 	%r1131, %rs15;
	cvt.s32.s8 	%r1132, %r1131;
	add.s32 	%r1133, %r3073, %r52;
	cvt.s64.s32 	%rd787, %r1133;
	add.s64 	%rd140, %rd1, %rd787;
	ld.global.u8 	%rs16, [%rd140];
	cvt.u32.u16 	%r1134, %rs16;
	cvt.s32.s8 	%r1135, %r1134;
	add.s32 	%r1136, %r1135, %r1132;
	setp.eq.s32 	%p254, %r1136, 3;
	@%p254 bra 	$L__BB0_1091;
	add.s32 	%r1137, %r3074, -1;
	add.s32 	%r1138, %r497, %r3073;
	mad.lo.s32 	%r1139, %r1137, %r574, %r1138;
	mul.wide.s32 	%rd788, %r1139, 8;
	add.s64 	%rd789, %rd4, %rd788;
	mov.b64 	%rd790, -4616189618054758400;
	st.global.u64 	[%rd789], %rd790;
	mov.b64 	%rd791, 9218868437227405312;
	st.global.u64 	[%rd789+-5000], %rd791;
	ld.global.f64 	%fd3295, [%rd13+10480];
	bra.uni 	$L__BB0_1120;
$L__BB0_1091:
	mul.wide.s32 	%rd792, %r1132, 5;
	cvt.u64.u16 	%rd793, %rs16;
	cvt.s64.s8 	%rd794, %rd793;
	add.s64 	%rd795, %rd792, %rd794;
	shl.b64 	%rd796, %rd795, 3;
	add.s64 	%rd798, %rd797, %rd796;
	ld.const.f64 	%fd1292, [%rd798+45440];
	ld.global.s8 	%r1142, [%rd139+-1];
	ld.global.u8 	%r1144, [%rd140+-1];
	prmt.b32 	%r1145, %r1144, %r1134, 0x3340U;
	prmt.b32 	%r1146, %r1131, 0, 0x3340U;
	prmt.b32 	%r1147, %r1145, %r1146, 0x5410U;
	mov.b32 	%r1148, 359705;
	dp4a.s32.u32 	%r1149, %r1147, %r1148, %r1142;
	mul.wide.s32 	%rd799, %r1149, 8;
	add.s64 	%rd800, %rd797, %rd799;
	ld.const.f64 	%fd1293, [%rd800+35440];
	add.f64 	%fd3290, %fd1292, %fd1293;
	st.global.f64 	[%rd13+10496], %fd3290;
	ld.global.s8 	%r1150, [%rd139];
	mul.wide.s32 	%rd801, %r1150, 5;
	ld.global.u8 	%rs129, [%rd140];
	cvt.u64.u16 	%rd802, %rs129;
	cvt.s64.s8 	%rd803, %rd802;
	add.s64 	%rd804, %rd801, %rd803;
	shl.b64 	%rd805, %rd804, 3;
	add.s64 	%rd806, %rd797, %rd805;
	ld.const.f64 	%fd1294, [%rd806+45640];
	ld.global.s8 	%r1151, [%rd139+-1];
	ld.global.u8 	%r1152, [%rd140+-1];
	cvt.u32.u16 	%r1153, %rs129;
	prmt.b32 	%r1154, %r1152, %r1153, 0x3340U;
	prmt.b32 	%r1155, %r1150, 0, 0x3340U;
	prmt.b32 	%r1156, %r1154, %r1155, 0x5410U;
	dp4a.s32.u32 	%r1157, %r1156, %r1148, %r1151;
	mul.wide.s32 	%rd807, %r1157, 8;
	add.s64 	%rd808, %rd797, %rd807;
	ld.const.f64 	%fd1295, [%rd808+40440];
	add.f64 	%fd3291, %fd1294, %fd1295;
	st.global.f64 	[%rd13+10504], %fd3291;
	abs.f64 	%fd1296, %fd3291;
	setp.leu.f64 	%p255, %fd1296, 0d41CDCD64FF800000;
	@%p255 bra 	$L__BB0_1093;
	mov.b64 	%rd809, 9218868437227405312;
	st.global.u64 	[%rd13+10504], %rd809;
	mov.b64 	%rd810, -4616189618054758400;
	st.global.u64 	[%rd13+10496], %rd810;
	mov.f64 	%fd3291, 0d7FF0000000000000;
	mov.f64 	%fd3290, 0dBFF0000000000000;
$L__BB0_1093:
	ld.global.s8 	%rs17, [%rd140];
	cvt.s64.s16 	%rd141, %rs17;
	ld.global.s8 	%rs130, [%rd140+-1];
	ld.global.u8 	%rs131, [%rd139];
	cvt.u64.u16 	%rd811, %rs131;
	cvt.s64.s8 	%rd142, %rd811;
	mov.b32 	%r1158, {%rs130, %rs17};
	cvt.u32.u16 	%r1159, %rs131;
	cvt.s32.s8 	%r1160, %r1159;
	mov.b32 	%r1161, 6405;
	dp2a.lo.s32.u32 	%r1162, %r1158, %r1161, %r1160;
	mul.wide.s32 	%rd812, %r1162, 8;
	add.s64 	%rd143, %rd797, %rd812;
	ld.const.f64 	%fd1299, [%rd143+21000];
	abs.f64 	%fd1300, %fd1299;
	setp.geu.f64 	%p256, %fd1300, 0d41CDCD64FF800000;
	@%p256 bra 	$L__BB0_1107;
	cvt.u16.u64 	%rs134, %rd142;
	mov.b32 	%r1170, {%rs17, %rs134};
	mov.b32 	%r1171, 0;
	mov.b32 	%r1172, 1305;
	dp2a.lo.s32.u32 	%r1173, %r1170, %r1172, %r1171;
	cvt.s64.s32 	%rd144, %r1173;
	ld.global.s8 	%rd836, [%rd139+-1];
	add.s64 	%rd837, %rd144, %rd836;
	shl.b64 	%rd838, %rd837, 3;
	add.s64 	%rd145, %rd797, %rd838;
	ld.const.f64 	%fd1318, [%rd145+23000];
	abs.f64 	%fd1319, %fd1318;
	setp.geu.f64 	%p261, %fd1319, 0d41CDCD64FF800000;
	@%p261 bra 	$L__BB0_1101;
	mad.lo.s64 	%rd853, %rd141, -24, %rd144;
	shl.b64 	%rd854, %rd853, 3;
	add.s64 	%rd856, %rd797, %rd854;
	ld.const.f64 	%fd1335, [%rd856+45440];
	ld.const.f64 	%fd1336, [%rd143+20000];
	add.f64 	%fd1337, %fd1335, %fd1336;
	ld.const.f64 	%fd1338, [%rd145+22000];
	add.f64 	%fd3284, %fd1337, %fd1338;
	st.global.f64 	[%rd13+10520], %fd3284;
	ld.global.s8 	%r1178, [%rd139];
	mul.wide.s32 	%rd857, %r1178, 5;
	ld.global.s8 	%rs137, [%rd140];
	cvt.s64.s16 	%rd858, %rs137;
	add.s64 	%rd859, %rd857, %rd858;
	shl.b64 	%rd860, %rd859, 3;
	add.s64 	%rd861, %rd797, %rd860;
	ld.const.f64 	%fd1339, [%rd861+45640];
	ld.global.s8 	%rs138, [%rd140+-1];
	mov.b32 	%r1179, {%rs138, %rs137};
	mov.b32 	%r1180, 6405;
	dp2a.lo.s32.u32 	%r1181, %r1179, %r1180, %r1178;
	mul.wide.s32 	%rd862, %r1181, 8;
	add.s64 	%rd863, %rd797, %rd862;
	ld.const.f64 	%fd1340, [%rd863+21000];
	add.f64 	%fd1341, %fd1339, %fd1340;
	ld.global.s8 	%rd864, [%rd139+-1];
	cvt.s32.s16 	%r1182, %rs137;
	mul.wide.s32 	%rd865, %r1182, 24;
	add.s64 	%rd866, %rd859, %rd865;
	add.s64 	%rd867, %rd866, %rd864;
	shl.b64 	%rd868, %rd867, 3;
	add.s64 	%rd869, %rd797, %rd868;
	ld.const.f64 	%fd1342, [%rd869+23000];
	add.f64 	%fd3285, %fd1341, %fd1342;
	st.global.f64 	[%rd13+10528], %fd3285;
	abs.f64 	%fd1343, %fd3285;
	setp.leu.f64 	%p265, %fd1343, 0d41CDCD64FF800000;
	@%p265 bra 	$L__BB0_1097;
	mov.b64 	%rd870, 9218868437227405312;
	st.global.u64 	[%rd13+10528], %rd870;
	mov.b64 	%rd871, -4616189618054758400;
	st.global.u64 	[%rd13+10520], %rd871;
	mov.f64 	%fd3285, 0d7FF0000000000000;
	mov.f64 	%fd3284, 0dBFF0000000000000;
$L__BB0_1097:
	ld.global.f64 	%fd3294, [%rd13+10416];
	add.f64 	%fd1346, %fd3285, %fd3294;
	ld.global.f64 	%fd3293, [%rd13+10424];
	add.f64 	%fd1347, %fd3284, %fd3293;
	ld.global.f64 	%fd3292, [%rd13+10432];
	add.f64 	%fd1348, %fd1347, %fd3292;
	div.rn.f64 	%fd702, %fd1346, %fd1348;
	st.global.f64 	[%rd13+10536], %fd702;
	abs.f64 	%fd1349, %fd3291;
	setp.geu.f64 	%p266, %fd1349, 0d41CDCD64FF800000;
	@%p266 bra 	$L__BB0_1100;
	add.f64 	%fd1350, %fd3291, %fd3294;
	add.f64 	%fd1351, %fd3290, %fd3293;
	add.f64 	%fd1352, %fd1351, %fd3292;
	div.rn.f64 	%fd1353, %fd1350, %fd1352;
	st.global.f64 	[%rd13+10512], %fd1353;
	setp.geu.f64 	%p267, %fd1353, %fd702;
	@%p267 bra 	$L__BB0_1115;
	st.global.f64 	[%rd13+10496], %fd3284;
	st.global.f64 	[%rd13+10504], %fd3285;
	st.global.f64 	[%rd13+10512], %fd702;
	mov.f64 	%fd3290, %fd3284;
	mov.f64 	%fd3291, %fd3285;
	bra.uni 	$L__BB0_1115;
$L__BB0_1100:
	st.global.f64 	[%rd13+10496], %fd3284;
	st.global.f64 	[%rd13+10504], %fd3285;
	st.global.f64 	[%rd13+10512], %fd702;
	mov.f64 	%fd3290, %fd3284;
	mov.f64 	%fd3291, %fd3285;
	bra.uni 	$L__BB0_1115;
$L__BB0_1101:
	mad.lo.s64 	%rd840, %rd141, -24, %rd144;
	shl.b64 	%rd841, %rd840, 3;
	add.s64 	%rd843, %rd797, %rd841;
	ld.const.f64 	%fd1320, [%rd843+45440];
	ld.const.f64 	%fd1321, [%rd143+20000];
	add.f64 	%fd3286, %fd1320, %fd1321;
	st.global.f64 	[%rd13+10520], %fd3286;
	ld.global.s8 	%r1174, [%rd139];
	mul.wide.s32 	%rd844, %r1174, 5;
	ld.global.s8 	%rs135, [%rd140];
	cvt.s64.s16 	%rd845, %rs135;
	add.s64 	%rd846, %rd844, %rd845;
	shl.b64 	%rd847, %rd846, 3;
	add.s64 	%rd848, %rd797, %rd847;
	ld.const.f64 	%fd1322, [%rd848+45640];
	ld.global.s8 	%rs136, [%rd140+-1];
	mov.b32 	%r1175, {%rs136, %rs135};
	mov.b32 	%r1176, 6405;
	dp2a.lo.s32.u32 	%r1177, %r1175, %r1176, %r1174;
	mul.wide.s32 	%rd849, %r1177, 8;
	add.s64 	%rd850, %rd797, %rd849;
	ld.const.f64 	%fd1323, [%rd850+21000];
	add.f64 	%fd3287, %fd1322, %fd1323;
	st.global.f64 	[%rd13+10528], %fd3287;
	abs.f64 	%fd1324, %fd3287;
	setp.leu.f64 	%p262, %fd1324, 0d41CDCD64FF800000;
	@%p262 bra 	$L__BB0_1103;
	mov.b64 	%rd851, 9218868437227405312;
	st.global.u64 	[%rd13+10528], %rd851;
	mov.b64 	%rd852, -4616189618054758400;
	st.global.u64 	[%rd13+10520], %rd852;
	mov.f64 	%fd3287, 0d7FF0000000000000;
	mov.f64 	%fd3286, 0dBFF0000000000000;
$L__BB0_1103:
	ld.global.f64 	%fd3294, [%rd13+10416];
	add.f64 	%fd1327, %fd3287, %fd3294;
	ld.global.f64 	%fd3293, [%rd13+10424];
	add.f64 	%fd1328, %fd3286, %fd3293;
	ld.global.f64 	%fd3292, [%rd13+10432];
	add.f64 	%fd1329, %fd1328, %fd3292;
	div.rn.f64 	%fd710, %fd1327, %fd1329;
	st.global.f64 	[%rd13+10536], %fd710;
	abs.f64 	%fd1330, %fd3291;
	setp.geu.f64 	%p263, %fd1330, 0d41CDCD64FF800000;
	@%p263 bra 	$L__BB0_1106;
	add.f64 	%fd1331, %fd3291, %fd3294;
	add.f64 	%fd1332, %fd3290, %fd3293;
	add.f64 	%fd1333, %fd1332, %fd3292;
	div.rn.f64 	%fd1334, %fd1331, %fd1333;
	st.global.f64 	[%rd13+10512], %fd1334;
	setp.geu.f64 	%p264, %fd1334, %fd710;
	@%p264 bra 	$L__BB0_1115;
	st.global.f64 	[%rd13+10496], %fd3286;
	st.global.f64 	[%rd13+10504], %fd3287;
	st.global.f64 	[%rd13+10512], %fd710;
	mov.f64 	%fd3290, %fd3286;
	mov.f64 	%fd3291, %fd3287;
	bra.uni 	$L__BB0_1115;
$L__BB0_1106:
	st.global.f64 	[%rd13+10496], %fd3286;
	st.global.f64 	[%rd13+10504], %fd3287;
	st.global.f64 	[%rd13+10512], %fd710;
	mov.f64 	%fd3290, %fd3286;
	mov.f64 	%fd3291, %fd3287;
	bra.uni 	$L__BB0_1115;
$L__BB0_1107:
	cvt.u16.u64 	%rs132, %rd142;
	mov.b32 	%r1163, {%rs17, %rs132};
	mov.b32 	%r1164, 0;
	mov.b32 	%r1165, 1305;
	dp2a.lo.s32.u32 	%r1166, %r1163, %r1165, %r1164;
	cvt.s64.s32 	%rd146, %r1166;
	ld.global.s8 	%rd814, [%rd139+-1];
	add.s64 	%rd815, %rd146, %rd814;
	shl.b64 	%rd816, %rd815, 3;
	add.s64 	%rd147, %rd797, %rd816;
	ld.const.f64 	%fd1301, [%rd147+23000];
	abs.f64 	%fd1302, %fd1301;
	setp.lt.f64 	%p257, %fd1302, 0d41CDCD64FF800000;
	@%p257 bra 	$L__BB0_1109;
	ld.global.f64 	%fd3294, [%rd13+10416];
	ld.global.f64 	%fd3293, [%rd13+10424];
	ld.global.f64 	%fd3292, [%rd13+10432];
	bra.uni 	$L__BB0_1115;
$L__BB0_1109:
	mad.lo.s64 	%rd818, %rd141, -24, %rd146;
	shl.b64 	%rd819, %rd818, 3;
	add.s64 	%rd821, %rd797, %rd819;
	ld.const.f64 	%fd1303, [%rd821+45440];
	ld.const.f64 	%fd1304, [%rd147+22000];
	add.f64 	%fd3288, %fd1303, %fd1304;
	st.global.f64 	[%rd13+10520], %fd3288;
	ld.global.s8 	%r1167, [%rd139];
	mul.wide.s32 	%rd822, %r1167, 5;
	ld.global.u8 	%rs133, [%rd140];
	cvt.u64.u16 	%rd823, %rs133;
	cvt.s64.s8 	%rd824, %rd823;
	add.s64 	%rd825, %rd822, %rd824;
	shl.b64 	%rd826, %rd825, 3;
	add.s64 	%rd827, %rd797, %rd826;
	ld.const.f64 	%fd1305, [%rd827+45640];
	ld.global.s8 	%rd828, [%rd139+-1];
	cvt.u32.u16 	%r1168, %rs133;
	cvt.s32.s8 	%r1169, %r1168;
	mul.wide.s32 	%rd829, %r1169, 24;
	add.s64 	%rd830, %rd825, %rd829;
	add.s64 	%rd831, %rd830, %rd828;
	shl.b64 	%rd832, %rd831, 3;
	add.s64 	%rd833, %rd797, %rd832;
	ld.const.f64 	%fd1306, [%rd833+23000];
	add.f64 	%fd3289, %fd1305, %fd1306;
	st.global.f64 	[%rd13+10528], %fd3289;
	abs.f64 	%fd1307, %fd3289;
	setp.leu.f64 	%p258, %fd1307, 0d41CDCD64FF800000;
	@%p258 bra 	$L__BB0_1111;
	mov.b64 	%rd834, 9218868437227405312;
	st.global.u64 	[%rd13+10528], %rd834;
	mov.b64 	%rd835, -4616189618054758400;
	st.global.u64 	[%rd13+10520], %rd835;
	mov.f64 	%fd3289, 0d7FF0000000000000;
	mov.f64 	%fd3288, 0dBFF0000000000000;
$L__BB0_1111:
	ld.global.f64 	%fd3294, [%rd13+10416];
	add.f64 	%fd1310, %fd3289, %fd3294;
	ld.global.f64 	%fd3293, [%rd13+10424];
	add.f64 	%fd1311, %fd3288, %fd3293;
	ld.global.f64 	%fd3292, [%rd13+10432];
	add.f64 	%fd1312, %fd1311, %fd3292;
	div.rn.f64 	%fd721, %fd1310, %fd1312;
	st.global.f64 	[%rd13+10536], %fd721;
	abs.f64 	%fd1313, %fd3291;
	setp.geu.f64 	%p259, %fd1313, 0d41CDCD64FF800000;
	@%p259 bra 	$L__BB0_1114;
	add.f64 	%fd1314, %fd3291, %fd3294;
	add.f64 	%fd1315, %fd3290, %fd3293;
	add.f64 	%fd1316, %fd1315, %fd3292;
	div.rn.f64 	%fd1317, %fd1314, %fd1316;
	st.global.f64 	[%rd13+10512], %fd1317;
	setp.geu.f64 	%p260, %fd1317, %fd721;
	@%p260 bra 	$L__BB0_1115;
	st.global.f64 	[%rd13+10496], %fd3288;
	st.global.f64 	[%rd13+10504], %fd3289;
	st.global.f64 	[%rd13+10512], %fd721;
	mov.f64 	%fd3290, %fd3288;
	mov.f64 	%fd3291, %fd3289;
	bra.uni 	$L__BB0_1115;
$L__BB0_1114:
	st.global.f64 	[%rd13+10496], %fd3288;
	st.global.f64 	[%rd13+10504], %fd3289;
	st.global.f64 	[%rd13+10512], %fd721;
	mov.f64 	%fd3290, %fd3288;
	mov.f64 	%fd3291, %fd3289;
$L__BB0_1115:
	ld.global.s8 	%r1183, [%rd139];
	mul.wide.s32 	%rd872, %r1183, 5;
	ld.global.s8 	%rd873, [%rd140];
	add.s64 	%rd874, %rd872, %rd873;
	shl.b64 	%rd875, %rd874, 3;
	add.s64 	%rd877, %rd797, %rd875;
	ld.const.f64 	%fd3295, [%rd877+45440];
	st.global.f64 	[%rd13+10520], %fd3295;
	ld.global.s8 	%r1184, [%rd139];
	mul.wide.s32 	%rd878, %r1184, 5;
	ld.global.s8 	%rd879, [%rd140];
	add.s64 	%rd880, %rd878, %rd879;
	shl.b64 	%rd881, %rd880, 3;
	add.s64 	%rd882, %rd797, %rd881;
	ld.const.f64 	%fd728, [%rd882+45640];
	st.global.f64 	[%rd13+10528], %fd728;
	add.f64 	%fd1354, %fd728, %fd3294;
	add.f64 	%fd1355, %fd3295, %fd3293;
	add.f64 	%fd1356, %fd1355, %fd3292;
	div.rn.f64 	%fd729, %fd1354, %fd1356;
	st.global.f64 	[%rd13+10536], %fd729;
	abs.f64 	%fd1357, %fd3291;
	setp.geu.f64 	%p268, %fd1357, 0d41CDCD64FF800000;
	@%p268 bra 	$L__BB0_1119;
	ld.global.f64 	%fd1358, [%rd13+10512];
	setp.geu.f64 	%p269, %fd1358, %fd729;
	@%p269 bra 	$L__BB0_1118;
	st.global.f64 	[%rd13+10480], %fd3295;
	st.global.f64 	[%rd13+10488], %fd728;
	bra.uni 	$L__BB0_1120;
$L__BB0_1118:
	st.global.f64 	[%rd13+10480], %fd3290;
	st.global.f64 	[%rd13+10488], %fd3291;
	mov.f64 	%fd3295, %fd3290;
	bra.uni 	$L__BB0_1120;
$L__BB0_1119:
	st.global.f64 	[%rd13+10480], %fd3295;
	st.global.f64 	[%rd13+10488], %fd728;
$L__BB0_1120:
	add.s32 	%r501, %r3074, -1;
	mul.lo.s32 	%r502, %r501, %r574;
	add.s32 	%r503, %r497, %r3073;
	add.s32 	%r1185, %r503, %r502;
	mul.wide.s32 	%rd883, %r1185, 8;
	add.s64 	%rd148, %rd4, %rd883;
	ld.global.f64 	%fd731, [%rd148];
	abs.f64 	%fd1359, %fd731;
	abs.f64 	%fd1360, %fd3295;
	max.f64 	%fd1362, %fd1359, %fd1360;
	setp.leu.f64 	%p270, %fd1362, 0d41CDCD64FF800000;
	@%p270 bra 	$L__BB0_1122;
	mov.b32 	%r1188, 0;
	st.global.u32 	[%rd5+468], %r1188;
	mov.pred 	%p1124, -1;
	bra.uni 	$L__BB0_1125;
$L__BB0_1122:
	sub.f64 	%fd1363, %fd731, %fd3295;
	abs.f64 	%fd1364, %fd1363;
	setp.geu.f64 	%p271, %fd1364, 0d3EE4F8B588E368F1;
	@%p271 bra 	$L__BB0_1124;
	mov.b32 	%r1187, 1;
	st.global.u32 	[%rd5+468], %r1187;
	mov.pred 	%p1124, 0;
	bra.uni 	$L__BB0_1125;
$L__BB0_1124:
	mov.b32 	%r1186, 0;
	st.global.u32 	[%rd5+468], %r1186;
	mov.pred 	%p1124, -1;
$L__BB0_1125:
	ld.global.f64 	%fd732, [%rd148+-5000];
	ld.global.f64 	%fd733, [%rd13+10488];
	abs.f64 	%fd1365, %fd732;
	abs.f64 	%fd1366, %fd733;
	max.f64 	%fd1368, %fd1365, %fd1366;
	setp.leu.f64 	%p275, %fd1368, 0d41CDCD64FF800000;
	@%p275 bra 	$L__BB0_1127;
	mov.b32 	%r1191, 0;
	st.global.u32 	[%rd5+472], %r1191;
	mov.pred 	%p1125, -1;
	bra.uni 	$L__BB0_1130;
$L__BB0_1127:
	sub.f64 	%fd1369, %fd732, %fd733;
	abs.f64 	%fd1370, %fd1369;
	setp.geu.f64 	%p276, %fd1370, 0d3EE4F8B588E368F1;
	@%p276 bra 	$L__BB0_1129;
	mov.b32 	%r1190, 1;
	st.global.u32 	[%rd5+472], %r1190;
	mov.pred 	%p1125, 0;
	bra.uni 	$L__BB0_1130;
$L__BB0_1129:
	mov.b32 	%r1189, 0;
	st.global.u32 	[%rd5+472], %r1189;
	mov.pred 	%p1125, -1;
$L__BB0_1130:
	or.pred  	%p280, %p1124, %p1125;
	not.pred 	%p281, %p280;
	@%p281 bra 	$L__BB0_1176;
	mov.b32 	%r1230, 0;
	st.global.u32 	[%rd5+428], %r1230;
	mov.pred 	%p1126, -1;
	min.s32 	%r1231, %r3073, %r3074;
	setp.lt.s32 	%p304, %r1231, 2;
	@%p304 bra 	$L__BB0_1135;
	cvt.u64.u32 	%rd895, %r3074;
	add.s64 	%rd896, %rd12, %rd895;
	ld.global.s8 	%r1232, [%rd140];
	ld.global.u8 	%r1233, [%rd896+-1];
	ld.global.u8 	%r1234, [%rd139];
	prmt.b32 	%r1235, %r1234, %r1233, 0x3340U;
	ld.global.u8 	%r1236, [%rd140+-1];
	prmt.b32 	%r1237, %r1236, 0, 0x3340U;
	prmt.b32 	%r1238, %r1235, %r1237, 0x5410U;
	mov.b32 	%r1239, 359705;
	dp4a.s32.u32 	%r1240, %r1238, %r1239, %r1232;
	mul.wide.s32 	%rd897, %r1240, 8;
	add.s64 	%rd899, %rd797, %rd897;
	ld.const.f64 	%fd1386, [%rd899];
	st.global.f64 	[%rd13+10640], %fd1386;
	ld.global.f64 	%fd1387, [%rd148];
	sub.s32 	%r1241, %r502, %r574;
	add.s32 	%r1242, %r503, %r1241;
	add.s32 	%r1243, %r1242, -1;
	mul.wide.s32 	%rd900, %r1243, 8;
	add.s64 	%rd901, %rd4, %rd900;
	ld.global.f64 	%fd1388, [%rd901];
	add.f64 	%fd1389, %fd1386, %fd1388;
	abs.f64 	%fd1390, %fd1387;
	abs.f64 	%fd1391, %fd1389;
	max.f64 	%fd1393, %fd1390, %fd1391;
	setp.gt.f64 	%p305, %fd1393, 0d41CDCD64FF800000;
	sub.f64 	%fd1394, %fd1387, %fd1389;
	abs.f64 	%fd1395, %fd1394;
	setp.geu.f64 	%p306, %fd1395, 0d3EE4F8B588E368F1;
	or.pred  	%p307, %p305, %p306;
	@%p307 bra 	$L__BB0_1134;
	mov.b32 	%r1246, 1;
	st.global.u32 	[%rd5+468], %r1246;
	add.s32 	%r3073, %r3073, -1;
	mul.wide.s32 	%rd902, %r3074, 4;
	add.s64 	%rd903, %rd902, %rd5;
	st.global.u32 	[%rd903+-8], %r3073;
	add.s32 	%r1247, %r496, %r3073;
	mul.wide.s32 	%rd904, %r1247, 4;
	add.s64 	%rd905, %rd3, %rd904;
	st.global.u32 	[%rd905], %r501;
	st.global.u32 	[%rd5+428], %r1246;
	mov.pred 	%p1126, 0;
	mov.u32 	%r3074, %r501;
	bra.uni 	$L__BB0_1135;
$L__BB0_1134:
	mov.b32 	%r1244, 0;
	st.global.u32 	[%rd5+468], %r1244;
	ld.global.u32 	%r1245, [%rd5+428];
	setp.eq.s32 	%p1126, %r1245, 0;
$L__BB0_1135:
	mov.b32 	%r1248, 3;
	st.global.u32 	[%rd5+416], %r1248;
	not.pred 	%p309, %p1126;
	@%p309 bra 	$L__BB0_1089;
	mov.b32 	%r3077, 3;
$L__BB0_1137:
	setp.gt.s32 	%p310, %r3077, 32;
	@%p310 bra 	$L__BB0_1089;
	add.s32 	%r510, %r3074, -1;
	st.global.u32 	[%rd5+420], %r510;
	sub.s32 	%r1250, %r3073, %r3077;
	add.s32 	%r3082, %r1250, 1;
	st.global.u32 	[%rd5+424], %r3082;
	setp.gt.s32 	%p311, %r3082, 0;
	mov.u32 	%r3083, %r510;
	@%p311 bra 	$L__BB0_1140;
	add.s32 	%r1252, %r3082, %r510;
	add.s32 	%r3083, %r1252, -1;
	st.global.u32 	[%rd5+420], %r3083;
	mov.b32 	%r3082, 1;
	st.global.u32 	[%rd5+424], %r3082;
$L__BB0_1140:
	add.s32 	%r1253, %r3073, %r3074;
	add.s32 	%r515, %r1253, 3117;
	cvt.s64.s32 	%rd906, %r3073;
	add.s64 	%rd149, %rd12, %rd906;
	cvt.s64.s32 	%rd907, %r3074;
	add.s64 	%rd150, %rd12, %rd907;
	add.s32 	%r1254, %r494, %r3073;
	mad.lo.s32 	%r1255, %r510, %r574, %r1254;
	mul.wide.s32 	%rd908, %r1255, 8;
	add.s64 	%rd151, %rd4, %rd908;
	add.s32 	%r516, %r1253, 3147;
$L__BB0_1141:
	setp.lt.s32 	%p312, %r3083, 1;
	setp.ge.s32 	%p313, %r3082, %r3073;
	or.pred  	%p35, %p312, %p313;
	@%p35 bra 	$L__BB0_1175;
	mov.b64 	%rd909, -4616189618054758400;
	st.global.u64 	[%rd13+10480], %rd909;
	mov.b64 	%rd910, 9218868437227405312;
	st.global.u64 	[%rd13+10488], %rd910;
	ld.global.u32 	%r519, [%rd5+420];
	ld.global.u32 	%r1256, [%rd5+424];
	mov.b64 	%rd911, -4564063970805153792;
	st.global.u64 	[%rd13+10512], %rd911;
	mov.b64 	%rd912, 0;
	st.global.u64 	[%rd13+10520], %rd912;
	sub.s32 	%r1257, %r3074, %r519;
	setp.eq.s32 	%p314, %r1257, 1;
	sub.s32 	%r521, %r1256, %r3073;
	setp.lt.s32 	%p315, %r521, -1;
	and.pred  	%p316, %p314, %p315;
	@%p316 bra 	$L__BB0_1144;
	add.s32 	%r522, %r1256, 1;
	setp.ne.s32 	%p317, %r3073, %r522;
	sub.s32 	%r523, %r519, %r3074;
	setp.gt.s32 	%p318, %r523, -2;
	or.pred  	%p319, %p318, %p317;
	@%p319 bra 	$L__BB0_1154;
$L__BB0_1144:
	setp.ne.s32 	%p326, %r521, -2;
	sub.s32 	%r524, %r519, %r3074;
	setp.ne.s32 	%p327, %r524, -2;
	and.pred  	%p328, %p327, %p326;
	@%p328 bra 	$L__BB0_1151;
	setp.eq.s32 	%p330, %r521, -2;
	add.s32 	%r1347, %r519, 1;
	setp.eq.s32 	%p331, %r3074, %r1347;
	and.pred  	%p332, %p331, %p330;
	@%p332 bra 	$L__BB0_1147;
	setp.ne.s32 	%p333, %r524, -2;
	add.s32 	%r1348, %r1256, 1;
	setp.ne.s32 	%p334, %r3073, %r1348;
	mov.f64 	%fd3297, 0d0000000000000000;
	mov.f64 	%fd3296, 0dC0A9300000000000;
	or.pred  	%p335, %p333, %p334;
	@%p335 bra 	$L__BB0_1148;
$L__BB0_1147:
	add.s32 	%r1349, %r519, %r1256;
	sub.s32 	%r1350, %r516, %r1349;
	mul.wide.s32 	%rd980, %r1350, 8;
	add.s64 	%rd982, %rd797, %rd980;
	ld.const.f64 	%fd1482, [%rd982];
	cvt.s64.s32 	%rd983, %r519;
	add.s64 	%rd984, %rd12, %rd983;
	cvt.s64.s32 	%rd985, %r1256;
	add.s64 	%rd986, %rd12, %rd985;
	ld.global.s8 	%r1351, [%rd149+27];
	ld.global.u8 	%r1352, [%rd984];
	ld.global.u8 	%r1353, [%rd150];
	prmt.b32 	%r1354, %r1352, %r1353, 0x3340U;
	ld.global.u8 	%r1355, [%rd986+27];
	prmt.b32 	%r1356, %r1355, 0, 0x3340U;
	prmt.b32 	%r1357, %r1354, %r1356, 0x5410U;
	mov.b32 	%r1358, 334205;
	dp4a.s32.u32 	%r1359, %r1357, %r1358, %r1351;
	mul.wide.s32 	%rd987, %r1359, 8;
	add.s64 	%rd988, %rd797, %rd987;
	ld.const.f64 	%fd1483, [%rd988+5000];
	add.f64 	%fd3297, %fd1482, %fd1483;
	st.global.f64 	[%rd13+10520], %fd3297;
	ld.const.f64 	%fd1484, [%rd982+-720];
	ld.global.s8 	%r1360, [%rd149+27];
	ld.global.u8 	%r1361, [%rd984];
	ld.global.u8 	%r1362, [%rd150];
	prmt.b32 	%r1363, %r1362, %r1361, 0x3340U;
	ld.global.u8 	%r1364, [%rd986+27];
	prmt.b32 	%r1365, %r1364, 0, 0x3340U;
	prmt.b32 	%r1366, %r1363, %r1365, 0x5410U;
	mov.b32 	%r1367, 359705;
	dp4a.s32.u32 	%r1368, %r1366, %r1367, %r1360;
	mul.wide.s32 	%rd989, %r1368, 8;
	add.s64 	%rd990, %rd797, %rd989;
	ld.const.f64 	%fd1485, [%rd990];
	add.f64 	%fd3296, %fd1484, %fd1485;
	st.global.f64 	[%rd13+10512], %fd3296;
$L__BB0_1148:
	add.s32 	%r1369, %r519, -1;
	add.s32 	%r1370, %r494, %r1256;
	mad.lo.s32 	%r1371, %r1369, %r574, %r1370;
	mul.wide.s32 	%rd991, %r1371, 8;
	add.s64 	%rd992, %rd4, %rd991;
	ld.global.f64 	%fd1486, [%rd992];
	add.f64 	%fd3299, %fd1486, %fd3297;
	st.global.f64 	[%rd13+10520], %fd3299;
	ld.global.f64 	%fd1487, [%rd992+5000];
	add.f64 	%fd3306, %fd1487, %fd3296;
	st.global.f64 	[%rd13+10512], %fd3306;
	abs.f64 	%fd1488, %fd3299;
	setp.leu.f64 	%p336, %fd1488, 0d41CDCD64FF800000;
	@%p336 bra 	$L__BB0_1150;
	mov.b64 	%rd993, 9218868437227405312;
	st.global.u64 	[%rd13+10520], %rd993;
	mov.b64 	%rd994, -4616189618054758400;
	st.global.u64 	[%rd13+10512], %rd994;
	mov.f64 	%fd3299, 0d7FF0000000000000;
	mov.f64 	%fd3306, 0dBFF0000000000000;
$L__BB0_1150:
	ld.global.f64 	%fd1491, [%rd13+10416];
	add.f64 	%fd1492, %fd3299, %fd1491;
	ld.global.f64 	%fd1493, [%rd13+10424];
	add.f64 	%fd1494, %fd3306, %fd1493;
	ld.global.f64 	%fd1495, [%rd13+10432];
	add.f64 	%fd1496, %fd1494, %fd1495;
	div.rn.f64 	%fd1497, %fd1492, %fd1496;
	st.global.f64 	[%rd13+10496], %fd1497;
	ld.global.f64 	%fd1498, [%rd151];
	add.f64 	%fd1499, %fd1498, %fd1491;
	ld.global.f64 	%fd1500, [%rd151+5000];
	add.f64 	%fd1501, %fd1500, %fd1493;
	add.f64 	%fd1502, %fd1501, %fd1495;
	div.rn.f64 	%fd1503, %fd1499, %fd1502;
	st.global.f64 	[%rd13+10504], %fd1503;
	st.global.f64 	[%rd13+10480], %fd3306;
	st.global.f64 	[%rd13+10488], %fd3299;
	bra.uni 	$L__BB0_1162;
$L__BB0_1151:
	add.s32 	%r1338, %r519, %r1256;
	sub.s32 	%r1339, %r516, %r1338;
	mul.wide.s32 	%rd949, %r1339, 8;
	add.s64 	%rd951, %rd797, %rd949;
	ld.const.f64 	%fd1452, [%rd951];
	cvt.s64.s32 	%rd952, %r519;
	add.s64 	%rd953, %rd12, %rd952;
	ld.global.s8 	%r1340, [%rd953];
	mul.wide.s32 	%rd954, %r1340, 5;
	cvt.s64.s32 	%rd955, %r1256;
	add.s64 	%rd956, %rd12, %rd955;
	ld.global.s8 	%rd957, [%rd956+27];
	add.s64 	%rd958, %rd954, %rd957;
	shl.b64 	%rd959, %rd958, 3;
	add.s64 	%rd960, %rd797, %rd959;
	ld.const.f64 	%fd1453, [%rd960+45640];
	add.f64 	%fd1454, %fd1452, %fd1453;
	ld.global.s8 	%r1341, [%rd150];
	mul.wide.s32 	%rd961, %r1341, 5;
	ld.global.s8 	%rd962, [%rd149+27];
	add.s64 	%rd963, %rd961, %rd962;
	shl.b64 	%rd964, %rd963, 3;
	add.s64 	%rd965, %rd797, %rd964;
	ld.const.f64 	%fd1455, [%rd965+45640];
	add.f64 	%fd1456, %fd1454, %fd1455;
	st.global.f64 	[%rd13+10520], %fd1456;
	add.s32 	%r1342, %r519, -1;
	add.s32 	%r1343, %r494, %r1256;
	mad.lo.s32 	%r1344, %r1342, %r574, %r1343;
	mul.wide.s32 	%rd966, %r1344, 8;
	add.s64 	%rd967, %rd4, %rd966;
	ld.global.f64 	%fd1457, [%rd967];
	add.f64 	%fd3301, %fd1457, %fd1456;
	st.global.f64 	[%rd13+10520], %fd3301;
	ld.const.f64 	%fd1458, [%rd951+-720];
	ld.global.s8 	%r1345, [%rd953];
	mul.wide.s32 	%rd968, %r1345, 5;
	ld.global.s8 	%rd969, [%rd956+27];
	add.s64 	%rd970, %rd968, %rd969;
	shl.b64 	%rd971, %rd970, 3;
	add.s64 	%rd972, %rd797, %rd971;
	ld.const.f64 	%fd1459, [%rd972+45440];
	add.f64 	%fd1460, %fd1458, %fd1459;
	ld.global.s8 	%r1346, [%rd150];
	mul.wide.s32 	%rd973, %r1346, 5;
	ld.global.s8 	%rd974, [%rd149+27];
	add.s64 	%rd975, %rd973, %rd974;
	shl.b64 	%rd976, %rd975, 3;
	add.s64 	%rd977, %rd797, %rd976;
	ld.const.f64 	%fd1461, [%rd977+45440];
	add.f64 	%fd1462, %fd1460, %fd1461;
	st.global.f64 	[%rd13+10512], %fd1462;
	ld.global.f64 	%fd1463, [%rd967+5000];
	add.f64 	%fd3306, %fd1463, %fd1462;
	st.global.f64 	[%rd13+10512], %fd3306;
	abs.f64 	%fd1464, %fd3301;
	setp.leu.f64 	%p329, %fd1464, 0d41CDCD64FF800000;
	@%p329 bra 	$L__BB0_1153;
	mov.b64 	%rd978, 9218868437227405312;
	st.global.u64 	[%rd13+10520], %rd978;
	mov.b64 	%rd979, -4616189618054758400;
	st.global.u64 	[%rd13+10512], %rd979;
	mov.f64 	%fd3301, 0d7FF0000000000000;
	mov.f64 	%fd3306, 0dBFF0000000000000;
$L__BB0_1153:
	ld.global.f64 	%fd1467, [%rd13+10416];
	add.f64 	%fd1468, %fd3301, %fd1467;
	ld.global.f64 	%fd1469, [%rd13+10424];
	add.f64 	%fd1470, %fd3306, %fd1469;
	ld.global.f64 	%fd1471, [%rd13+10432];
	add.f64 	%fd1472, %fd1470, %fd1471;
	div.rn.f64 	%fd1473, %fd1468, %fd1472;
	st.global.f64 	[%rd13+10496], %fd1473;
	ld.global.f64 	%fd1474, [%rd151];
	add.f64 	%fd1475, %fd1474, %fd1467;
	ld.global.f64 	%fd1476, [%rd151+5000];
	add.f64 	%fd1477, %fd1476, %fd1469;
	add.f64 	%fd1478, %fd1477, %fd1471;
	div.rn.f64 	%fd1479, %fd1475, %fd1478;
	st.global.f64 	[%rd13+10504], %fd1479;
	st.global.f64 	[%rd13+10480], %fd3306;
	st.global.f64 	[%rd13+10488], %fd3301;
	bra.uni 	$L__BB0_1162;
$L__BB0_1154:
	setp.ne.s32 	%p320, %r523, -2;
	setp.ne.s32 	%p321, %r521, -2;
	or.pred  	%p322, %p320, %p321;
	@%p322 bra 	$L__BB0_1159;
	cvt.s64.s32 	%rd932, %r519;
	add.s64 	%rd933, %rd12, %rd932;
	cvt.s64.s32 	%rd934, %r1256;
	add.s64 	%rd935, %rd12, %rd934;
	ld.global.s8 	%r1301, [%rd935+28];
	ld.global.u8 	%r1302, [%rd933+1];
	ld.global.u8 	%r1303, [%rd933];
	prmt.b32 	%r1304, %r1303, %r1302, 0x3340U;
	ld.global.u8 	%r1305, [%rd935+27];
	prmt.b32 	%r1306, %r1305, 0, 0x3340U;
	prmt.b32 	%r1307, %r1304, %r1306, 0x5410U;
	mov.b32 	%r1308, 334205;
	dp4a.s32.u32 	%r1309, %r1307, %r1308, %r1301;
	mul.wide.s32 	%rd936, %r1309, 8;
	add.s64 	%rd938, %rd797, %rd936;
	ld.const.f64 	%fd1427, [%rd938+10000];
	ld.global.s8 	%r1310, [%rd150+-1];
	ld.global.u8 	%r1311, [%rd149+27];
	ld.global.u8 	%r1312, [%rd149+26];
	prmt.b32 	%r1313, %r1312, %r1311, 0x3340U;
	ld.global.u8 	%r1314, [%rd150];
	prmt.b32 	%r1315, %r1314, 0, 0x3340U;
	prmt.b32 	%r1316, %r1313, %r1315, 0x5410U;
	mov.b32 	%r1317, 359705;
	dp4a.s32.u32 	%r1318, %r1316, %r1317, %r1310;
	mul.wide.s32 	%rd939, %r1318, 8;
	add.s64 	%rd940, %rd797, %rd939;
	ld.const.f64 	%fd1428, [%rd940+10000];
	add.f64 	%fd1429, %fd1427, %fd1428;
	st.global.f64 	[%rd13+10512], %fd1429;
	add.s32 	%r1319, %r519, -1;
	add.s32 	%r1320, %r522, %r498;
	mad.lo.s32 	%r1321, %r1319, %r574, %r1320;
	mul.wide.s32 	%rd941, %r1321, 8;
	add.s64 	%rd942, %rd4, %rd941;
	ld.global.f64 	%fd1430, [%rd942];
	add.f64 	%fd3302, %fd1430, %fd1429;
	st.global.f64 	[%rd13+10512], %fd3302;
	ld.global.s8 	%r1322, [%rd935+28];
	ld.global.u8 	%r1323, [%rd933+1];
	ld.global.u8 	%r1324, [%rd933];
	prmt.b32 	%r1325, %r1324, %r1323, 0x3340U;
	ld.global.u8 	%r1326, [%rd935+27];
	prmt.b32 	%r1327, %r1326, 0, 0x3340U;
	prmt.b32 	%r1328, %r1325, %r1327, 0x5410U;
	dp4a.s32.u32 	%r1329, %r1328, %r1308, %r1322;
	mul.wide.s32 	%rd943, %r1329, 8;
	add.s64 	%rd944, %rd797, %rd943;
	ld.const.f64 	%fd1431, [%rd944+15000];
	ld.global.s8 	%r1330, [%rd150+-1];
	ld.global.u8 	%r1331, [%rd149+27];
	ld.global.u8 	%r1332, [%rd149+26];
	prmt.b32 	%r1333, %r1332, %r1331, 0x3340U;
	ld.global.u8 	%r1334, [%rd150];
	prmt.b32 	%r1335, %r1334, 0, 0x3340U;
	prmt.b32 	%r1336, %r1333, %r1335, 0x5410U;
	dp4a.s32.u32 	%r1337, %r1336, %r1317, %r1330;
	mul.wide.s32 	%rd945, %r1337, 8;
	add.s64 	%rd946, %rd797, %rd945;
	ld.const.f64 	%fd1432, [%rd946+15000];
	add.f64 	%fd1433, %fd1431, %fd1432;
	st.global.f64 	[%rd13+10520], %fd1433;
	ld.global.f64 	%fd1434, [%rd942+-5000];
	add.f64 	%fd3303, %fd1434, %fd1433;
	st.global.f64 	[%rd13+10520], %fd3303;
	abs.f64 	%fd1435, %fd3303;
	setp.leu.f64 	%p324, %fd1435, 0d41CDCD64FF800000;
	@%p324 bra 	$L__BB0_1157;
	mov.b64 	%rd947, 9218868437227405312;
	st.global.u64 	[%rd13+10520], %rd947;
	mov.b64 	%rd948, -4616189618054758400;
	st.global.u64 	[%rd13+10512], %rd948;
	mov.f64 	%fd3303, 0d7FF0000000000000;
	mov.f64 	%fd3302, 0dBFF0000000000000;
$L__BB0_1157:
	ld.global.f64 	%fd1439, [%rd13+10416];
	add.f64 	%fd1440, %fd3303, %fd1439;
	ld.global.f64 	%fd1441, [%rd13+10424];
	add.f64 	%fd1442, %fd3302, %fd1441;
	ld.global.f64 	%fd1443, [%rd13+10432];
	add.f64 	%fd1444, %fd1442, %fd1443;
	div.rn.f64 	%fd1445, %fd1440, %fd1444;
	st.global.f64 	[%rd13+10496], %fd1445;
	ld.global.f64 	%fd1446, [%rd151];
	add.f64 	%fd1447, %fd1446, %fd1439;
	ld.global.f64 	%fd1448, [%rd151+5000];
	add.f64 	%fd1449, %fd1448, %fd1441;
	add.f64 	%fd1450, %fd1449, %fd1443;
	div.rn.f64 	%fd1451, %fd1447, %fd1450;
	st.global.f64 	[%rd13+10504], %fd1451;
	setp.ltu.f64 	%p325, %fd1445, %fd1451;
	mov.f64 	%fd3306, 0dBFF0000000000000;
	@%p325 bra 	$L__BB0_1162;
	st.global.f64 	[%rd13+10480], %fd3302;
	st.global.f64 	[%rd13+10488], %fd3303;
	mov.f64 	%fd3306, %fd3302;
	bra.uni 	$L__BB0_1162;
$L__BB0_1159:
	add.s32 	%r1258, %r519, %r1256;
	sub.s32 	%r1259, %r515, %r1258;
	mul.wide.s32 	%rd913, %r1259, 8;
	add.s64 	%rd915, %rd797, %rd913;
	ld.const.f64 	%fd1397, [%rd915];
	cvt.s64.s32 	%rd916, %r519;
	add.s64 	%rd917, %rd12, %rd916;
	cvt.s64.s32 	%rd918, %r1256;
	add.s64 	%rd919, %rd12, %rd918;
	ld.global.s8 	%r1260, [%rd919+28];
	ld.global.u8 	%r1261, [%rd917+1];
	ld.global.u8 	%r1262, [%rd917];
	prmt.b32 	%r1263, %r1262, %r1261, 0x3340U;
	ld.global.u8 	%r1264, [%rd919+27];
	prmt.b32 	%r1265, %r1264, 0, 0x3340U;
	prmt.b32 	%r1266, %r1263, %r1265, 0x5410U;
	mov.b32 	%r1267, 334205;
	dp4a.s32.u32 	%r1268, %r1266, %r1267, %r1260;
	mul.wide.s32 	%rd920, %r1268, 8;
	add.s64 	%rd921, %rd797, %rd920;
	ld.const.f64 	%fd1398, [%rd921+30440];
	add.f64 	%fd1399, %fd1397, %fd1398;
	ld.global.s8 	%r1269, [%rd150+-1];
	ld.global.u8 	%r1270, [%rd149+27];
	ld.global.u8 	%r1271, [%rd149+26];
	prmt.b32 	%r1272, %r1271, %r1270, 0x3340U;
	ld.global.u8 	%r1273, [%rd150];
	prmt.b32 	%r1274, %r1273, 0, 0x3340U;
	prmt.b32 	%r1275, %r1272, %r1274, 0x5410U;
	mov.b32 	%r1276, 359705;
	dp4a.s32.u32 	%r1277, %r1275, %r1276, %r1269;
	mul.wide.s32 	%rd922, %r1277, 8;
	add.s64 	%rd923, %rd797, %rd922;
	ld.const.f64 	%fd1400, [%rd923+30440];
	add.f64 	%fd1401, %fd1399, %fd1400;
	st.global.f64 	[%rd13+10520], %fd1401;
	add.s32 	%r1278, %r519, -1;
	add.s32 	%r1279, %r494, %r1256;
	mad.lo.s32 	%r1280, %r1278, %r574, %r1279;
	mul.wide.s32 	%rd924, %r1280, 8;
	add.s64 	%rd925, %rd4, %rd924;
	ld.global.f64 	%fd1402, [%rd925];
	add.f64 	%fd3305, %fd1402, %fd1401;
	st.global.f64 	[%rd13+10520], %fd3305;
	ld.const.f64 	%fd1403, [%rd915+-720];
	ld.global.s8 	%r1281, [%rd919+28];
	ld.global.u8 	%r1282, [%rd917+1];
	ld.global.u8 	%r1283, [%rd917];
	prmt.b32 	%r1284, %r1283, %r1282, 0x3340U;
	ld.global.u8 	%r1285, [%rd919+27];
	prmt.b32 	%r1286, %r1285, 0, 0x3340U;
	prmt.b32 	%r1287, %r1284, %r1286, 0x5410U;
	dp4a.s32.u32 	%r1288, %r1287, %r1267, %r1281;
	mul.wide.s32 	%rd926, %r1288, 8;
	add.s64 	%rd927, %rd797, %rd926;
	ld.const.f64 	%fd1404, [%rd927+25440];
	add.f64 	%fd1405, %fd1403, %fd1404;
	ld.global.s8 	%r1289, [%rd150+-1];
	ld.global.u8 	%r1290, [%rd149+27];
	ld.global.u8 	%r1291, [%rd149+26];
	prmt.b32 	%r1292, %r1291, %r1290, 0x3340U;
	ld.global.u8 	%r1293, [%rd150];
	prmt.b32 	%r1294, %r1293, 0, 0x3340U;
	prmt.b32 	%r1295, %r1292, %r1294, 0x5410U;
	dp4a.s32.u32 	%r1296, %r1295, %r1276, %r1289;
	mul.wide.s32 	%rd928, %r1296, 8;
	add.s64 	%rd929, %rd797, %rd928;
	ld.const.f64 	%fd1406, [%rd929+25440];
	add.f64 	%fd1407, %fd1405, %fd1406;
	add.s32 	%r1297, %r3073, %r519;
	sub.s32 	%r1298, %r3074, %r1297;
	add.s32 	%r1299, %r1298, %r1256;
	abs.s32 	%r1300, %r1299;
	cvt.rn.f64.s32 	%fd1408, %r1300;
	fma.rn.f64 	%fd1409, %fd1408, 0dBFEEF3E864B31D04, %fd1407;
	st.global.f64 	[%rd13+10512], %fd1409;
	ld.global.f64 	%fd1410, [%rd925+5000];
	add.f64 	%fd3306, %fd1410, %fd1409;
	st.global.f64 	[%rd13+10512], %fd3306;
	abs.f64 	%fd1411, %fd3305;
	setp.leu.f64 	%p323, %fd1411, 0d41CDCD64FF800000;
	@%p323 bra 	$L__BB0_1161;
	mov.b64 	%rd930, 9218868437227405312;
	st.global.u64 	[%rd13+10520], %rd930;
	mov.b64 	%rd931, -4616189618054758400;
	st.global.u64 	[%rd13+10512], %rd931;
	mov.f64 	%fd3305, 0d7FF0000000000000;
	mov.f64 	%fd3306, 0dBFF0000000000000;
$L__BB0_1161:
	ld.global.f64 	%fd1414, [%rd13+10416];
	add.f64 	%fd1415, %fd3305, %fd1414;
	ld.global.f64 	%fd1416, [%rd13+10424];
	add.f64 	%fd1417, %fd3306, %fd1416;
	ld.global.f64 	%fd1418, [%rd13+10432];
	add.f64 	%fd1419, %fd1417, %fd1418;
	div.rn.f64 	%fd1420, %fd1415, %fd1419;
	st.global.f64 	[%rd13+10496], %fd1420;
	ld.global.f64 	%fd1421, [%rd151];
	add.f64 	%fd1422, %fd1421, %fd1414;
	ld.global.f64 	%fd1423, [%rd151+5000];
	add.f64 	%fd1424, %fd1423, %fd1416;
	add.f64 	%fd1425, %fd1424, %fd1418;
	div.rn.f64 	%fd1426, %fd1422, %fd1425;
	st.global.f64 	[%rd13+10504], %fd1426;
	st.global.f64 	[%rd13+10480], %fd3306;
	st.global.f64 	[%rd13+10488], %fd3305;
$L__BB0_1162:
	ld.global.f64 	%fd755, [%rd151+5000];
	abs.f64 	%fd1504, %fd755;
	abs.f64 	%fd1505, %fd3306;
	max.f64 	%fd1507, %fd1504, %fd1505;
	setp.leu.f64 	%p337, %fd1507, 0d41CDCD64FF800000;
	@%p337 bra 	$L__BB0_1164;
	mov.b32 	%r1374, 0;
	st.global.u32 	[%rd5+468], %r1374;
	mov.pred 	%p1127, -1;
	bra.uni 	$L__BB0_1167;
$L__BB0_1164:
	sub.f64 	%fd1508, %fd755, %fd3306;
	abs.f64 	%fd1509, %fd1508;
	setp.geu.f64 	%p338, %fd1509, 0d3EE4F8B588E368F1;
	@%p338 bra 	$L__BB0_1166;
	mov.b32 	%r1373, 1;
	st.global.u32 	[%rd5+468], %r1373;
	mov.pred 	%p1127, 0;
	bra.uni 	$L__BB0_1167;
$L__BB0_1166:
	mov.b32 	%r1372, 0;
	st.global.u32 	[%rd5+468], %r1372;
	mov.pred 	%p1127, -1;
$L__BB0_1167:
	ld.global.f64 	%fd756, [%rd151];
	ld.global.f64 	%fd757, [%rd13+10488];
	abs.f64 	%fd1510, %fd756;
	abs.f64 	%fd1511, %fd757;
	max.f64 	%fd1513, %fd1510, %fd1511;
	setp.leu.f64 	%p342, %fd1513, 0d41CDCD64FF800000;
	@%p342 bra 	$L__BB0_1169;
	mov.b32 	%r1377, 0;
	st.global.u32 	[%rd5+472], %r1377;
	mov.pred 	%p1128, -1;
	bra.uni 	$L__BB0_1172;
$L__BB0_1169:
	sub.f64 	%fd1514, %fd756, %fd757;
	abs.f64 	%fd1515, %fd1514;
	setp.geu.f64 	%p343, %fd1515, 0d3EE4F8B588E368F1;
	@%p343 bra 	$L__BB0_1171;
	mov.b32 	%r1376, 1;
	st.global.u32 	[%rd5+472], %r1376;
	mov.pred 	%p1128, 0;
	bra.uni 	$L__BB0_1172;
$L__BB0_1171:
	mov.b32 	%r1375, 0;
	st.global.u32 	[%rd5+472], %r1375;
	mov.pred 	%p1128, -1;
$L__BB0_1172:
	or.pred  	%p347, %p1127, %p1128;
	@%p347 bra 	$L__BB0_1174;
	ld.global.u32 	%r3074, [%rd5+420];
	ld.global.u32 	%r3073, [%rd5+424];
	add.s32 	%r1378, %r495, %r3074;
	mul.wide.s32 	%rd995, %r1378, 4;
	add.s64 	%rd996, %rd3, %rd995;
	st.global.u32 	[%rd996], %r3073;
	add.s32 	%r1379, %r496, %r3073;
	mul.wide.s32 	%rd997, %r1379, 4;
	add.s64 	%rd998, %rd3, %rd997;
	st.global.u32 	[%rd998], %r3074;
	mov.b32 	%r1380, 1;
	st.global.u32 	[%rd5+428], %r1380;
	bra.uni 	$L__BB0_1175;
$L__BB0_1174:
	ld.global.u32 	%r1381, [%rd5+420];
	add.s32 	%r3083, %r1381, -1;
	st.global.u32 	[%rd5+420], %r3083;
	ld.global.u32 	%r1382, [%rd5+424];
	add.s32 	%r3082, %r1382, 1;
	st.global.u32 	[%rd5+424], %r3082;
	ld.global.u32 	%r1383, [%rd5+428];
	setp.eq.s32 	%p348, %r1383, 0;
	@%p348 bra 	$L__BB0_1141;
$L__BB0_1175:
	ld.global.u32 	%r1384, [%rd5+416];
	add.s32 	%r3077, %r1384, 1;
	st.global.u32 	[%rd5+416], %r3077;
	@%p35 bra 	$L__BB0_1137;
	bra.uni 	$L__BB0_1089;
$L__BB0_1176:
	ld.global.u32 	%r1192, [%rd5+400];
	add.s32 	%r1193, %r1192, -1;
	ld.global.u32 	%r1194, [%rd5+404];
	add.s32 	%r1195, %r494, %r1194;
	mad.lo.s32 	%r1196, %r1193, %r574, %r1195;
	mul.wide.s32 	%rd884, %r1196, 8;
	add.s64 	%rd152, %rd4, %rd884;
	ld.global.f64 	%fd1372, [%rd13+10440];
	abs.f64 	%fd1373, %fd1372;
	setp.gt.f64 	%p282, %fd1373, 0d41CDCD64FF800000;
	mov.f64 	%fd3307, 0d3FE0000000000000;
	@%p282 bra 	$L__BB0_1202;
	ld.global.f64 	%fd758, [%rd152];
	ld.global.f64 	%fd759, [%rd13+10456];
	ld.global.f64 	%fd760, [%rd13+10416];
	ld.global.f64 	%fd761, [%rd152+5000];
	ld.global.f64 	%fd762, [%rd13+10448];
	ld.global.f64 	%fd763, [%rd13+10424];
	setp.lt.s32 	%p283, %r574, 1;
	mov.b32 	%r3105, 0;
	st.global.u32 	[%rd5+420], %r3105;
	st.global.u32 	[%rd5+416], %r3105;
	@%p283 bra 	$L__BB0_1184;
	and.b32  	%r532, %r574, 3;
	setp.eq.s32 	%p284, %r532, 0;
	mov.b32 	%r3105, 0;
	mov.u32 	%r3098, %r3105;
	@%p284 bra 	$L__BB0_1183;
	mov.b32 	%r3105, 0;
	mov.u32 	%r3087, %r3105;
$L__BB0_1180:
	.pragma "nounroll";
	mul.wide.u32 	%rd885, %r3087, 4;
	add.s64 	%rd886, %rd5, %rd885;
	ld.global.u32 	%r1200, [%rd886];
	setp.lt.s32 	%p285, %r1200, 1;
	@%p285 bra 	$L__BB0_1182;
	add.s32 	%r3105, %r3105, 1;
	st.global.u32 	[%rd5+420], %r3105;
$L__BB0_1182:
	add.s32 	%r3087, %r3087, 1;
	st.global.u32 	[%rd5+416], %r3087;
	setp.ne.s32 	%p286, %r3087, %r532;
	mov.u32 	%r3098, %r532;
	@%p286 bra 	$L__BB0_1180;
$L__BB0_1183:
	add.s32 	%r1201, %r574, -1;
	setp.lt.u32 	%p287, %r1201, 3;
	@%p287 bra 	$L__BB0_1184;
	bra.uni 	$L__BB0_1204;
$L__BB0_1184:
	setp.lt.s32 	%p293, %r574, 1;
	mov.b32 	%r1209, 0;
	st.global.u32 	[%rd5+416], %r1209;
	@%p293 bra 	$L__BB0_1201;
	and.b32  	%r541, %r574, 3;
	setp.eq.s32 	%p294, %r541, 0;
	mov.b32 	%r3104, 0;
	@%p294 bra 	$L__BB0_1190;
	mov.b32 	%r3093, 0;
$L__BB0_1187:
	.pragma "nounroll";
	mul.wide.u32 	%rd888, %r3093, 4;
	add.s64 	%rd889, %rd5, %rd888;
	ld.global.u32 	%r1212, [%rd889+100];
	setp.lt.s32 	%p295, %r1212, 1;
	@%p295 bra 	$L__BB0_1189;
	add.s32 	%r3105, %r3105, 1;
	st.global.u32 	[%rd5+420], %r3105;
$L__BB0_1189:
	add.s32 	%r3093, %r3093, 1;
	st.global.u32 	[%rd5+416], %r3093;
	setp.ne.s32 	%p296, %r3093, %r541;
	mov.u32 	%r3104, %r541;
	@%p296 bra 	$L__BB0_1187;
$L__BB0_1190:
	add.s32 	%r1213, %r574, -1;
	setp.lt.u32 	%p297, %r1213, 3;
	@%p297 bra 	$L__BB0_1201;
	add.s32 	%r549, %r495, 26;
	cvt.s64.s32 	%rd892, %r549;
$L__BB0_1192:
	cvt.s64.s32 	%rd154, %r3104;
	mul.wide.s32 	%rd890, %r3104, 4;
	add.s64 	%rd891, %rd5, %rd890;
	ld.global.u32 	%r1214, [%rd891+100];
	setp.lt.s32 	%p298, %r1214, 1;
	@%p298 bra 	$L__BB0_1194;
	add.s32 	%r3105, %r3105, 1;
	st.global.u32 	[%rd5+420], %r3105;
$L__BB0_1194:
	cvt.u32.u64 	%r1215, %rd154;
	add.s32 	%r1216, %r1215, 1;
	st.global.u32 	[%rd5+416], %r1216;
	add.s64 	%rd893, %rd154, %rd892;
	shl.b64 	%rd894, %rd893, 2;
	add.s64 	%rd155, %rd3, %rd894;
	ld.global.u32 	%r1217, [%rd155+4];
	setp.lt.s32 	%p299, %r1217, 1;
	@%p299 bra 	$L__BB0_1196;
	add.s32 	%r3105, %r3105, 1;
	st.global.u32 	[%rd5+420], %r3105;
$L__BB0_1196:
	add.s32 	%r1219, %r1215, 2;
	st.global.u32 	[%rd5+416], %r1219;
	ld.global.u32 	%r1220, [%rd155+8];
	setp.lt.s32 	%p300, %r1220, 1;
	@%p300 bra 	$L__BB0_1198;
	add.s32 	%r3105, %r3105, 1;
	st.global.u32 	[%rd5+420], %r3105;
$L__BB0_1198:
	add.s32 	%r1222, %r1215, 3;
	st.global.u32 	[%rd5+416], %r1222;
	ld.global.u32 	%r1223, [%rd155+12];
	setp.lt.s32 	%p301, %r1223, 1;
	@%p301 bra 	$L__BB0_1200;
	add.s32 	%r3105, %r3105, 1;
	st.global.u32 	[%rd5+420], %r3105;
$L__BB0_1200:
	add.s32 	%r3104, %r1215, 4;
	st.global.u32 	[%rd5+416], %r3104;
	setp.lt.s32 	%p302, %r3104, %r574;
	@%p302 bra 	$L__BB0_1192;
$L__BB0_1201:
	shr.u32 	%r1225, %r3105, 31;
	add.s32 	%r1226, %r3105, %r1225;
	shr.s32 	%r1227, %r1226, 1;
	add.s32 	%r1228, %r1227, -1;
	st.global.u32 	[%rd5+420], %r1228;
	cvt.rn.f64.s32 	%fd1374, %r1228;
	add.f64 	%fd1375, %fd761, %fd762;
	add.f64 	%fd1376, %fd1375, %fd763;
	fma.rn.f64 	%fd1377, %fd1374, 0dBFE0A2B1704FF434, %fd1376;
	ld.global.f64 	%fd1378, [%rd13+10432];
	add.f64 	%fd1379, %fd1378, %fd1377;
	add.f64 	%fd1380, %fd758, %fd759;
	add.f64 	%fd1381, %fd1380, %fd760;
	div.rn.f64 	%fd1382, %fd1381, %fd1379;
	add.f64 	%fd1383, %fd1382, 0dC071126666666666;
	fma.rn.f64 	%fd3307, %fd1383, 0d4059000000000000, 0d3FE0000000000000;
$L__BB0_1202:
	cvt.rzi.s32.f64 	%r1229, %fd3307;
	cvt.rn.f64.s32 	%fd1384, %r1229;
	div.rn.f64 	%fd1385, %fd1384, 0d4059000000000000;
	st.global.f64 	[%rd13+10472], %fd1385;
$L__BB0_1203:
	ret;
$L__BB0_1204:
	mul.wide.s32 	%rd887, %r3098, 4;
	add.s64 	%rd153, %rd5, %rd887;
	ld.global.u32 	%r1202, [%rd153];
	setp.lt.s32 	%p288, %r1202, 1;
	@%p288 bra 	$L__BB0_1206;
	add.s32 	%r3105, %r3105, 1;
	st.global.u32 	[%rd5+420], %r3105;
$L__BB0_1206:
	add.s32 	%r1203, %r3098, 1;
	st.global.u32 	[%rd5+416], %r1203;
	ld.global.u32 	%r1204, [%rd153+4];
	setp.lt.s32 	%p289, %r1204, 1;
	@%p289 bra 	$L__BB0_1208;
	add.s32 	%r3105, %r3105, 1;
	st.global.u32 	[%rd5+420], %r3105;
$L__BB0_1208:
	add.s32 	%r1205, %r3098, 2;
	st.global.u32 	[%rd5+416], %r1205;
	ld.global.u32 	%r1206, [%rd153+8];
	setp.lt.s32 	%p290, %r1206, 1;
	@%p290 bra 	$L__BB0_1210;
	add.s32 	%r3105, %r3105, 1;
	st.global.u32 	[%rd5+420], %r3105;
$L__BB0_1210:
	add.s32 	%r1207, %r3098, 3;
	st.global.u32 	[%rd5+416], %r1207;
	ld.global.u32 	%r1208, [%rd153+12];
	setp.lt.s32 	%p291, %r1208, 1;
	@%p291 bra 	$L__BB0_1212;
	add.s32 	%r3105, %r3105, 1;
	st.global.u32 	[%rd5+420], %r3105;
$L__BB0_1212:
	add.s32 	%r3098, %r3098, 4;
	st.global.u32 	[%rd5+416], %r3098;
	setp.lt.s32 	%p292, %r3098, %r574;
	@%p292 bra 	$L__BB0_1204;
	bra.uni 	$L__BB0_1184;
$L__BB0_1213:
	mov.b32 	%r2284, 0;
	st.global.u32 	[%rd5+472], %r2284;
	bra.uni 	$L__BB0_795;

}
	// .globl	_Z16candidate_primerPcPiS0_iiiS_PdS0_Pf
.visible .entry _Z16candidate_primerPcPiS0_iiiS_PdS0_Pf(
	.param .u64 .ptr .align 1 _Z16candidate_primerPcPiS0_iiiS_PdS0_Pf_param_0,
	.param .u64 .ptr .align 1 _Z16candidate_primerPcPiS0_iiiS_PdS0_Pf_param_1,
	.param .u64 .ptr .align 1 _Z16candidate_primerPcPiS0_iiiS_PdS0_Pf_param_2,
	.param .u32 _Z16candidate_primerPcPiS0_iiiS_PdS0_Pf_param_3,
	.param .u32 _Z16candidate_primerPcPiS0_iiiS_PdS0_Pf_param_4,
	.param .u32 _Z16candidate_primerPcPiS0_iiiS_PdS0_Pf_param_5,
	.param .u64 .ptr .align 1 _Z16candidate_primerPcPiS0_iiiS_PdS0_Pf_param_6,
	.param .u64 .ptr .align 1 _Z16candidate_primerPcPiS0_iiiS_PdS0_Pf_param_7,
	.param .u64 .ptr .align 1 _Z16candidate_primerPcPiS0_iiiS_PdS0_Pf_param_8,
	.param .u64 .ptr .align 1 _Z16candidate_primerPcPiS0_iiiS_PdS0_Pf_param_9
)
{
	.reg .pred 	%p<652>;
	.reg .b16 	%rs<225>;
	.reg .b32 	%r<1164>;
	.reg .b32 	%f<100>;
	.reg .b64 	%rd<1107>;
	.reg .b64 	%fd<1076>;
	// demoted variable
	.shared .align 4 .b8 _ZZ16candidate_primerPcPiS0_iiiS_PdS0_PfE2GC[2048];
	// demoted variable
	.shared .align 4 .b8 _ZZ16candidate_primerPcPiS0_iiiS_PdS0_PfE2Tm[2048];
	// demoted variable
	.shared .align 4 .b8 _ZZ16candidate_primerPcPiS0_iiiS_PdS0_PfE4Stab[4096];
	// demoted variable
	.shared .align 4 .b8 _ZZ16candidate_primerPcPiS0_iiiS_PdS0_PfE3pos[2048];
	// demoted variable
	.shared .align 4 .b8 _ZZ16candidate_primerPcPiS0_iiiS_PdS0_PfE3Len[2048];
	// demoted variable
	.shared .align 4 .b8 _ZZ16candidate_primerPcPiS0_iiiS_PdS0_PfE4plus[2048];
	// demoted variable
	.shared .align 4 .b8 _ZZ16candidate_primerPcPiS0_iiiS_PdS0_PfE5minus[2048];
	ld.param.u64 	%rd168, [_Z16candidate_primerPcPiS0_iiiS_PdS0_Pf_param_0];
	ld.param.u32 	%r187, [_Z16candidate_primerPcPiS0_iiiS_PdS0_Pf_param_4];
	ld.param.u64 	%rd171, [_Z16candidate_primerPcPiS0_iiiS_PdS0_Pf_param_6];
	ld.param.u64 	%rd172, [_Z16candidate_primerPcPiS0_iiiS_PdS0_Pf_param_7];
	ld.param.u64 	%rd173, [_Z16candidate_primerPcPiS0_iiiS_PdS0_Pf_param_8];
	cvta.to.global.u64 	%rd1, %rd171;
	cvta.to.global.u64 	%rd2, %rd168;
	cvta.to.global.u64 	%rd3, %rd173;
	cvta.to.global.u64 	%rd4, %rd172;
	mov.u32 	%r1, %tid.x;
	mov.u32 	%r189, %ctaid.x;
	mov.u32 	%r190, %ntid.x;
	mad.lo.s32 	%r2, %r189, %r190, %r1;
	shl.b32 	%r191, %r1, 2;
	mov.u32 	%r192, _ZZ16candidate_primerPcPiS0_iiiS_PdS0_PfE3pos;
	add.s32 	%r3, %r192, %r191;
	st.shared.u32 	[%r3], %r2;
	setp.ge.s32 	%p19, %r2, %r187;
	@%p19 bra 	$L__BB1_645;
	mov.u32 	%r194, _ZZ16candidate_primerPcPiS0_iiiS_PdS0_PfE3Len;
	add.s32 	%r4, %r194, %r191;
	mov.u32 	%r195, _ZZ16candidate_primerPcPiS0_iiiS_PdS0_PfE2GC;
	add.s32 	%r5, %r195, %r191;
	mul.lo.s32 	%r196, %r2, 1331;
	mul.wide.s32 	%rd175, %r196, 8;
	add.s64 	%rd5, %rd4, %rd175;
	mul.lo.s32 	%r197, %r2, 119;
	mul.wide.s32 	%rd176, %r197, 4;
	add.s64 	%rd6, %rd3, %rd176;
	mov.f64 	%fd274, 0d3E4466AE23AE1ED1;
	{
	.reg .b32 %temp; 
	mov.b64 	{%temp, %r198}, %fd274;
	}
	{
	.reg .b32 %temp; 
	mov.b64 	{%r199, %temp}, %fd274;
	}
	setp.lt.s32 	%p20, %r198, 1048576;
	mov.f64 	%fd275, 0d41A466AE23AE1ED1;
	{
	.reg .b32 %temp; 
	mov.b64 	{%temp, %r200}, %fd275;
	}
	{
	.reg .b32 %temp; 
	mov.b64 	{%r201, %temp}, %fd275;
	}
	mov.b32 	%r202, 1127219200;
	mov.b32 	%r203, -2147483648;
	mov.b64 	%fd1, {%r203, %r202};
	mov.f64 	%fd276, 0d3E6466AE23AE1ED1;
	{
	.reg .b32 %temp; 
	mov.b64 	{%temp, %r204}, %fd276;
	}
	{
	.reg .b32 %temp; 
	mov.b64 	{%r205, %temp}, %fd276;
	}
	setp.lt.s32 	%p21, %r204, 1048576;
	mov.f64 	%fd277, 0d41C466AE23AE1ED1;
	{
	.reg .b32 %temp; 
	mov.b64 	{%temp, %r206}, %fd277;
	}
	{
	.reg .b32 %temp; 
	mov.b64 	{%r207, %temp}, %fd277;
	}
	mul.lo.s32 	%r208, %r2, 54;
	cvt.s64.s32 	%rd177, %r208;
	add.s64 	%rd7, %rd1, %rd177;
	add.s32 	%r6, %r196, -1;
	add.s32 	%r7, %r196, 624;
	add.s32 	%r8, %r196, -2;
	add.s32 	%r9, %r196, 623;
	selp.b32 	%r209, %r200, %r198, %p20;
	selp.b32 	%r210, %r201, %r199, %p20;
	add.s32 	%r10, %r209, -1;
	selp.f64 	%fd278, 0d41A466AE23AE1ED1, 0d3E4466AE23AE1ED1, %p20;
	fma.rn.f64 	%fd279, %fd278, 0d7FF0000000000000, 0d7FF0000000000000;
	{
	.reg .b32 %temp; 
	mov.b64 	{%temp, %r211}, %fd278;
	}
	and.b32  	%r212, %r211, 2147483647;
	setp.eq.s32 	%p22, %r212, 0;
	selp.f64 	%fd2, 0dFFF0000000000000, %fd279, %p22;
	selp.b32 	%r213, -1077, -1023, %p20;
	shr.u32 	%r214, %r209, 20;
	add.s32 	%r11, %r213, %r214;
	and.b32  	%r215, %r209, 1048575;
	or.b32  	%r12, %r215, 1072693248;
	mov.b64 	%fd3, {%r210, %r12};
	{
	.reg .b32 %temp; 
	mov.b64 	{%r216, %temp}, %fd3;
	}
	{
	.reg .b32 %temp; 
	mov.b64 	{%temp, %r217}, %fd3;
	}
	add.s32 	%r218, %r217, -1048576;
	mov.b64 	%fd4, {%r216, %r218};
	selp.b32 	%r219, %r206, %r204, %p21;
	selp.b32 	%r220, %r207, %r205, %p21;
	add.s32 	%r13, %r219, -1;
	selp.f64 	%fd280, 0d41C466AE23AE1ED1, 0d3E6466AE23AE1ED1, %p21;
	fma.rn.f64 	%fd281, %fd280, 0d7FF0000000000000, 0d7FF0000000000000;
	{
	.reg .b32 %temp; 
	mov.b64 	{%temp, %r221}, %fd280;
	}
	and.b32  	%r222, %r221, 2147483647;
	setp.eq.s32 	%p23, %r222, 0;
	selp.f64 	%fd5, 0dFFF0000000000000, %fd281, %p23;
	selp.b32 	%r223, -1077, -1023, %p21;
	shr.u32 	%r224, %r219, 20;
	add.s32 	%r14, %r223, %r224;
	and.b32  	%r225, %r219, 1048575;
	or.b32  	%r15, %r225, 1072693248;
	mov.b64 	%fd6, {%r220, %r15};
	{
	.reg .b32 %temp; 
	mov.b64 	{%r226, %temp}, %fd6;
	}
	{
	.reg .b32 %temp; 
	mov.b64 	{%temp, %r227}, %fd6;
	}
	add.s32 	%r228, %r227, -1048576;
	mov.b64 	%fd7, {%r226, %r228};
	mov.u32 	%r1162, %r2;
$L__BB1_2:
	ld.param.u64 	%rd1043, [_Z16candidate_primerPcPiS0_iiiS_PdS0_Pf_param_2];
	ld.param.u64 	%rd1041, [_Z16candidate_primerPcPiS0_iiiS_PdS0_Pf_param_1];
	mul.lo.s32 	%r230, %r1162, 11;
	cvta.to.global.u64 	%rd178, %rd1041;
	mul.wide.s32 	%rd179, %r230, 4;
	add.s64 	%rd180, %rd178, %rd179;
	mov.b32 	%r231, 0;
	st.global.u32 	[%rd180], %r231;
	cvta.to.global.u64 	%rd181, %rd1043;
	add.s64 	%rd182, %rd181, %rd179;
	st.global.u32 	[%rd182], %r231;
	st.global.u32 	[%rd180+4], %r231;
	st.global.u32 	[%rd182+4], %r231;
	st.global.u32 	[%rd180+8], %r231;
	st.global.u32 	[%rd182+8], %r231;
	st.global.u32 	[%rd180+12], %r231;
	st.global.u32 	[%rd182+12], %r231;
	st.global.u32 	[%rd180+16], %r231;
	st.global.u32 	[%rd182+16], %r231;
	st.global.u32 	[%rd180+20], %r231;
	st.global.u32 	[%rd182+20], %r231;
	st.global.u32 	[%rd180+24], %r231;
	st.global.u32 	[%rd182+24], %r231;
	st.global.u32 	[%rd180+28], %r231;
	st.global.u32 	[%rd182+28], %r231;
	st.global.u32 	[%rd180+32], %r231;
	st.global.u32 	[%rd182+32], %r231;
	st.global.u32 	[%rd180+36], %r231;
	st.global.u32 	[%rd182+36], %r231;
	st.global.u32 	[%rd180+40], %r231;
	st.global.u32 	[%rd182+40], %r231;
	mov.b32 	%r1101, 15;
	st.shared.u32 	[%r4], %r1101;
$L__BB1_3:
	ld.param.u32 	%r1094, [_Z16candidate_primerPcPiS0_iiiS_PdS0_Pf_param_4];
	add.s32 	%r232, %r1101, %r1162;
	setp.gt.s32 	%p24, %r232, %r1094;
	@%p24 bra 	$L__BB1_644;
	setp.lt.s32 	%p25, %r1101, 1;
	mov.f64 	%fd975, 0d0000000000000000;
	@%p25 bra 	$L__BB1_22;
	neg.s32 	%r1103, %r1101;
	mov.u32 	%r1102, %r1162;
	bra.uni 	$L__BB1_7;
$L__BB1_6:
	add.s32 	%r1103, %r1103, 1;
	setp.eq.s32 	%p27, %r1103, 0;
	add.s32 	%r1102, %r1102, 1;
	@%p27 bra 	$L__BB1_8;
$L__BB1_7:
	cvt.s64.s32 	%rd183, %r1102;
	add.s64 	%rd184, %rd2, %rd183;
	ld.global.u8 	%rs52, [%rd184];
	setp.eq.s16 	%p26, %rs52, 78;
	@%p26 bra 	$L__BB1_644;
	bra.uni 	$L__BB1_6;
$L__BB1_8:
	and.b32  	%r25, %r1101, 7;
	setp.lt.u32 	%p28, %r1101, 8;
	mov.b32 	%r1115, 0;
	mov.u32 	%r1111, %r1115;
	@%p28 bra 	$L__BB1_11;
	and.b32  	%r1111, %r1101, 2147483640;
	mov.b32 	%r1115, 0;
	mov.u32 	%r1105, %r1115;
$L__BB1_10:
	.pragma "nounroll";
	add.s32 	%r236, %r1105, %r1162;
	cvt.s64.s32 	%rd185, %r236;
	add.s64 	%rd186, %rd2, %rd185;
	ld.global.u8 	%rs53, [%rd186];
	and.b16  	%rs54, %rs53, 251;
	setp.eq.s16 	%p29, %rs54, 67;
	selp.u32 	%r237, 1, 0, %p29;
	add.s32 	%r238, %r1115, %r237;
	ld.global.u8 	%rs55, [%rd186+1];
	and.b16  	%rs56, %rs55, 251;
	setp.eq.s16 	%p30, %rs56, 67;
	selp.u32 	%r239, 1, 0, %p30;
	add.s32 	%r240, %r238, %r239;
	ld.global.u8 	%rs57, [%rd186+2];
	and.b16  	%rs58, %rs57, 251;
	setp.eq.s16 	%p31, %rs58, 67;
	selp.u32 	%r241, 1, 0, %p31;
	add.s32 	%r242, %r240, %r241;
	ld.global.u8 	%rs59, [%rd186+3];
	and.b16  	%rs60, %rs59, 251;
	setp.eq.s16 	%p32, %rs60, 67;
	selp.u32 	%r243, 1, 0, %p32;
	add.s32 	%r244, %r242, %r243;
	ld.global.u8 	%rs61, [%rd186+4];
	and.b16  	%rs62, %rs61, 251;
	setp.eq.s16 	%p33, %rs62, 67;
	selp.u32 	%r245, 1, 0, %p33;
	add.s32 	%r246, %r244, %r245;
	ld.global.u8 	%rs63, [%rd186+5];
	and.b16  	%rs64, %rs63, 251;
	setp.eq.s16 	%p34, %rs64, 67;
	selp.u32 	%r247, 1, 0, %p34;
	add.s32 	%r248, %r246, %r247;
	ld.global.u8 	%rs65, [%rd186+6];
	and.b16  	%rs66, %rs65, 251;
	setp.eq.s16 	%p35, %rs66, 67;
	selp.u32 	%r249, 1, 0, %p35;
	add.s32 	%r250, %r248, %r249;
	ld.global.u8 	%rs67, [%rd186+7];
	and.b16  	%rs68, %rs67, 251;
	setp.eq.s16 	%p36, %rs68, 67;
	selp.u32 	%r251, 1, 0, %p36;
	add.s32 	%r1115, %r250, %r251;
	add.s32 	%r1105, %r1105, 8;
	setp.ne.s32 	%p37, %r1105, %r1111;
	@%p37 bra 	$L__BB1_10;
$L__BB1_11:
	setp.eq.s32 	%p38, %r25, 0;
	@%p38 bra 	$L__BB1_21;
	and.b32  	%r34, %r1101, 3;
	setp.lt.u32 	%p39, %r25, 4;
	@%p39 bra 	$L__BB1_14;
	add.s32 	%r253, %r1111, %r1162;
	cvt.s64.s32 	%rd187, %r253;
	add.s64 	%rd188, %rd2, %rd187;
	ld.global.u8 	%rs69, [%rd188];
	and.b16  	%rs70, %rs69, 251;
	setp.eq.s16 	%p40, %rs70, 67;
	selp.u32 	%r254, 1, 0, %p40;
	add.s32 	%r255, %r1115, %r254;
	ld.global.u8 	%rs71, [%rd188+1];
	and.b16  	%rs72, %rs71, 251;
	setp.eq.s16 	%p41, %rs72, 67;
	selp.u32 	%r256, 1, 0, %p41;
	add.s32 	%r257, %r255, %r256;
	ld.global.u8 	%rs73, [%rd188+2];
	and.b16  	%rs74, %rs73, 251;
	setp.eq.s16 	%p42, %rs74, 67;
	selp.u32 	%r258, 1, 0, %p42;
	add.s32 	%r259, %r257, %r258;
	ld.global.u8 	%rs75, [%rd188+3];
	and.b16  	%rs76, %rs75, 251;
	setp.eq.s16 	%p43, %rs76, 67;
	selp.u32 	%r260, 1, 0, %p43;
	add.s32 	%r1115, %r259, %r260;
	add.s32 	%r1111, %r1111, 4;
$L__BB1_14:
	setp.eq.s32 	%p44, %r34, 0;
	@%p44 bra 	$L__BB1_21;
	setp.eq.s32 	%p45, %r34, 1;
	@%p45 bra 	$L__BB1_17;
	add.s32 	%r262, %r1111, %r1162;
	cvt.s64.s32 	%rd189, %r262;
	add.s64 	%rd190, %rd2, %rd189;
	ld.global.u8 	%rs77, [%rd190];
	and.b16  	%rs78, %rs77, 251;
	setp.eq.s16 	%p46, %rs78, 67;
	selp.u32 	%r263, 1, 0, %p46;
	add.s32 	%r264, %r1115, %r263;
	ld.global.u8 	%rs79, [%rd190+1];
	and.b16  	%rs80, %rs79, 251;
	setp.eq.s16 	%p47, %rs80, 67;
	selp.u32 	%r265, 1, 0, %p47;
	add.s32 	%r1115, %r264, %r265;
	add.s32 	%r1111, %r1111, 2;
$L__BB1_17:
	and.b32  	%r266, %r1101, 1;
	setp.eq.b32 	%p48, %r266, 1;
	not.pred 	%p49, %p48;
	@%p49 bra 	$L__BB1_21;
	add.s32 	%r267, %r1111, %r1162;
	cvt.s64.s32 	%rd191, %r267;
	add.s64 	%rd192, %rd2, %rd191;
	ld.global.u8 	%rs1, [%rd192];
	setp.eq.s16 	%p50, %rs1, 67;
	@%p50 bra 	$L__BB1_20;
	setp.eq.s16 	%p51, %rs1, 71;
	selp.u32 	%r268, 1, 0, %p51;
	add.s32 	%r1115, %r1115, %r268;
	bra.uni 	$L__BB1_21;
$L__BB1_20:
	add.s32 	%r1115, %r1115, 1;
$L__BB1_21:
	cvt.rn.f64.s32 	%fd975, %r1115;
$L__BB1_22:
	cvt.rn.f64.s32 	%fd283, %r1101;
	div.rn.f64 	%fd284, %fd975, %fd283;
	mul.f64 	%fd285, %fd284, 0d4059000000000000;
	cvt.rn.f32.f64 	%f40, %fd285;
	st.shared.f32 	[%r5], %f40;
	setp.lt.f32 	%p52, %f40, 0f41F00000;
	setp.gt.f32 	%p53, %f40, 0f428C0000;
	or.pred  	%p54, %p52, %p53;
	mov.u32 	%r1160, %r1101;
	@%p54 bra 	$L__BB1_643;
	add.s32 	%r48, %r1101, -1;
	setp.lt.s32 	%p55, %r1101, 2;
	mov.f32 	%f93, 0f00000000;
	mov.f32 	%f94, %f93;
	@%p55 bra 	$L__BB1_87;
	add.s32 	%r270, %r1101, -2;
	and.b32  	%r49, %r48, 3;
	setp.lt.u32 	%p56, %r270, 3;
	mov.b32 	%r1117, 0;
	mov.f32 	%f94, 0f00000000;
	mov.f32 	%f93, %f94;
	@%p56 bra 	$L__BB1_59;
	mov.b32 	%r1116, 0;
	mov.f32 	%f94, 0f00000000;
$L__BB1_26:
	add.s32 	%r272, %r1116, %r1162;
	cvt.s64.s32 	%rd194, %r272;
	add.s64 	%rd8, %rd2, %rd194;
	ld.global.u8 	%rs81, [%rd8];
	mov.b64 	%rd1067, 0;
	setp.eq.s16 	%p57, %rs81, 65;
	@%p57 bra 	$L__BB1_30;
	setp.eq.s16 	%p58, %rs81, 84;
	@%p58 bra 	$L__BB1_29;
	setp.eq.s16 	%p59, %rs81, 67;
	selp.b64 	%rd1067, 8, 12, %p59;
	bra.uni 	$L__BB1_30;
$L__BB1_29:
	mov.b64 	%rd1067, 4;
$L__BB1_30:
	ld.global.u8 	%rs82, [%rd8+1];
	mov.b64 	%rd1068, 0;
	setp.eq.s16 	%p60, %rs82, 65;
	@%p60 bra 	$L__BB1_34;
	setp.eq.s16 	%p61, %rs82, 84;
	@%p61 bra 	$L__BB1_33;
	setp.eq.s16 	%p62, %rs82, 67;
	selp.b64 	%rd1068, 2, 3, %p62;
	bra.uni 	$L__BB1_34;
$L__BB1_33:
	mov.b64 	%rd1068, 1;
$L__BB1_34:
	add.s64 	%rd199, %rd1068, %rd1067;
	shl.b64 	%rd200, %rd199, 2;
	mov.u64 	%rd201, d_deltah;
	add.s64 	%rd202, %rd201, %rd200;
	ld.const.f32 	%f45, [%rd202];
	add.f32 	%f3, %f93, %f45;
	mov.u64 	%rd203, d_deltas;
	add.s64 	%rd204, %rd203, %rd200;
	ld.const.f32 	%f46, [%rd204];
	add.f32 	%f4, %f94, %f46;
	mov.b64 	%rd1069, 0;
	setp.eq.s16 	%p63, %rs82, 65;
	@%p63 bra 	$L__BB1_38;
	setp.ne.s16 	%p64, %rs82, 84;
	@%p64 bra 	$L__BB1_37;
	mov.b64 	%rd1069, 4;
	bra.uni 	$L__BB1_38;
$L__BB1_37:
	setp.eq.s16 	%p65, %rs82, 67;
	selp.b64 	%rd1069, 8, 12, %p65;
$L__BB1_38:
	ld.global.u8 	%rs84, [%rd8+2];
	mov.b64 	%rd1070, 0;
	setp.eq.s16 	%p66, %rs84, 65;
	@%p66 bra 	$L__BB1_42;
	setp.ne.s16 	%p67, %rs84, 84;
	@%p67 bra 	$L__BB1_41;
	mov.b64 	%rd1070, 1;
	bra.uni 	$L__BB1_42;
$L__BB1_41:
	setp.eq.s16 	%p68, %rs84, 67;
	selp.b64 	%rd1070, 2, 3, %p68;
$L__BB1_42:
	add.s64 	%rd209, %rd1070, %rd1069;
	shl.b64 	%rd210, %rd209, 2;
	add.s64 	%rd212, %rd201, %rd210;
	ld.const.f32 	%f47, [%rd212];
	add.f32 	%f5, %f3, %f47;
	add.s64 	%rd214, %rd203, %rd210;
	ld.const.f32 	%f48, [%rd214];
	add.f32 	%f6, %f4, %f48;
	mov.b64 	%rd1071, 0;
	setp.eq.s16 	%p69, %rs84, 65;
	@%p69 bra 	$L__BB1_46;
	setp.ne.s16 	%p70, %rs84, 84;
	@%p70 bra 	$L__BB1_45;
	mov.b64 	%rd1071, 4;
	bra.uni 	$L__BB1_46;
$L__BB1_45:
	setp.eq.s16 	%p71, %rs84, 67;
	selp.b64 	%rd1071, 8, 12, %p71;
$L__BB1_46:
	ld.global.u8 	%rs86, [%rd8+3];
	mov.b64 	%rd1072, 0;
	setp.eq.s16 	%p72, %rs86, 65;
	@%p72 bra 	$L__BB1_50;
	setp.ne.s16 	%p73, %rs86, 84;
	@%p73 bra 	$L__BB1_49;
	mov.b64 	%rd1072, 1;
	bra.uni 	$L__BB1_50;
$L__BB1_49:
	setp.eq.s16 	%p74, %rs86, 67;
	selp.b64 	%rd1072, 2, 3, %p74;
$L__BB1_50:
	add.s64 	%rd219, %rd1072, %rd1071;
	shl.b64 	%rd220, %rd219, 2;
	add.s64 	%rd222, %rd201, %rd220;
	ld.const.f32 	%f49, [%rd222];
	add.f32 	%f7, %f5, %f49;
	add.s64 	%rd224, %rd203, %rd220;
	ld.const.f32 	%f50, [%rd224];
	add.f32 	%f8, %f6, %f50;
	mov.b64 	%rd1073, 0;
	setp.eq.s16 	%p75, %rs86, 65;
	@%p75 bra 	$L__BB1_54;
	setp.ne.s16 	%p76, %rs86, 84;
	@%p76 bra 	$L__BB1_53;
	mov.b64 	%rd1073, 4;
	bra.uni 	$L__BB1_54;
$L__BB1_53:
	setp.eq.s16 	%p77, %rs86, 67;
	selp.b64 	%rd1073, 8, 12, %p77;
$L__BB1_54:
	ld.global.u8 	%rs88, [%rd8+4];
	mov.b64 	%rd1074, 0;
	setp.eq.s16 	%p78, %rs88, 65;
	@%p78 bra 	$L__BB1_58;
	setp.ne.s16 	%p79, %rs88, 84;
	@%p79 bra 	$L__BB1_57;
	mov.b64 	%rd1074, 1;
	bra.uni 	$L__BB1_58;
$L__BB1_57:
	setp.eq.s16 	%p80, %rs88, 67;
	selp.b64 	%rd1074, 2, 3, %p80;
$L__BB1_58:
	add.s64 	%rd228, %rd1074, %rd1073;
	shl.b64 	%rd229, %rd228, 2;
	add.s64 	%rd231, %rd201, %rd229;
	ld.const.f32 	%f51, [%rd231];
	add.f32 	%f93, %f7, %f51;
	add.s64 	%rd233, %rd203, %rd229;
	ld.const.f32 	%f52, [%rd233];
	add.f32 	%f94, %f8, %f52;
	add.s32 	%r1116, %r1116, 4;
	and.b32  	%r1117, %r48, -4;
	setp.ne.s32 	%p81, %r1116, %r1117;
	@%p81 bra 	$L__BB1_26;
$L__BB1_59:
	setp.eq.s32 	%p82, %r49, 0;
	@%p82 bra 	$L__BB1_87;
	add.s32 	%r273, %r1117, %r1162;
	cvt.s64.s32 	%rd235, %r273;
	add.s64 	%rd25, %rd2, %rd235;
	ld.global.u8 	%rs89, [%rd25];
	mov.b64 	%rd1075, 0;
	setp.eq.s16 	%p83, %rs89, 65;
	@%p83 bra 	$L__BB1_64;
	setp.ne.s16 	%p84, %rs89, 84;
	@%p84 bra 	$L__BB1_63;
	mov.b64 	%rd1075, 4;
	bra.uni 	$L__BB1_64;
$L__BB1_63:
	setp.eq.s16 	%p85, %rs89, 67;
	selp.b64 	%rd1075, 8, 12, %p85;
$L__BB1_64:
	ld.global.u8 	%rs90, [%rd25+1];
	mov.b64 	%rd1076, 0;
	setp.eq.s16 	%p86, %rs90, 65;
	@%p86 bra 	$L__BB1_68;
	setp.ne.s16 	%p87, %rs90, 84;
	@%p87 bra 	$L__BB1_67;
	mov.b64 	%rd1076, 1;
	bra.uni 	$L__BB1_68;
$L__BB1_67:
	setp.eq.s16 	%p88, %rs90, 67;
	selp.b64 	%rd1076, 2, 3, %p88;
$L__BB1_68:
	add.s64 	%rd239, %rd1076, %rd1075;
	shl.b64 	%rd240, %rd239, 2;
	mov.u64 	%rd241, d_deltah;
	add.s64 	%rd242, %rd241, %rd240;
	ld.const.f32 	%f53, [%rd242];
	add.f32 	%f93, %f93, %f53;
	mov.u64 	%rd243, d_deltas;
	add.s64 	%rd244, %rd243, %rd240;
	ld.const.f32 	%f54, [%rd244];
	add.f32 	%f94, %f94, %f54;
	setp.eq.s32 	%p89, %r49, 1;
	@%p89 bra 	$L__BB1_87;
	mov.b64 	%rd1077, 0;
	setp.eq.s16 	%p90, %rs90, 65;
	@%p90 bra 	$L__BB1_73;
	setp.ne.s16 	%p91, %rs90, 84;
	@%p91 bra 	$L__BB1_72;
	mov.b64 	%rd1077, 4;
	bra.uni 	$L__BB1_73;
$L__BB1_72:
	setp.eq.s16 	%p92, %rs90, 67;
	selp.b64 	%rd1077, 8, 12, %p92;
$L__BB1_73:
	ld.global.u8 	%rs92, [%rd25+2];
	mov.b64 	%rd1078, 0;
	setp.eq.s16 	%p93, %rs92, 65;
	@%p93 bra 	$L__BB1_77;
	setp.ne.s16 	%p94, %rs92, 84;
	@%p94 bra 	$L__BB1_76;
	mov.b64 	%rd1078, 1;
	bra.uni 	$L__BB1_77;
$L__BB1_76:
	setp.eq.s16 	%p95, %rs92, 67;
	selp.b64 	%rd1078, 2, 3, %p95;
$L__BB1_77:
	add.s64 	%rd249, %rd1078, %rd1077;
	shl.b64 	%rd250, %rd249, 2;
	add.s64 	%rd252, %rd241, %rd250;
	ld.const.f32 	%f55, [%rd252];
	add.f32 	%f93, %f93, %f55;
	add.s64 	%rd254, %rd243, %rd250;
	ld.const.f32 	%f56, [%rd254];
	add.f32 	%f94, %f94, %f56;
	setp.eq.s32 	%p96, %r49, 2;
	@%p96 bra 	$L__BB1_87;
	mov.b64 	%rd1079, 0;
	setp.eq.s16 	%p97, %rs92, 65;
	@%p97 bra 	$L__BB1_82;
	setp.ne.s16 	%p98, %rs92, 84;
	@%p98 bra 	$L__BB1_81;
	mov.b64 	%rd1079, 4;
	bra.uni 	$L__BB1_82;
$L__BB1_81:
	setp.eq.s16 	%p99, %rs92, 67;
	selp.b64 	%rd1079, 8, 12, %p99;
$L__BB1_82:
	ld.global.u8 	%rs94, [%rd25+3];
	mov.b64 	%rd1080, 0;
	setp.eq.s16 	%p100, %rs94, 65;
	@%p100 bra 	$L__BB1_86;
	setp.ne.s16 	%p101, %rs94, 84;
	@%p101 bra 	$L__BB1_85;
	mov.b64 	%rd1080, 1;
	bra.uni 	$L__BB1_86;
$L__BB1_85:
	setp.eq.s16 	%p102, %rs94, 67;
	selp.b64 	%rd1080, 2, 3, %p102;
$L__BB1_86:
	add.s64 	%rd259, %rd1080, %rd1079;
	shl.b64 	%rd260, %rd259, 2;
	add.s64 	%rd262, %rd241, %rd260;
	ld.const.f32 	%f57, [%rd262];
	add.f32 	%f93, %f93, %f57;
	add.s64 	%rd264, %rd243, %rd260;
	ld.const.f32 	%f58, [%rd264];
	add.f32 	%f94, %f94, %f58;
$L__BB1_87:
	cvt.s64.s32 	%rd265, %r1162;
	add.s64 	%rd38, %rd2, %rd265;
	ld.global.u8 	%rs11, [%rd38];
	setp.eq.s16 	%p103, %rs11, 65;
	setp.eq.s16 	%p104, %rs11, 84;
	or.pred  	%p105, %p104, %p103;
	selp.f64 	%fd286, 0d4010666666666666, 0dC006666666666666, %p105;
	selp.f64 	%fd287, 0d4002666666666666, 0d3FB999999999999A, %p105;
	cvt.f64.f32 	%fd288, %f93;
	sub.f64 	%fd289, %fd287, %fd288;
	cvt.f64.f32 	%fd290, %f94;
	sub.f64 	%fd291, %fd286, %fd290;
	cvt.rn.f32.f64 	%f23, %fd291;
	cvt.rn.f32.f64 	%f24, %fd289;
	add.s32 	%r274, %r48, %r1162;
	cvt.s64.s32 	%rd266, %r274;
	add.s64 	%rd39, %rd2, %rd266;
	ld.global.u8 	%rs95, [%rd39];
	setp.eq.s16 	%p106, %rs95, 84;
	@%p106 bra 	$L__BB1_89;
	setp.ne.s16 	%p107, %rs95, 65;
	@%p107 bra 	$L__BB1_90;
$L__BB1_89:
	cvt.f64.f32 	%fd292, %f24;
	add.f64 	%fd976, %fd292, 0d4002666666666666;
	cvt.f64.f32 	%fd293, %f23;
	add.f64 	%fd977, %fd293, 0d4010666666666666;
	bra.uni 	$L__BB1_91;
$L__BB1_90:
	cvt.f64.f32 	%fd294, %f24;
	add.f64 	%fd976, %fd294, 0d3FB999999999999A;
	cvt.f64.f32 	%fd295, %f23;
	add.f64 	%fd977, %fd295, 0dC006666666666666;
$L__BB1_91:
	cvt.rn.f32.f64 	%f59, %fd977;
	cvt.rn.f32.f64 	%f60, %fd976;
	cvt.f64.f32 	%fd296, %f60;
	mul.f64 	%fd297, %fd296, 0d408F400000000000;
	cvt.f64.f32 	%fd298, %f59;
	cvt.rn.f64.s32 	%fd299, %r48;
	fma.rn.f64 	%fd300, %fd299, 0dBFE0A2B1704FF434, %fd298;
	add.f64 	%fd301, %fd300, 0dC0425A1672324C83;
	div.rn.f64 	%fd302, %fd297, %fd301;
	add.f64 	%fd303, %fd302, 0dC071126666666666;
	cvt.rn.f32.f64 	%f99, %fd303;
	mov.u32 	%r275, %tid.x;
	shl.b32 	%r276, %r275, 2;
	mov.u32 	%r277, _ZZ16candidate_primerPcPiS0_iiiS_PdS0_PfE2Tm;
	add.s32 	%r278, %r277, %r276;
	st.shared.f32 	[%r278], %f99;
	setp.lt.f32 	%p108, %f99, 0f425C0000;
	setp.gt.f32 	%p109, %f99, 0f42880000;
	or.pred  	%p110, %p108, %p109;
	mov.u32 	%r1160, %r1101;
	@%p110 bra 	$L__BB1_643;
	setp.ne.s32 	%p111, %r1101, 6;
	@%p111 bra 	$L__BB1_96;
	ld.global.u8 	%rs99, [%rd38+1];
	setp.ne.s16 	%p116, %rs11, %rs99;
	@%p116 bra 	$L__BB1_99;
	ld.global.u8 	%rs100, [%rd38+2];
	setp.ne.s16 	%p117, %rs11, %rs100;
	@%p117 bra 	$L__BB1_99;
	ld.global.u8 	%rs101, [%rd38+3];
	setp.eq.s16 	%p119, %rs11, %rs101;
	mov.b32 	%r1118, 0;
	mov.pred 	%p643, -1;
	@%p119 bra 	$L__BB1_120;
	bra.uni 	$L__BB1_99;
$L__BB1_96:
	ld.global.u8 	%rs96, [%rd39+-1];
	setp.ne.s16 	%p112, %rs95, %rs96;
	@%p112 bra 	$L__BB1_99;
	ld.global.u8 	%rs97, [%rd39+-2];
	setp.ne.s16 	%p113, %rs95, %rs97;
	@%p113 bra 	$L__BB1_99;
	ld.global.u8 	%rs98, [%rd39+-3];
	setp.eq.s16 	%p115, %rs95, %rs98;
	mov.b32 	%r1118, 0;
	mov.pred 	%p643, -1;
	@%p115 bra 	$L__BB1_120;
$L__BB1_99:
	mov.b32 	%r1118, 1;
	mov.pred 	%p643, 0;
	setp.eq.s16 	%p121, %rs95, 84;
	@%p121 bra 	$L__BB1_103;
	setp.eq.s16 	%p122, %rs95, 67;
	@%p122 bra 	$L__BB1_104;
	setp.ne.s16 	%p123, %rs95, 65;
	@%p123 bra 	$L__BB1_120;
	ld.global.u8 	%rs105, [%rd39+-5];
	setp.eq.s16 	%p129, %rs105, 84;
	@%p129 bra 	$L__BB1_105;
	bra.uni 	$L__BB1_120;
$L__BB1_103:
	ld.global.u8 	%rs104, [%rd39+-5];
	setp.eq.s16 	%p127, %rs104, 65;
	@%p127 bra 	$L__BB1_105;
	bra.uni 	$L__BB1_120;
$L__BB1_104:
	ld.global.u8 	%rs103, [%rd39+-5];
	setp.ne.s16 	%p125, %rs103, 71;
	@%p125 bra 	$L__BB1_120;
$L__BB1_105:
	ld.global.u8 	%rs106, [%rd39+-1];
	setp.eq.s16 	%p130, %rs106, 84;
	@%p130 bra 	$L__BB1_109;
	setp.eq.s16 	%p131, %rs106, 67;
	@%p131 bra 	$L__BB1_110;
	setp.ne.s16 	%p132, %rs106, 65;
	@%p132 bra 	$L__BB1_111;
	ld.global.u8 	%rs109, [%rd39+-4];
	setp.eq.s16 	%p138, %rs109, 84;
	@%p138 bra 	$L__BB1_112;
	bra.uni 	$L__BB1_120;
$L__BB1_109:
	ld.global.u8 	%rs108, [%rd39+-4];
	setp.eq.s16 	%p136, %rs108, 65;
	@%p136 bra 	$L__BB1_112;
	bra.uni 	$L__BB1_120;
$L__BB1_110:
	ld.global.u8 	%rs107, [%rd39+-4];
	setp.eq.s16 	%p134, %rs107, 71;
	@%p134 bra 	$L__BB1_112;
	bra.uni 	$L__BB1_120;
$L__BB1_111:
	ld.global.u8 	%rs110, [%rd39+-4];
	setp.ne.s16 	%p140, %rs110, 67;
	@%p140 bra 	$L__BB1_120;
$L__BB1_112:
	ld.global.u8 	%rs111, [%rd39+-2];
	setp.eq.s16 	%p141, %rs111, 84;
	@%p141 bra 	$L__BB1_116;
	setp.eq.s16 	%p142, %rs111, 67;
	@%p142 bra 	$L__BB1_117;
	setp.ne.s16 	%p143, %rs111, 65;
	@%p143 bra 	$L__BB1_118;
	ld.global.u8 	%rs114, [%rd39+-3];
	setp.eq.s16 	%p149, %rs114, 84;
	@%p149 bra 	$L__BB1_119;
	bra.uni 	$L__BB1_120;
$L__BB1_116:
	ld.global.u8 	%rs113, [%rd39+-3];
	setp.eq.s16 	%p147, %rs113, 65;
	@%p147 bra 	$L__BB1_119;
	bra.uni 	$L__BB1_120;
$L__BB1_117:
	ld.global.u8 	%rs112, [%rd39+-3];
	setp.eq.s16 	%p145, %rs112, 71;
	@%p145 bra 	$L__BB1_119;
	bra.uni 	$L__BB1_120;
$L__BB1_118:
	ld.global.u8 	%rs115, [%rd39+-3];
	setp.ne.s16 	%p151, %rs115, 67;
	@%p151 bra 	$L__BB1_120;
$L__BB1_119:
	mov.b32 	%r1118, 0;
	mov.pred 	%p643, -1;
$L__BB1_120:
	mov.u32 	%r296, _ZZ16candidate_primerPcPiS0_iiiS_PdS0_PfE4plus;
	add.s32 	%r297, %r296, %r276;
	st.shared.u32 	[%r297], %r1118;
	ld.global.u8 	%rs13, [%rd38+1];
	setp.ne.s16 	%p153, %rs11, %rs13;
	@%p153 bra 	$L__BB1_123;
	ld.global.u8 	%rs116, [%rd38+2];
	setp.ne.s16 	%p154, %rs11, %rs116;
	@%p154 bra 	$L__BB1_123;
	ld.global.u8 	%rs117, [%rd38+3];
	setp.eq.s16 	%p155, %rs11, %rs117;
	mov.b32 	%r1119, 0;
	@%p155 bra 	$L__BB1_144;
$L__BB1_123:
	ld.global.u8 	%rs118, [%rd38+5];
	setp.eq.s16 	%p156, %rs118, 84;
	mov.b32 	%r1119, 1;
	@%p156 bra 	$L__BB1_127;
	setp.eq.s16 	%p157, %rs118, 67;
	@%p157 bra 	$L__BB1_128;
	setp.ne.s16 	%p158, %rs118, 65;
	@%p158 bra 	$L__BB1_144;
	setp.eq.s16 	%p161, %rs11, 84;
	@%p161 bra 	$L__BB1_129;
	bra.uni 	$L__BB1_144;
$L__BB1_127:
	setp.eq.s16 	%p160, %rs11, 65;
	@%p160 bra 	$L__BB1_129;
	bra.uni 	$L__BB1_144;
$L__BB1_128:
	setp.ne.s16 	%p159, %rs11, 71;
	@%p159 bra 	$L__BB1_144;
$L__BB1_129:
	ld.global.u8 	%rs119, [%rd38+4];
	setp.eq.s16 	%p162, %rs119, 84;
	@%p162 bra 	$L__BB1_133;
	setp.eq.s16 	%p163, %rs119, 67;
	@%p163 bra 	$L__BB1_134;
	setp.ne.s16 	%p164, %rs119, 65;
	@%p164 bra 	$L__BB1_135;
	setp.eq.s16 	%p167, %rs13, 84;
	@%p167 bra 	$L__BB1_136;
	bra.uni 	$L__BB1_144;
$L__BB1_133:
	setp.eq.s16 	%p166, %rs13, 65;
	@%p166 bra 	$L__BB1_136;
	bra.uni 	$L__BB1_144;
$L__BB1_134:
	setp.eq.s16 	%p165, %rs13, 71;
	@%p165 bra 	$L__BB1_136;
	bra.uni 	$L__BB1_144;
$L__BB1_135:
	setp.ne.s16 	%p168, %rs13, 67;
	@%p168 bra 	$L__BB1_144;
$L__BB1_136:
	ld.global.u8 	%rs120, [%rd38+3];
	setp.eq.s16 	%p169, %rs120, 84;
	@%p169 bra 	$L__BB1_140;
	setp.eq.s16 	%p170, %rs120, 67;
	@%p170 bra 	$L__BB1_141;
	setp.ne.s16 	%p171, %rs120, 65;
	@%p171 bra 	$L__BB1_142;
	ld.global.u8 	%rs123, [%rd38+2];
	setp.eq.s16 	%p174, %rs123, 84;
	@%p174 bra 	$L__BB1_143;
	bra.uni 	$L__BB1_144;
$L__BB1_140:
	ld.global.u8 	%rs122, [%rd38+2];
	setp.eq.s16 	%p173, %rs122, 65;
	@%p173 bra 	$L__BB1_143;
	bra.uni 	$L__BB1_144;
$L__BB1_141:
	ld.global.u8 	%rs121, [%rd38+2];
	setp.eq.s16 	%p172, %rs121, 71;
	@%p172 bra 	$L__BB1_143;
	bra.uni 	$L__BB1_144;
$L__BB1_142:
	ld.global.u8 	%rs124, [%rd38+2];
	setp.ne.s16 	%p175, %rs124, 67;
	@%p175 bra 	$L__BB1_144;
$L__BB1_143:
	mov.b32 	%r1119, 0;
$L__BB1_144:
	ld.param.u32 	%r1096, [_Z16candidate_primerPcPiS0_iiiS_PdS0_Pf_param_5];
	setp.eq.s32 	%p176, %r1096, 0;
	mov.u32 	%r314, _ZZ16candidate_primerPcPiS0_iiiS_PdS0_PfE5minus;
	add.s32 	%r315, %r314, %r276;
	st.shared.u32 	[%r315], %r1119;
	@%p176 bra 	$L__BB1_475;
	mov.b32 	%r1157, 0;
	@%p643 bra 	$L__BB1_467;
	mov.b64 	%rd267, 4641240890982006784;
	st.global.u64 	[%rd5+10416], %rd267;
	mov.b64 	%rd268, -4605268388958384947;
	st.global.u64 	[%rd5+10424], %rd268;
	and.b32  	%r317, %r1101, -2147483647;
	setp.ne.s32 	%p177, %r317, 1;
	@%p177 bra 	$L__BB1_148;
	mov.b32 	%r331, 0;
	st.global.u32 	[%rd6+404], %r331;
	bra.uni 	$L__BB1_156;
$L__BB1_148:
	setp.lt.s32 	%p178, %r1101, 2;
	mov.b32 	%r318, 0;
	st.global.u32 	[%rd6+400], %r318;
	@%p178 bra 	$L__BB1_162;
	add.s32 	%r56, %r1101, %r1162;
	shr.u32 	%r320, %r1101, 31;
	add.s32 	%r321, %r1101, %r320;
	shr.s32 	%r57, %r321, 1;
	mov.b32 	%r58, 0;
$L__BB1_150:
	cvt.u64.u32 	%rd269, %r58;
	add.s64 	%rd270, %rd38, %rd269;
	ld.global.u8 	%rs14, [%rd270];
	setp.ne.s16 	%p179, %rs14, 65;
	not.b32 	%r322, %r58;
	add.s32 	%r323, %r56, %r322;
	cvt.s64.s32 	%rd271, %r323;
	add.s64 	%rd272, %rd2, %rd271;
	ld.global.u8 	%rs15, [%rd272];
	@%p179 bra 	$L__BB1_152;
	setp.ne.s16 	%p180, %rs15, 84;
	@%p180 bra 	$L__BB1_155;
$L__BB1_152:
	setp.ne.s16 	%p181, %rs14, 84;
	@%p181 bra 	$L__BB1_154;
	setp.ne.s16 	%p182, %rs15, 65;
	@%p182 bra 	$L__BB1_155;
$L__BB1_154:
	setp.eq.s16 	%p183, %rs14, 84;
	setp.eq.s16 	%p184, %rs14, 65;
	setp.ne.s16 	%p185, %rs15, 65;
	or.pred  	%p186, %p185, %p183;
	setp.ne.s16 	%p187, %rs15, 84;
	or.pred  	%p188, %p187, %p184;
	and.pred  	%p189, %p186, %p188;
	@%p189 bra 	$L__BB1_158;
$L__BB1_155:
	mov.b32 	%r324, 0;
	st.global.u32 	[%rd6+404], %r324;
$L__BB1_156:
	setp.gt.u32 	%p203, %r10, 2146435070;
	mov.f64 	%fd978, %fd2;
	@%p203 bra 	$L__BB1_164;
	setp.gt.u32 	%p204, %r12, 1073127582;
	selp.f64 	%fd336, %fd4, %fd3, %p204;
	selp.u32 	%r332, 1, 0, %p204;
	add.s32 	%r333, %r11, %r332;
	add.f64 	%fd337, %fd336, 0dBFF0000000000000;
	add.f64 	%fd338, %fd336, 0d3FF0000000000000;
	rcp.approx.ftz.f64 	%fd339, %fd338;
	neg.f64 	%fd340, %fd338;
	fma.rn.f64 	%fd341, %fd340, %fd339, 0d3FF0000000000000;
	fma.rn.f64 	%fd342, %fd341, %fd341, %fd341;
	fma.rn.f64 	%fd343, %fd342, %fd339, %fd339;
	mul.f64 	%fd344, %fd337, %fd343;
	fma.rn.f64 	%fd345, %fd337, %fd343, %fd344;
	mul.f64 	%fd346, %fd345, %fd345;
	fma.rn.f64 	%fd347, %fd346, 0d3EB1380B3AE80F1E, 0d3ED0EE258B7A8B04;
	fma.rn.f64 	%fd348, %fd347, %fd346, 0d3EF3B2669F02676F;
	fma.rn.f64 	%fd349, %fd348, %fd346, 0d3F1745CBA9AB0956;
	fma.rn.f64 	%fd350, %fd349, %fd346, 0d3F3C71C72D1B5154;
	fma.rn.f64 	%fd351, %fd350, %fd346, 0d3F624924923BE72D;
	fma.rn.f64 	%fd352, %fd351, %fd346, 0d3F8999999999A3C4;
	fma.rn.f64 	%fd353, %fd352, %fd346, 0d3FB5555555555554;
	sub.f64 	%fd354, %fd337, %fd345;
	add.f64 	%fd355, %fd354, %fd354;
	neg.f64 	%fd356, %fd345;
	fma.rn.f64 	%fd357, %fd356, %fd337, %fd355;
	mul.f64 	%fd358, %fd343, %fd357;
	mul.f64 	%fd359, %fd346, %fd353;
	fma.rn.f64 	%fd360, %fd359, %fd345, %fd358;
	xor.b32  	%r334, %r333, -2147483648;
	mov.b32 	%r335, 1127219200;
	mov.b64 	%fd361, {%r334, %r335};
	sub.f64 	%fd362, %fd361, %fd1;
	fma.rn.f64 	%fd363, %fd362, 0d3FE62E42FEFA39EF, %fd345;
	fma.rn.f64 	%fd364, %fd362, 0dBFE62E42FEFA39EF, %fd363;
	sub.f64 	%fd365, %fd364, %fd345;
	sub.f64 	%fd366, %fd360, %fd365;
	fma.rn.f64 	%fd367, %fd362, 0d3C7ABC9E3B39803F, %fd366;
	add.f64 	%fd978, %fd363, %fd367;
	bra.uni 	$L__BB1_164;
$L__BB1_158:
	setp.eq.s16 	%p190, %rs14, 67;
	setp.ne.s16 	%p191, %rs15, 71;
	and.pred  	%p192, %p191, %p190;
	@%p192 bra 	$L__BB1_160;
	setp.ne.s16 	%p193, %rs15, 71;
	setp.eq.s16 	%p194, %rs14, 67;
	setp.eq.s16 	%p195, %rs14, 71;
	setp.ne.s16 	%p196, %rs15, 67;
	xor.pred  	%p197, %p195, %p196;
	or.pred  	%p198, %p193, %p194;
	and.pred  	%p199, %p197, %p198;
	@%p199 bra 	$L__BB1_161;
$L__BB1_160:
	mov.b32 	%r330, 0;
	st.global.u32 	[%rd6+404], %r330;
	bra.uni 	$L__BB1_156;
$L__BB1_161:
	add.s32 	%r58, %r58, 1;
	st.global.u32 	[%rd6+400], %r58;
	setp.lt.s32 	%p200, %r58, %r57;
	@%p200 bra 	$L__BB1_150;
$L__BB1_162:
	setp.gt.u32 	%p201, %r13, 2146435070;
	mov.b32 	%r325, 1;
	st.global.u32 	[%rd6+404], %r325;
	mov.f64 	%fd978, %fd5;
	@%p201 bra 	$L__BB1_164;
	setp.gt.u32 	%p202, %r15, 1073127582;
	selp.f64 	%fd304, %fd7, %fd6, %p202;
	selp.u32 	%r326, 1, 0, %p202;
	add.s32 	%r327, %r14, %r326;
	add.f64 	%fd305, %fd304, 0dBFF0000000000000;
	add.f64 	%fd306, %fd304, 0d3FF0000000000000;
	rcp.approx.ftz.f64 	%fd307, %fd306;
	neg.f64 	%fd308, %fd306;
	fma.rn.f64 	%fd309, %fd308, %fd307, 0d3FF0000000000000;
	fma.rn.f64 	%fd310, %fd309, %fd309, %fd309;
	fma.rn.f64 	%fd311, %fd310, %fd307, %fd307;
	mul.f64 	%fd312, %fd305, %fd311;
	fma.rn.f64 	%fd313, %fd305, %fd311, %fd312;
	mul.f64 	%fd314, %fd313, %fd313;
	fma.rn.f64 	%fd315, %fd314, 0d3EB1380B3AE80F1E, 0d3ED0EE258B7A8B04;
	fma.rn.f64 	%fd316, %fd315, %fd314, 0d3EF3B2669F02676F;
	fma.rn.f64 	%fd317, %fd316, %fd314, 0d3F1745CBA9AB0956;
	fma.rn.f64 	%fd318, %fd317, %fd314, 0d3F3C71C72D1B5154;
	fma.rn.f64 	%fd319, %fd318, %fd314, 0d3F624924923BE72D;
	fma.rn.f64 	%fd320, %fd319, %fd314, 0d3F8999999999A3C4;
	fma.rn.f64 	%fd321, %fd320, %fd314, 0d3FB5555555555554;
	sub.f64 	%fd322, %fd305, %fd313;
	add.f64 	%fd323, %fd322, %fd322;
	neg.f64 	%fd324, %fd313;
	fma.rn.f64 	%fd325, %fd324, %fd305, %fd323;
	mul.f64 	%fd326, %fd311, %fd325;
	mul.f64 	%fd327, %fd314, %fd321;
	fma.rn.f64 	%fd328, %fd327, %fd313, %fd326;
	xor.b32  	%r328, %r327, -2147483648;
	mov.b32 	%r329, 1127219200;
	mov.b64 	%fd329, {%r328, %r329};
	sub.f64 	%fd330, %fd329, %fd1;
	fma.rn.f64 	%fd331, %fd330, 0d3FE62E42FEFA39EF, %fd313;
	fma.rn.f64 	%fd332, %fd330, 0dBFE62E42FEFA39EF, %fd331;
	sub.f64 	%fd333, %fd332, %fd313;
	sub.f64 	%fd334, %fd328, %fd333;
	fma.rn.f64 	%fd335, %fd330, 0d3C7ABC9E3B39803F, %fd334;
	add.f64 	%fd978, %fd331, %fd335;
$L__BB1_164:
	mul.f64 	%fd368, %fd978, 0d3FFFCB923A29C77A;
	st.global.f64 	[%rd5+10432], %fd368;
	mov.b32 	%r336, 1;
	st.global.u32 	[%rd6+408], %r336;
	setp.lt.s32 	%p205, %r1101, 1;
	@%p205 bra 	$L__BB1_187;
	add.s32 	%r60, %r1101, %r1162;
	add.s32 	%r61, %r1162, -1;
	mov.b32 	%r62, 1;
$L__BB1_166:
	add.s32 	%r338, %r61, %r62;
	cvt.s64.s32 	%rd273, %r338;
	add.s64 	%rd274, %rd2, %rd273;
	ld.global.u8 	%rs130, [%rd274];
	setp.gt.s16 	%p206, %rs130, 70;
	@%p206 bra 	$L__BB1_170;
	setp.eq.s16 	%p209, %rs130, 65;
	@%p209 bra 	$L__BB1_173;
	setp.eq.s16 	%p210, %rs130, 67;
	@%p210 bra 	$L__BB1_169;
	bra.uni 	$L__BB1_175;
$L__BB1_169:
	cvt.s64.s32 	%rd279, %r62;
	add.s64 	%rd280, %rd7, %rd279;
	mov.b16 	%rs133, 1;
	st.global.u8 	[%rd280], %rs133;
	bra.uni 	$L__BB1_176;
$L__BB1_170:
	setp.eq.s16 	%p207, %rs130, 71;
	@%p207 bra 	$L__BB1_174;
	setp.eq.s16 	%p208, %rs130, 84;
	@%p208 bra 	$L__BB1_172;
	bra.uni 	$L__BB1_175;
$L__BB1_172:
	cvt.s64.s32 	%rd275, %r62;
	add.s64 	%rd276, %rd7, %rd275;
	mov.b16 	%rs131, 3;
	st.global.u8 	[%rd276], %rs131;
	bra.uni 	$L__BB1_176;
$L__BB1_173:
	cvt.s64.s32 	%rd281, %r62;
	add.s64 	%rd282, %rd7, %rd281;
	mov.b16 	%rs134, 0;
	st.global.u8 	[%rd282], %rs134;
	bra.uni 	$L__BB1_176;
$L__BB1_174:
	cvt.s64.s32 	%rd277, %r62;
	add.s64 	%rd278, %rd7, %rd277;
	mov.b16 	%rs132, 2;
	st.global.u8 	[%rd278], %rs132;
	bra.uni 	$L__BB1_176;
$L__BB1_175:
	cvt.s64.s32 	%rd283, %r62;
	add.s64 	%rd284, %rd7, %rd283;
	mov.b16 	%rs135, 4;
	st.global.u8 	[%rd284], %rs135;
$L__BB1_176:
	ld.global.u32 	%r63, [%rd6+408];
	sub.s32 	%r339, %r60, %r63;
	cvt.s64.s32 	%rd285, %r339;
	add.s64 	%rd286, %rd2, %rd285;
	ld.global.u8 	%rs136, [%rd286];
	setp.gt.s16 	%p211, %rs136, 70;
	@%p211 bra 	$L__BB1_180;
	setp.eq.s16 	%p214, %rs136, 65;
	@%p214 bra 	$L__BB1_183;
	setp.eq.s16 	%p215, %rs136, 67;
	@%p215 bra 	$L__BB1_179;
	bra.uni 	$L__BB1_185;
$L__BB1_179:
	cvt.s64.s32 	%rd291, %r63;
	add.s64 	%rd292, %rd7, %rd291;
	mov.b16 	%rs139, 1;
	st.global.u8 	[%rd292+27], %rs139;
	bra.uni 	$L__BB1_186;
$L__BB1_180:
	setp.eq.s16 	%p212, %rs136, 71;
	@%p212 bra 	$L__BB1_184;
	setp.eq.s16 	%p213, %rs136, 84;
	@%p213 bra 	$L__BB1_182;
	bra.uni 	$L__BB1_185;
$L__BB1_182:
	cvt.s64.s32 	%rd287, %r63;
	add.s64 	%rd288, %rd7, %rd287;
	mov.b16 	%rs137, 3;
	st.global.u8 	[%rd288+27], %rs137;
	bra.uni 	$L__BB1_186;
$L__BB1_183:
	cvt.s64.s32 	%rd293, %r63;
	add.s64 	%rd294, %rd7, %rd293;
	mov.b16 	%rs140, 0;
	st.global.u8 	[%rd294+27], %rs140;
	bra.uni 	$L__BB1_186;
$L__BB1_184:
	cvt.s64.s32 	%rd289, %r63;
	add.s64 	%rd290, %rd7, %rd289;
	mov.b16 	%rs138, 2;
	st.global.u8 	[%rd290+27], %rs138;
	bra.uni 	$L__BB1_186;
$L__BB1_185:
	cvt.s64.s32 	%rd295, %r63;
	add.s64 	%rd296, %rd7, %rd295;
	mov.b16 	%rs141, 4;
	st.global.u8 	[%rd296+27], %rs141;
$L__BB1_186:
	ld.global.u32 	%r340, [%rd6+408];
	add.s32 	%r62, %r340, 1;
	st.global.u32 	[%rd6+408], %r62;
	setp.lt.s32 	%p216, %r340, %r1101;
	@%p216 bra 	$L__BB1_166;
$L__BB1_187:
	ld.param.u64 	%rd1045, [_Z16candidate_primerPcPiS0_iiiS_PdS0_Pf_param_6];
	setp.lt.s32 	%p217, %r1101, 1;
	mad.lo.s32 	%r341, %r2, 54, %r1101;
	add.s32 	%r342, %r341, 28;
	cvt.s64.s32 	%rd297, %r342;
	cvta.to.global.u64 	%rd298, %rd1045;
	add.s64 	%rd299, %rd298, %rd297;
	mov.b16 	%rs142, 4;
	st.global.u8 	[%rd299], %rs142;
	st.global.u8 	[%rd7+27], %rs142;
	st.global.u8 	[%rd299+-27], %rs142;
	st.global.u8 	[%rd7], %rs142;
	mov.b64 	%rd300, 0;
	st.global.u64 	[%rd5+10472], %rd300;
	mov.b32 	%r343, 1;
	st.global.u32 	[%rd6+416], %r343;
	@%p217 bra 	$L__BB1_285;
$L__BB1_188:
	mov.b32 	%r1122, 1;
	st.global.u32 	[%rd6+420], %r1122;
$L__BB1_189:
	ld.global.u32 	%r66, [%rd6+416];
	cvt.s64.s32 	%rd301, %r66;
	add.s64 	%rd302, %rd7, %rd301;
	ld.global.s8 	%r345, [%rd302];
	cvt.s64.s32 	%rd303, %r1122;
	add.s64 	%rd304, %rd7, %rd303;
	ld.global.s8 	%r346, [%rd304+27];
	add.s32 	%r347, %r346, %r345;
	setp.eq.s32 	%p218, %r347, 3;
	@%p218 bra 	$L__BB1_191;
	add.s32 	%r348, %r66, -1;
	add.s32 	%r349, %r6, %r1122;
	mad.lo.s32 	%r350, %r348, %r1101, %r349;
	mul.wide.s32 	%rd305, %r350, 8;
	add.s64 	%rd306, %rd4, %rd305;
	mov.b64 	%rd307, 9218868437227405312;
	st.global.u64 	[%rd306], %rd307;
	ld.global.u32 	%r351, [%rd6+416];
	add.s32 	%r352, %r351, -1;
	ld.global.u32 	%r353, [%rd6+420];
	add.s32 	%r354, %r7, %r353;
	mad.lo.s32 	%r355, %r352, %r1101, %r354;
	mul.wide.s32 	%rd308, %r355, 8;
	add.s64 	%rd309, %rd4, %rd308;
	mov.b64 	%rd310, -4616189618054758400;
	st.global.u64 	[%rd309], %rd310;
	bra.uni 	$L__BB1_192;
$L__BB1_191:
	add.s32 	%r356, %r66, -1;
	add.s32 	%r357, %r6, %r1122;
	mad.lo.s32 	%r358, %r356, %r1101, %r357;
	mul.wide.s32 	%rd311, %r358, 8;
	add.s64 	%rd312, %rd4, %rd311;
	mov.b64 	%rd313, 0;
	st.global.u64 	[%rd312], %rd313;
	ld.global.u32 	%r359, [%rd6+416];
	add.s32 	%r360, %r359, -1;
	ld.global.u32 	%r361, [%rd6+420];
	add.s32 	%r362, %r7, %r361;
	mad.lo.s32 	%r363, %r360, %r1101, %r362;
	mul.wide.s32 	%rd314, %r363, 8;
	add.s64 	%rd315, %rd4, %rd314;
	mov.b64 	%rd316, -4564063970805153792;
	st.global.u64 	[%rd315], %rd316;
$L__BB1_192:
	ld.global.u32 	%r364, [%rd6+420];
	add.s32 	%r1122, %r364, 1;
	st.global.u32 	[%rd6+420], %r1122;
	setp.lt.s32 	%p219, %r364, %r1101;
	@%p219 bra 	$L__BB1_189;
	ld.global.u32 	%r365, [%rd6+416];
	add.s32 	%r366, %r365, 1;
	st.global.u32 	[%rd6+416], %r366;
	setp.lt.s32 	%p220, %r365, %r1101;
	@%p220 bra 	$L__BB1_188;
	mov.b32 	%r1123, 1;
$L__BB1_195:
	mov.b32 	%r1124, 1;
	st.global.u32 	[%rd6+424], %r1124;
	add.s32 	%r369, %r1123, -1;
	mad.lo.s32 	%r69, %r369, %r1101, %r6;
	add.s32 	%r70, %r1123, 3117;
	cvt.s64.s32 	%rd317, %r1123;
	add.s64 	%rd40, %rd7, %rd317;
	add.s32 	%r71, %r69, 625;
	add.s32 	%r72, %r1123, 3147;
$L__BB1_196:
	st.global.u32 	[%rd6+420], %r1123;
	add.s32 	%r370, %r69, %r1124;
	mul.wide.s32 	%rd318, %r370, 8;
	add.s64 	%rd319, %rd4, %rd318;
	ld.global.f64 	%fd369, [%rd319];
	abs.f64 	%fd370, %fd369;
	setp.geu.f64 	%p221, %fd370, 0d41CDCD64FF800000;
	mov.u32 	%r1131, %r1124;
	@%p221 bra 	$L__BB1_283;
	mov.b64 	%rd320, -4616189618054758400;
	st.global.u64 	[%rd5+10480], %rd320;
	mov.b64 	%rd321, 9218868437227405312;
	st.global.u64 	[%rd5+10488], %rd321;
	ld.global.u32 	%r74, [%rd6+420];
	ld.global.u32 	%r75, [%rd6+424];
	cvt.s64.s32 	%rd322, %r74;
	add.s64 	%rd41, %rd7, %rd322;
	ld.global.u8 	%rs16, [%rd41];
	cvt.u32.u16 	%r371, %rs16;
	cvt.s32.s8 	%r372, %r371;
	cvt.s64.s32 	%rd323, %r75;
	add.s64 	%rd42, %rd7, %rd323;
	ld.global.u8 	%rs17, [%rd42+27];
	cvt.u32.u16 	%r373, %rs17;
	cvt.s32.s8 	%r374, %r373;
	add.s32 	%r375, %r374, %r372;
	setp.eq.s32 	%p222, %r375, 3;
	@%p222 bra 	$L__BB1_199;
	add.s32 	%r376, %r74, -1;
	add.s32 	%r377, %r7, %r75;
	mad.lo.s32 	%r378, %r376, %r1101, %r377;
	mul.wide.s32 	%rd324, %r378, 8;
	add.s64 	%rd325, %rd4, %rd324;
	mov.b64 	%rd326, -4616189618054758400;
	st.global.u64 	[%rd325], %rd326;
	mov.b64 	%rd327, 9218868437227405312;
	st.global.u64 	[%rd325+-5000], %rd327;
	ld.global.f64 	%fd992, [%rd5+10488];
	bra.uni 	$L__BB1_228;
$L__BB1_199:
	cvt.s32.s8 	%r380, %r371;
	mul.wide.s32 	%rd328, %r380, 5;
	cvt.u64.u16 	%rd329, %rs17;
	cvt.s64.s8 	%rd330, %rd329;
	add.s64 	%rd331, %rd328, %rd330;
	shl.b64 	%rd332, %rd331, 3;
	mov.u64 	%rd333, parameter;
	add.s64 	%rd334, %rd333, %rd332;
	ld.const.f64 	%fd371, [%rd334+45440];
	ld.global.s8 	%r381, [%rd41+-1];
	cvt.u32.u16 	%r382, %rs17;
	ld.global.u8 	%r383, [%rd42+26];
	prmt.b32 	%r384, %r383, %r382, 0x3340U;
	prmt.b32 	%r385, %r371, 0, 0x3340U;
	prmt.b32 	%r386, %r384, %r385, 0x5410U;
	mov.b32 	%r387, 359705;
	dp4a.s32.u32 	%r388, %r386, %r387, %r381;
	mul.wide.s32 	%rd335, %r388, 8;
	add.s64 	%rd336, %rd333, %rd335;
	ld.const.f64 	%fd372, [%rd336+35440];
	add.f64 	%fd987, %fd371, %fd372;
	st.global.f64 	[%rd5+10496], %fd987;
	ld.global.s8 	%r389, [%rd41];
	mul.wide.s32 	%rd337, %r389, 5;
	ld.global.u8 	%rs143, [%rd42+27];
	cvt.u64.u16 	%rd338, %rs143;
	cvt.s64.s8 	%rd339, %rd338;
	add.s64 	%rd340, %rd337, %rd339;
	shl.b64 	%rd341, %rd340, 3;
	add.s64 	%rd342, %rd333, %rd341;
	ld.const.f64 	%fd373, [%rd342+45640];
	ld.global.s8 	%r390, [%rd41+-1];
	ld.global.u8 	%r391, [%rd42+26];
	cvt.u32.u16 	%r392, %rs143;
	prmt.b32 	%r393, %r391, %r392, 0x3340U;
	prmt.b32 	%r394, %r389, 0, 0x3340U;
	prmt.b32 	%r395, %r393, %r394, 0x5410U;
	dp4a.s32.u32 	%r396, %r395, %r387, %r390;
	mul.wide.s32 	%rd343, %r396, 8;
	add.s64 	%rd344, %rd333, %rd343;
	ld.const.f64 	%fd374, [%rd344+40440];
	add.f64 	%fd988, %fd373, %fd374;
	st.global.f64 	[%rd5+10504], %fd988;
	abs.f64 	%fd375, %fd988;
	setp.leu.f64 	%p223, %fd375, 0d41CDCD64FF800000;
	@%p223 bra 	$L__BB1_201;
	mov.b64 	%rd345, 9218868437227405312;
	st.global.u64 	[%rd5+10504], %rd345;
	mov.b64 	%rd346, -4616189618054758400;
	st.global.u64 	[%rd5+10496], %rd346;
	mov.f64 	%fd988, 0d7FF0000000000000;
	mov.f64 	%fd987, 0dBFF0000000000000;
$L__BB1_201:
	ld.global.s8 	%rs18, [%rd42+27];
	cvt.s64.s16 	%rd43, %rs18;
	ld.global.s8 	%rs144, [%rd42+26];
	ld.global.u8 	%rs145, [%rd41];
	cvt.u64.u16 	%rd347, %rs145;
	cvt.s64.s8 	%rd44, %rd347;
	mov.b32 	%r397, {%rs144, %rs18};
	cvt.u32.u16 	%r398, %rs145;
	cvt.s32.s8 	%r399, %r398;
	mov.b32 	%r400, 6405;
	dp2a.lo.s32.u32 	%r401, %r397, %r400, %r399;
	mul.wide.s32 	%rd348, %r401, 8;
	mov.u64 	%rd349, parameter;
	add.s64 	%rd45, %rd349, %rd348;
	ld.const.f64 	%fd378, [%rd45+21000];
	abs.f64 	%fd379, %fd378;
	setp.geu.f64 	%p224, %fd379, 0d41CDCD64FF800000;
	@%p224 bra 	$L__BB1_215;
	cvt.u16.u64 	%rs148, %rd44;
	mov.b32 	%r409, {%rs18, %rs148};
	mov.b32 	%r410, 0;
	mov.b32 	%r411, 1305;
	dp2a.lo.s32.u32 	%r412, %r409, %r411, %r410;
	cvt.s64.s32 	%rd46, %r412;
	ld.global.s8 	%rd372, [%rd41+-1];
	add.s64 	%rd373, %rd46, %rd372;
	shl.b64 	%rd374, %rd373, 3;
	mov.u64 	%rd375, parameter;
	add.s64 	%rd47, %rd375, %rd374;
	ld.const.f64 	%fd397, [%rd47+23000];
	abs.f64 	%fd398, %fd397;
	setp.geu.f64 	%p229, %fd398, 0d41CDCD64FF800000;
	@%p229 bra 	$L__BB1_209;
	mad.lo.s64 	%rd389, %rd43, -24, %rd46;
	shl.b64 	%rd390, %rd389, 3;
	mov.u64 	%rd391, parameter;
	add.s64 	%rd392, %rd391, %rd390;
	ld.const.f64 	%fd414, [%rd392+45440];
	ld.const.f64 	%fd415, [%rd45+20000];
	add.f64 	%fd416, %fd414, %fd415;
	ld.const.f64 	%fd417, [%rd47+22000];
	add.f64 	%fd981, %fd416, %fd417;
	st.global.f64 	[%rd5+10520], %fd981;
	ld.global.s8 	%r417, [%rd41];
	mul.wide.s32 	%rd393, %r417, 5;
	ld.global.s8 	%rs151, [%rd42+27];
	cvt.s64.s16 	%rd394, %rs151;
	add.s64 	%rd395, %rd393, %rd394;
	shl.b64 	%rd396, %rd395, 3;
	add.s64 	%rd397, %rd391, %rd396;
	ld.const.f64 	%fd418, [%rd397+45640];
	ld.global.s8 	%rs152, [%rd42+26];
	mov.b32 	%r418, {%rs152, %rs151};
	mov.b32 	%r419, 6405;
	dp2a.lo.s32.u32 	%r420, %r418, %r419, %r417;
	mul.wide.s32 	%rd398, %r420, 8;
	add.s64 	%rd399, %rd391, %rd398;
	ld.const.f64 	%fd419, [%rd399+21000];
	add.f64 	%fd420, %fd418, %fd419;
	ld.global.s8 	%rd400, [%rd41+-1];
	cvt.s32.s16 	%r421, %rs151;
	mul.wide.s32 	%rd401, %r421, 24;
	add.s64 	%rd402, %rd395, %rd401;
	add.s64 	%rd403, %rd402, %rd400;
	shl.b64 	%rd404, %rd403, 3;
	add.s64 	%rd405, %rd391, %rd404;
	ld.const.f64 	%fd421, [%rd405+23000];
	add.f64 	%fd982, %fd420, %fd421;
	st.global.f64 	[%rd5+10528], %fd982;
	abs.f64 	%fd422, %fd982;
	setp.leu.f64 	%p233, %fd422, 0d41CDCD64FF800000;
	@%p233 bra 	$L__BB1_205;
	mov.b64 	%rd406, 9218868437227405312;
	st.global.u64 	[%rd5+10528], %rd406;
	mov.b64 	%rd407, -4616189618054758400;
	st.global.u64 	[%rd5+10520], %rd407;
	mov.f64 	%fd982, 0d7FF0000000000000;
	mov.f64 	%fd981, 0dBFF0000000000000;
$L__BB1_205:
	ld.global.f64 	%fd991, [%rd5+10416];
	add.f64 	%fd425, %fd982, %fd991;
	ld.global.f64 	%fd990, [%rd5+10424];
	add.f64 	%fd426, %fd981, %fd990;
	ld.global.f64 	%fd989, [%rd5+10432];
	add.f64 	%fd427, %fd426, %fd989;
	div.rn.f64 	%fd31, %fd425, %fd427;
	st.global.f64 	[%rd5+10536], %fd31;
	abs.f64 	%fd428, %fd988;
	setp.geu.f64 	%p234, %fd428, 0d41CDCD64FF800000;
	@%p234 bra 	$L__BB1_208;
	add.f64 	%fd429, %fd988, %fd991;
	add.f64 	%fd430, %fd987, %fd990;
	add.f64 	%fd431, %fd430, %fd989;
	div.rn.f64 	%fd432, %fd429, %fd431;
	st.global.f64 	[%rd5+10512], %fd432;
	setp.geu.f64 	%p235, %fd432, %fd31;
	@%p235 bra 	$L__BB1_223;
	st.global.f64 	[%rd5+10496], %fd981;
	st.global.f64 	[%rd5+10504], %fd982;
	st.global.f64 	[%rd5+10512], %fd31;
	mov.f64 	%fd987, %fd981;
	mov.f64 	%fd988, %fd982;
	bra.uni 	$L__BB1_223;
$L__BB1_208:
	st.global.f64 	[%rd5+10496], %fd981;
	st.global.f64 	[%rd5+10504], %fd982;
	st.global.f64 	[%rd5+10512], %fd31;
	mov.f64 	%fd987, %fd981;
	mov.f64 	%fd988, %fd982;
	bra.uni 	$L__BB1_223;
$L__BB1_209:
	mad.lo.s64 	%rd376, %rd43, -24, %rd46;
	shl.b64 	%rd377, %rd376, 3;
	mov.u64 	%rd378, parameter;
	add.s64 	%rd379, %rd378, %rd377;
	ld.const.f64 	%fd399, [%rd379+45440];
	ld.const.f64 	%fd400, [%rd45+20000];
	add.f64 	%fd983, %fd399, %fd400;
	st.global.f64 	[%rd5+10520], %fd983;
	ld.global.s8 	%r413, [%rd41];
	mul.wide.s32 	%rd380, %r413, 5;
	ld.global.s8 	%rs149, [%rd42+27];
	cvt.s64.s16 	%rd381, %rs149;
	add.s64 	%rd382, %rd380, %rd381;
	shl.b64 	%rd383, %rd382, 3;
	add.s64 	%rd384, %rd378, %rd383;
	ld.const.f64 	%fd401, [%rd384+45640];
	ld.global.s8 	%rs150, [%rd42+26];
	mov.b32 	%r414, {%rs150, %rs149};
	mov.b32 	%r415, 6405;
	dp2a.lo.s32.u32 	%r416, %r414, %r415, %r413;
	mul.wide.s32 	%rd385, %r416, 8;
	add.s64 	%rd386, %rd378, %rd385;
	ld.const.f64 	%fd402, [%rd386+21000];
	add.f64 	%fd984, %fd401, %fd402;
	st.global.f64 	[%rd5+10528], %fd984;
	abs.f64 	%fd403, %fd984;
	setp.leu.f64 	%p230, %fd403, 0d41CDCD64FF800000;
	@%p230 bra 	$L__BB1_211;
	mov.b64 	%rd387, 9218868437227405312;
	st.global.u64 	[%rd5+10528], %rd387;
	mov.b64 	%rd388, -4616189618054758400;
	st.global.u64 	[%rd5+10520], %rd388;
	mov.f64 	%fd984, 0d7FF0000000000000;
	mov.f64 	%fd983, 0dBFF0000000000000;
$L__BB1_211:
	ld.global.f64 	%fd991, [%rd5+10416];
	add.f64 	%fd406, %fd984, %fd991;
	ld.global.f64 	%fd990, [%rd5+10424];
	add.f64 	%fd407, %fd983, %fd990;
	ld.global.f64 	%fd989, [%rd5+10432];
	add.f64 	%fd408, %fd407, %fd989;
	div.rn.f64 	%fd39, %fd406, %fd408;
	st.global.f64 	[%rd5+10536], %fd39;
	abs.f64 	%fd409, %fd988;
	setp.geu.f64 	%p231, %fd409, 0d41CDCD64FF800000;
	@%p231 bra 	$L__BB1_214;
	add.f64 	%fd410, %fd988, %fd991;
	add.f64 	%fd411, %fd987, %fd990;
	add.f64 	%fd412, %fd411, %fd989;
	div.rn.f64 	%fd413, %fd410, %fd412;
	st.global.f64 	[%rd5+10512], %fd413;
	setp.geu.f64 	%p232, %fd413, %fd39;
	@%p232 bra 	$L__BB1_223;
	st.global.f64 	[%rd5+10496], %fd983;
	st.global.f64 	[%rd5+10504], %fd984;
	st.global.f64 	[%rd5+10512], %fd39;
	mov.f64 	%fd987, %fd983;
	mov.f64 	%fd988, %fd984;
	bra.uni 	$L__BB1_223;
$L__BB1_214:
	st.global.f64 	[%rd5+10496], %fd983;
	st.global.f64 	[%rd5+10504], %fd984;
	st.global.f64 	[%rd5+10512], %fd39;
	mov.f64 	%fd987, %fd983;
	mov.f64 	%fd988, %fd984;
	bra.uni 	$L__BB1_223;
$L__BB1_215:
	cvt.u16.u64 	%rs146, %rd44;
	mov.b32 	%r402, {%rs18, %rs146};
	mov.b32 	%r403, 0;
	mov.b32 	%r404, 1305;
	dp2a.lo.s32.u32 	%r405, %r402, %r404, %r403;
	cvt.s64.s32 	%rd48, %r405;
	ld.global.s8 	%rd350, [%rd41+-1];
	add.s64 	%rd351, %rd48, %rd350;
	shl.b64 	%rd352, %rd351, 3;
	mov.u64 	%rd353, parameter;
	add.s64 	%rd49, %rd353, %rd352;
	ld.const.f64 	%fd380, [%rd49+23000];
	abs.f64 	%fd381, %fd380;
	setp.lt.f64 	%p225, %fd381, 0d41CDCD64FF800000;
	@%p225 bra 	$L__BB1_217;
	ld.global.f64 	%fd991, [%rd5+10416];
	ld.global.f64 	%fd990, [%rd5+10424];
	ld.global.f64 	%fd989, [%rd5+10432];
	bra.uni 	$L__BB1_223;
$L__BB1_217:
	mad.lo.s64 	%rd354, %rd43, -24, %rd48;
	shl.b64 	%rd355, %rd354, 3;
	mov.u64 	%rd356, parameter;
	add.s64 	%rd357, %rd356, %rd355;
	ld.const.f64 	%fd382, [%rd357+45440];
	ld.const.f64 	%fd383, [%rd49+22000];
	add.f64 	%fd985, %fd382, %fd383;
	st.global.f64 	[%rd5+10520], %fd985;
	ld.global.s8 	%r406, [%rd41];
	mul.wide.s32 	%rd358, %r406, 5;
	ld.global.u8 	%rs147, [%rd42+27];
	cvt.u64.u16 	%rd359, %rs147;
	cvt.s64.s8 	%rd360, %rd359;
	add.s64 	%rd361, %rd358, %rd360;
	shl.b64 	%rd362, %rd361, 3;
	add.s64 	%rd363, %rd356, %rd362;
	ld.const.f64 	%fd384, [%rd363+45640];
	ld.global.s8 	%rd364, [%rd41+-1];
	cvt.u32.u16 	%r407, %rs147;
	cvt.s32.s8 	%r408, %r407;
	mul.wide.s32 	%rd365, %r408, 24;
	add.s64 	%rd366, %rd361, %rd365;
	add.s64 	%rd367, %rd366, %rd364;
	shl.b64 	%rd368, %rd367, 3;
	add.s64 	%rd369, %rd356, %rd368;
	ld.const.f64 	%fd385, [%rd369+23000];
	add.f64 	%fd986, %fd384, %fd385;
	st.global.f64 	[%rd5+10528], %fd986;
	abs.f64 	%fd386, %fd986;
	setp.leu.f64 	%p226, %fd386, 0d41CDCD64FF800000;
	@%p226 bra 	$L__BB1_219;
	mov.b64 	%rd370, 9218868437227405312;
	st.global.u64 	[%rd5+10528], %rd370;
	mov.b64 	%rd371, -4616189618054758400;
	st.global.u64 	[%rd5+10520], %rd371;
	mov.f64 	%fd986, 0d7FF0000000000000;
	mov.f64 	%fd985, 0dBFF0000000000000;
$L__BB1_219:
	ld.global.f64 	%fd991, [%rd5+10416];
	add.f64 	%fd389, %fd986, %fd991;
	ld.global.f64 	%fd990, [%rd5+10424];
	add.f64 	%fd390, %fd985, %fd990;
	ld.global.f64 	%fd989, [%rd5+10432];
	add.f64 	%fd391, %fd390, %fd989;
	div.rn.f64 	%fd50, %fd389, %fd391;
	st.global.f64 	[%rd5+10536], %fd50;
	abs.f64 	%fd392, %fd988;
	setp.geu.f64 	%p227, %fd392, 0d41CDCD64FF800000;
	@%p227 bra 	$L__BB1_222;
	add.f64 	%fd393, %fd988, %fd991;
	add.f64 	%fd394, %fd987, %fd990;
	add.f64 	%fd395, %fd394, %fd989;
	div.rn.f64 	%fd396, %fd393, %fd395;
	st.global.f64 	[%rd5+10512], %fd396;
	setp.geu.f64 	%p228, %fd396, %fd50;
	@%p228 bra 	$L__BB1_223;
	st.global.f64 	[%rd5+10496], %fd985;
	st.global.f64 	[%rd5+10504], %fd986;
	st.global.f64 	[%rd5+10512], %fd50;
	mov.f64 	%fd987, %fd985;
	mov.f64 	%fd988, %fd986;
	bra.uni 	$L__BB1_223;
$L__BB1_222:
	st.global.f64 	[%rd5+10496], %fd985;
	st.global.f64 	[%rd5+10504], %fd986;
	st.global.f64 	[%rd5+10512], %fd50;
	mov.f64 	%fd987, %fd985;
	mov.f64 	%fd988, %fd986;
$L__BB1_223:
	ld.global.s8 	%r422, [%rd41];
	mul.wide.s32 	%rd408, %r422, 5;
	ld.global.s8 	%rd409, [%rd42+27];
	add.s64 	%rd410, %rd408, %rd409;
	shl.b64 	%rd411, %rd410, 3;
	mov.u64 	%rd412, parameter;
	add.s64 	%rd413, %rd412, %rd411;
	ld.const.f64 	%fd56, [%rd413+45440];
	st.global.f64 	[%rd5+10520], %fd56;
	ld.global.s8 	%r423, [%rd41];
	mul.wide.s32 	%rd414, %r423, 5;
	ld.global.s8 	%rd415, [%rd42+27];
	add.s64 	%rd416, %rd414, %rd415;
	shl.b64 	%rd417, %rd416, 3;
	add.s64 	%rd418, %rd412, %rd417;
	ld.const.f64 	%fd992, [%rd418+45640];
	st.global.f64 	[%rd5+10528], %fd992;
	add.f64 	%fd433, %fd992, %fd991;
	add.f64 	%fd434, %fd56, %fd990;
	add.f64 	%fd435, %fd434, %fd989;
	div.rn.f64 	%fd58, %fd433, %fd435;
	st.global.f64 	[%rd5+10536], %fd58;
	abs.f64 	%fd436, %fd988;
	setp.geu.f64 	%p236, %fd436, 0d41CDCD64FF800000;
	@%p236 bra 	$L__BB1_227;
	ld.global.f64 	%fd437, [%rd5+10512];
	setp.geu.f64 	%p237, %fd437, %fd58;
	@%p237 bra 	$L__BB1_226;
	st.global.f64 	[%rd5+10480], %fd56;
	st.global.f64 	[%rd5+10488], %fd992;
	bra.uni 	$L__BB1_228;
$L__BB1_226:
	st.global.f64 	[%rd5+10480], %fd987;
	st.global.f64 	[%rd5+10488], %fd988;
	mov.f64 	%fd992, %fd988;
	bra.uni 	$L__BB1_228;
$L__BB1_227:
	st.global.f64 	[%rd5+10480], %fd56;
	st.global.f64 	[%rd5+10488], %fd992;
$L__BB1_228:
	abs.f64 	%fd438, %fd992;
	setp.geu.f64 	%p238, %fd438, 0d41CDCD64FF800000;
	@%p238 bra 	$L__BB1_230;
	ld.global.f64 	%fd439, [%rd5+10480];
	ld.global.u32 	%r424, [%rd6+420];
	add.s32 	%r425, %r424, -1;
	ld.global.u32 	%r426, [%rd6+424];
	add.s32 	%r427, %r7, %r426;
	mad.lo.s32 	%r428, %r425, %r1101, %r427;
	mul.wide.s32 	%rd419, %r428, 8;
	add.s64 	%rd420, %rd4, %rd419;
	st.global.f64 	[%rd420], %fd439;
	ld.global.f64 	%fd440, [%rd5+10488];
	ld.global.u32 	%r429, [%rd6+420];
	add.s32 	%r430, %r429, -1;
	ld.global.u32 	%r431, [%rd6+424];
	add.s32 	%r432, %r6, %r431;
	mad.lo.s32 	%r433, %r430, %r1101, %r432;
	mul.wide.s32 	%rd421, %r433, 8;
	add.s64 	%rd422, %rd4, %rd421;
	st.global.f64 	[%rd422], %fd440;
$L__BB1_230:
	ld.global.u32 	%r76, [%rd6+420];
	ld.global.u32 	%r1131, [%rd6+424];
	min.s32 	%r435, %r76, %r1131;
	setp.lt.s32 	%p239, %r435, 2;
	@%p239 bra 	$L__BB1_283;
	add.s32 	%r436, %r76, -1;
	mul.lo.s32 	%r437, %r436, %r1101;
	add.s32 	%r438, %r7, %r1131;
	add.s32 	%r439, %r438, %r437;
	mul.wide.s32 	%rd423, %r439, 8;
	add.s64 	%rd50, %rd4, %rd423;
	ld.global.f64 	%fd997, [%rd50];
	st.global.f64 	[%rd5+10512], %fd997;
	ld.global.f64 	%fd996, [%rd50+-5000];
	st.global.f64 	[%rd5+10528], %fd996;
	ld.global.f64 	%fd62, [%rd5+10416];
	add.f64 	%fd441, %fd996, %fd62;
	ld.global.f64 	%fd63, [%rd5+10424];
	add.f64 	%fd442, %fd997, %fd63;
	ld.global.f64 	%fd64, [%rd5+10432];
	add.f64 	%fd443, %fd442, %fd64;
	div.rn.f64 	%fd65, %fd441, %fd443;
	st.global.f64 	[%rd5+10496], %fd65;
	sub.s32 	%r440, %r437, %r1101;
	add.s32 	%r441, %r438, %r440;
	add.s32 	%r442, %r441, -626;
	mul.wide.s32 	%rd424, %r442, 8;
	add.s64 	%rd51, %rd4, %rd424;
	ld.global.f64 	%fd444, [%rd51];
	abs.f64 	%fd445, %fd444;
	setp.geu.f64 	%p240, %fd445, 0d41CDCD64FF800000;
	@%p240 bra 	$L__BB1_235;
	ld.param.u64 	%rd1046, [_Z16candidate_primerPcPiS0_iiiS_PdS0_Pf_param_6];
	cvt.u64.u32 	%rd427, %r76;
	add.s64 	%rd52, %rd7, %rd427;
	mad.lo.s32 	%r443, %r2, 54, %r1131;
	add.s32 	%r444, %r443, 26;
	cvt.s64.s32 	%rd428, %r444;
	cvta.to.global.u64 	%rd429, %rd1046;
	add.s64 	%rd53, %rd429, %rd428;
	ld.global.s8 	%r445, [%rd53+1];
	ld.global.u8 	%r446, [%rd52];
	ld.global.u8 	%r447, [%rd52+-1];
	prmt.b32 	%r448, %r447, %r446, 0x3340U;
	ld.global.u8 	%r449, [%rd53];
	prmt.b32 	%r450, %r449, 0, 0x3340U;
	prmt.b32 	%r451, %r448, %r450, 0x5410U;
	mov.b32 	%r452, 334205;
	dp4a.s32.u32 	%r453, %r451, %r452, %r445;
	mul.wide.s32 	%rd430, %r453, 8;
	mov.u64 	%rd431, parameter;
	add.s64 	%rd432, %rd431, %rd430;
	ld.const.f64 	%fd448, [%rd432+5000];
	st.global.f64 	[%rd5+10640], %fd448;
	abs.f64 	%fd449, %fd448;
	setp.lt.f64 	%p241, %fd449, 0d41CDCD64FF800000;
	@%p241 bra 	$L__BB1_234;
	ld.global.f64 	%fd994, [%rd5+10536];
	ld.global.f64 	%fd993, [%rd5+10520];
	bra.uni 	$L__BB1_236;
$L__BB1_234:
	ld.global.s8 	%r454, [%rd53+1];
	ld.global.u8 	%r455, [%rd52];
	ld.global.u8 	%r456, [%rd52+-1];
	prmt.b32 	%r457, %r456, %r455, 0x3340U;
	ld.global.u8 	%r458, [%rd53];
	prmt.b32 	%r459, %r458, 0, 0x3340U;
	prmt.b32 	%r460, %r457, %r459, 0x5410U;
	mov.b32 	%r461, 334205;
	dp4a.s32.u32 	%r462, %r460, %r461, %r454;
	mul.wide.s32 	%rd433, %r462, 8;
	mov.u64 	%rd434, parameter;
	add.s64 	%rd435, %rd434, %rd433;
	ld.const.f64 	%fd450, [%rd435];
	st.global.f64 	[%rd5+10640], %fd450;
	ld.global.f64 	%fd451, [%rd51+5000];
	add.f64 	%fd993, %fd451, %fd450;
	st.global.f64 	[%rd5+10520], %fd993;
	ld.global.s8 	%r463, [%rd53+1];
	ld.global.u8 	%r464, [%rd52];
	ld.global.u8 	%r465, [%rd52+-1];
	prmt.b32 	%r466, %r465, %r464, 0x3340U;
	ld.global.u8 	%r467, [%rd53];
	prmt.b32 	%r468, %r467, 0, 0x3340U;
	prmt.b32 	%r469, %r466, %r468, 0x5410U;
	dp4a.s32.u32 	%r470, %r469, %r461, %r463;
	mul.wide.s32 	%rd436, %r470, 8;
	add.s64 	%rd437, %rd434, %rd436;
	ld.const.f64 	%fd452, [%rd437+5000];
	st.global.f64 	[%rd5+10640], %fd452;
	ld.global.f64 	%fd453, [%rd51];
	add.f64 	%fd994, %fd452, %fd453;
	st.global.f64 	[%rd5+10536], %fd994;
	bra.uni 	$L__BB1_236;
$L__BB1_235:
	mov.b64 	%rd425, -4616189618054758400;
	st.global.u64 	[%rd5+10520], %rd425;
	mov.b64 	%rd426, 9218868437227405312;
	st.global.u64 	[%rd5+10536], %rd426;
	mov.f64 	%fd994, 0d7FF0000000000000;
	mov.f64 	%fd993, 0dBFF0000000000000;
$L__BB1_236:
	add.f64 	%fd454, %fd994, %fd62;
	add.f64 	%fd455, %fd993, %fd63;
	add.f64 	%fd456, %fd455, %fd64;
	div.rn.f64 	%fd72, %fd454, %fd456;
	st.global.f64 	[%rd5+10504], %fd72;
	setp.geu.f64 	%p242, %fd993, 0dC0A3880000000000;
	@%p242 bra 	$L__BB1_238;
	mov.b64 	%rd438, -4564063970805153792;
	st.global.u64 	[%rd5+10520], %rd438;
	mov.b64 	%rd439, 0;
	st.global.u64 	[%rd5+10536], %rd439;
	mov.f64 	%fd993, 0dC0A9300000000000;
$L__BB1_238:
	setp.geu.f64 	%p243, %fd997, 0dC0A3880000000000;
	@%p243 bra 	$L__BB1_240;
	mov.b64 	%rd440, -4564063970805153792;
	st.global.u64 	[%rd5+10512], %rd440;
	mov.b64 	%rd441, 0;
	st.global.u64 	[%rd5+10528], %rd441;
	mov.f64 	%fd997, 0dC0A9300000000000;
	mov.f64 	%fd996, 0d0000000000000000;
$L__BB1_240:
	setp.gt.f64 	%p244, %fd72, %fd65;
	@%p244 bra 	$L__BB1_242;
	setp.leu.f64 	%p245, %fd997, 0d0000000000000000;
	setp.leu.f64 	%p246, %fd996, 0d0000000000000000;
	or.pred  	%p247, %p245, %p246;
	@%p247 bra 	$L__BB1_243;
$L__BB1_242:
	st.global.f64 	[%rd50], %fd993;
	ld.global.f64 	%fd461, [%rd5+10536];
	st.global.f64 	[%rd50+-5000], %fd461;
	bra.uni 	$L__BB1_245;
$L__BB1_243:
	setp.ltu.f64 	%p248, %fd65, %fd72;
	@%p248 bra 	$L__BB1_245;
	st.global.f64 	[%rd50], %fd997;
	ld.global.f64 	%fd460, [%rd5+10528];
	st.global.f64 	[%rd50+-5000], %fd460;
$L__BB1_245:
	mov.b32 	%r1130, 3;
	st.global.u32 	[%rd6+416], %r1130;
$L__BB1_246:
	ld.global.u32 	%r472, [%rd6+424];
	sub.s32 	%r473, %r472, %r1130;
	add.s32 	%r1126, %r473, 1;
	st.global.u32 	[%rd6+432], %r1126;
	setp.gt.s32 	%p249, %r1126, 0;
	@%p249 bra 	$L__BB1_248;
	ld.global.u32 	%r476, [%rd6+420];
	add.s32 	%r477, %r476, %r1126;
	add.s32 	%r1128, %r477, -2;
	st.global.u32 	[%rd6+428], %r1128;
	mov.b32 	%r1126, 1;
	st.global.u32 	[%rd6+432], %r1126;
	bra.uni 	$L__BB1_249;
$L__BB1_248:
	ld.global.u32 	%r474, [%rd6+420];
	add.s32 	%r1128, %r474, -1;
	st.global.u32 	[%rd6+428], %r1128;
$L__BB1_249:
	setp.lt.s32 	%p250, %r1128, 1;
	@%p250 bra 	$L__BB1_281;
$L__BB1_250:
	ld.global.u32 	%r478, [%rd6+424];
	setp.ge.s32 	%p251, %r1126, %r478;
	@%p251 bra 	$L__BB1_280;
	add.s32 	%r479, %r1128, -1;
	add.s32 	%r480, %r6, %r1126;
	mad.lo.s32 	%r481, %r479, %r1101, %r480;
	mul.wide.s32 	%rd442, %r481, 8;
	add.s64 	%rd443, %rd4, %rd442;
	ld.global.f64 	%fd462, [%rd443];
	abs.f64 	%fd463, %fd462;
	setp.geu.f64 	%p252, %fd463, 0d41CDCD64FF800000;
	@%p252 bra 	$L__BB1_279;
	mov.b64 	%rd444, -4616189618054758400;
	st.global.u64 	[%rd5+10480], %rd444;
	mov.b64 	%rd445, 9218868437227405312;
	st.global.u64 	[%rd5+10488], %rd445;
	ld.global.u32 	%r86, [%rd6+428];
	ld.global.u32 	%r87, [%rd6+432];
	ld.global.u32 	%r88, [%rd6+424];
	mov.b64 	%rd446, -4564063970805153792;
	st.global.u64 	[%rd5+10512], %rd446;
	mov.b64 	%rd447, 0;
	st.global.u64 	[%rd5+10520], %rd447;
	sub.s32 	%r482, %r1123, %r86;
	setp.eq.s32 	%p253, %r482, 1;
	sub.s32 	%r483, %r87, %r88;
	setp.lt.s32 	%p254, %r483, -1;
	and.pred  	%p255, %p253, %p254;
	@%p255 bra 	$L__BB1_254;
	add.s32 	%r90, %r87, 1;
	setp.ne.s32 	%p256, %r88, %r90;
	sub.s32 	%r91, %r86, %r1123;
	setp.gt.s32 	%p257, %r91, -2;
	or.pred  	%p258, %p257, %p256;
	@%p258 bra 	$L__BB1_266;
$L__BB1_254:
	setp.ne.s32 	%p268, %r483, -2;
	sub.s32 	%r92, %r86, %r1123;
	setp.ne.s32 	%p269, %r92, -2;
	and.pred  	%p270, %p269, %p268;
	@%p270 bra 	$L__BB1_262;
	setp.eq.s32 	%p273, %r483, -2;
	add.s32 	%r578, %r86, 1;
	setp.eq.s32 	%p274, %r1123, %r578;
	and.pred  	%p275, %p274, %p273;
	@%p275 bra 	$L__BB1_257;
	add.s32 	%r579, %r87, 1;
	setp.ne.s32 	%p277, %r88, %r579;
	mov.f64 	%fd999, 0d0000000000000000;
	mov.f64 	%fd998, 0dC0A9300000000000;
	or.pred  	%p278, %p269, %p277;
	@%p278 bra 	$L__BB1_258;
$L__BB1_257:
	add.s32 	%r580, %r86, %r87;
	sub.s32 	%r581, %r72, %r580;
	add.s32 	%r582, %r581, %r88;
	mul.wide.s32 	%rd527, %r582, 8;
	mov.u64 	%rd528, parameter;
	add.s64 	%rd529, %rd528, %rd527;
	ld.const.f64 	%fd555, [%rd529];
	cvt.s64.s32 	%rd530, %r86;
	add.s64 	%rd531, %rd7, %rd530;
	cvt.s64.s32 	%rd532, %r87;
	add.s64 	%rd533, %rd7, %rd532;
	cvt.s64.s32 	%rd534, %r88;
	add.s64 	%rd535, %rd7, %rd534;
	ld.global.s8 	%r583, [%rd535+27];
	ld.global.u8 	%r584, [%rd531];
	ld.global.u8 	%r585, [%rd40];
	prmt.b32 	%r586, %r584, %r585, 0x3340U;
	ld.global.u8 	%r587, [%rd533+27];
	prmt.b32 	%r588, %r587, 0, 0x3340U;
	prmt.b32 	%r589, %r586, %r588, 0x5410U;
	mov.b32 	%r590, 334205;
	dp4a.s32.u32 	%r591, %r589, %r590, %r583;
	mul.wide.s32 	%rd536, %r591, 8;
	add.s64 	%rd537, %rd528, %rd536;
	ld.const.f64 	%fd556, [%rd537+5000];
	add.f64 	%fd999, %fd555, %fd556;
	st.global.f64 	[%rd5+10520], %fd999;
	ld.const.f64 	%fd557, [%rd529+-720];
	ld.global.s8 	%r592, [%rd535+27];
	ld.global.u8 	%r593, [%rd531];
	ld.global.u8 	%r594, [%rd40];
	prmt.b32 	%r595, %r594, %r593, 0x3340U;
	ld.global.u8 	%r596, [%rd533+27];
	prmt.b32 	%r597, %r596, 0, 0x3340U;
	prmt.b32 	%r598, %r595, %r597, 0x5410U;
	mov.b32 	%r599, 359705;
	dp4a.s32.u32 	%r600, %r598, %r599, %r592;
	mul.wide.s32 	%rd538, %r600, 8;
	add.s64 	%rd539, %rd528, %rd538;
	ld.const.f64 	%fd558, [%rd539];
	add.f64 	%fd998, %fd557, %fd558;
	st.global.f64 	[%rd5+10512], %fd998;
$L__BB1_258:
	add.s32 	%r601, %r86, -1;
	add.s32 	%r602, %r6, %r87;
	mad.lo.s32 	%r603, %r601, %r1101, %r602;
	mul.wide.s32 	%rd540, %r603, 8;
	add.s64 	%rd541, %rd4, %rd540;
	ld.global.f64 	%fd559, [%rd541];
	add.f64 	%fd1001, %fd559, %fd999;
	st.global.f64 	[%rd5+10520], %fd1001;
	ld.global.f64 	%fd560, [%rd541+5000];
	add.f64 	%fd1000, %fd560, %fd998;
	st.global.f64 	[%rd5+10512], %fd1000;
	abs.f64 	%fd561, %fd1001;
	setp.leu.f64 	%p279, %fd561, 0d41CDCD64FF800000;
	@%p279 bra 	$L__BB1_260;
	mov.b64 	%rd542, 9218868437227405312;
	st.global.u64 	[%rd5+10520], %rd542;
	mov.b64 	%rd543, -4616189618054758400;
	st.global.u64 	[%rd5+10512], %rd543;
	mov.f64 	%fd1001, 0d7FF0000000000000;
	mov.f64 	%fd1000, 0dBFF0000000000000;
$L__BB1_260:
	ld.global.f64 	%fd566, [%rd5+10416];
	add.f64 	%fd567, %fd1001, %fd566;
	ld.global.f64 	%fd568, [%rd5+10424];
	add.f64 	%fd569, %fd1000, %fd568;
	ld.global.f64 	%fd570, [%rd5+10432];
	add.f64 	%fd571, %fd569, %fd570;
	div.rn.f64 	%fd572, %fd567, %fd571;
	st.global.f64 	[%rd5+10496], %fd572;
	add.s32 	%r604, %r69, %r88;
	mul.wide.s32 	%rd544, %r604, 8;
	add.s64 	%rd545, %rd4, %rd544;
	ld.global.f64 	%fd573, [%rd545];
	add.f64 	%fd574, %fd573, %fd566;
	ld.global.f64 	%fd575, [%rd545+5000];
	add.f64 	%fd576, %fd575, %fd568;
	add.f64 	%fd577, %fd576, %fd570;
	div.rn.f64 	%fd578, %fd574, %fd577;
	st.global.f64 	[%rd5+10504], %fd578;
	setp.leu.f64 	%p280, %fd572, %fd578;
	mov.f64 	%fd1009, 0dBFF0000000000000;
	mov.f64 	%fd1008, 0d7FF0000000000000;
	@%p280 bra 	$L__BB1_275;
	st.global.f64 	[%rd5+10480], %fd1000;
	st.global.f64 	[%rd5+10488], %fd1001;
	mov.f64 	%fd1008, %fd1001;
	mov.f64 	%fd1009, %fd1000;
	bra.uni 	$L__BB1_275;
$L__BB1_262:
	add.s32 	%r567, %r86, %r87;
	sub.s32 	%r568, %r72, %r567;
	add.s32 	%r569, %r568, %r88;
	mul.wide.s32 	%rd492, %r569, 8;
	mov.u64 	%rd493, parameter;
	add.s64 	%rd494, %rd493, %rd492;
	ld.const.f64 	%fd523, [%rd494];
	cvt.s64.s32 	%rd495, %r86;
	add.s64 	%rd496, %rd7, %rd495;
	ld.global.s8 	%r570, [%rd496];
	mul.wide.s32 	%rd497, %r570, 5;
	cvt.s64.s32 	%rd498, %r87;
	add.s64 	%rd499, %rd7, %rd498;
	ld.global.s8 	%rd500, [%rd499+27];
	add.s64 	%rd501, %rd497, %rd500;
	shl.b64 	%rd502, %rd501, 3;
	add.s64 	%rd503, %rd493, %rd502;
	ld.const.f64 	%fd524, [%rd503+45640];
	add.f64 	%fd525, %fd523, %fd524;
	ld.global.s8 	%r571, [%rd40];
	mul.wide.s32 	%rd504, %r571, 5;
	cvt.s64.s32 	%rd505, %r88;
	add.s64 	%rd506, %rd7, %rd505;
	ld.global.s8 	%rd507, [%rd506+27];
	add.s64 	%rd508, %rd504, %rd507;
	shl.b64 	%rd509, %rd508, 3;
	add.s64 	%rd510, %rd493, %rd509;
	ld.const.f64 	%fd526, [%rd510+45640];
	add.f64 	%fd527, %fd525, %fd526;
	st.global.f64 	[%rd5+10520], %fd527;
	add.s32 	%r572, %r86, -1;
	add.s32 	%r573, %r6, %r87;
	mad.lo.s32 	%r574, %r572, %r1101, %r573;
	mul.wide.s32 	%rd511, %r574, 8;
	add.s64 	%rd512, %rd4, %rd511;
	ld.global.f64 	%fd528, [%rd512];
	add.f64 	%fd1003, %fd528, %fd527;
	st.global.f64 	[%rd5+10520], %fd1003;
	ld.const.f64 	%fd529, [%rd494+-720];
	ld.global.s8 	%r575, [%rd496];
	mul.wide.s32 	%rd513, %r575, 5;
	ld.global.s8 	%rd514, [%rd499+27];
	add.s64 	%rd515, %rd513, %rd514;
	shl.b64 	%rd516, %rd515, 3;
	add.s64 	%rd517, %rd493, %rd516;
	ld.const.f64 	%fd530, [%rd517+45440];
	add.f64 	%fd531, %fd529, %fd530;
	ld.global.s8 	%r576, [%rd40];
	mul.wide.s32 	%rd518, %r576, 5;
	ld.global.s8 	%rd519, [%rd506+27];
	add.s64 	%rd520, %rd518, %rd519;
	shl.b64 	%rd521, %rd520, 3;
	add.s64 	%rd522, %rd493, %rd521;
	ld.const.f64 	%fd532, [%rd522+45440];
	add.f64 	%fd533, %fd531, %fd532;
	st.global.f64 	[%rd5+10512], %fd533;
	ld.global.f64 	%fd534, [%rd512+5000];
	add.f64 	%fd1002, %fd534, %fd533;
	st.global.f64 	[%rd5+10512], %fd1002;
	abs.f64 	%fd535, %fd1003;
	setp.leu.f64 	%p271, %fd535, 0d41CDCD64FF800000;
	@%p271 bra 	$L__BB1_264;
	mov.b64 	%rd523, 9218868437227405312;
	st.global.u64 	[%rd5+10520], %rd523;
	mov.b64 	%rd524, -4616189618054758400;
	st.global.u64 	[%rd5+10512], %rd524;
	mov.f64 	%fd1003, 0d7FF0000000000000;
	mov.f64 	%fd1002, 0dBFF0000000000000;
$L__BB1_264:
	ld.global.f64 	%fd540, [%rd5+10416];
	add.f64 	%fd541, %fd1003, %fd540;
	ld.global.f64 	%fd542, [%rd5+10424];
	add.f64 	%fd543, %fd1002, %fd542;
	ld.global.f64 	%fd544, [%rd5+10432];
	add.f64 	%fd545, %fd543, %fd544;
	div.rn.f64 	%fd546, %fd541, %fd545;
	st.global.f64 	[%rd5+10496], %fd546;
	add.s32 	%r577, %r69, %r88;
	mul.wide.s32 	%rd525, %r577, 8;
	add.s64 	%rd526, %rd4, %rd525;
	ld.global.f64 	%fd547, [%rd526];
	add.f64 	%fd548, %fd547, %fd540;
	ld.global.f64 	%fd549, [%rd526+5000];
	add.f64 	%fd550, %fd549, %fd542;
	add.f64 	%fd551, %fd550, %fd544;
	div.rn.f64 	%fd552, %fd548, %fd551;
	st.global.f64 	[%rd5+10504], %fd552;
	setp.leu.f64 	%p272, %fd546, %fd552;
	mov.f64 	%fd1009, 0dBFF0000000000000;
	mov.f64 	%fd1008, 0d7FF0000000000000;
	@%p272 bra 	$L__BB1_275;
	st.global.f64 	[%rd5+10480], %fd1002;
	st.global.f64 	[%rd5+10488], %fd1003;
	mov.f64 	%fd1008, %fd1003;
	mov.f64 	%fd1009, %fd1002;
	bra.uni 	$L__BB1_275;
$L__BB1_266:
	setp.ne.s32 	%p259, %r91, -2;
	setp.ne.s32 	%p260, %r483, -2;
	or.pred  	%p261, %p259, %p260;
	@%p261 bra 	$L__BB1_271;
	cvt.s64.s32 	%rd471, %r86;
	add.s64 	%rd472, %rd7, %rd471;
	cvt.s64.s32 	%rd473, %r87;
	add.s64 	%rd474, %rd7, %rd473;
	ld.global.s8 	%r529, [%rd474+28];
	ld.global.u8 	%r530, [%rd472+1];
	ld.global.u8 	%r531, [%rd472];
	prmt.b32 	%r532, %r531, %r530, 0x3340U;
	ld.global.u8 	%r533, [%rd474+27];
	prmt.b32 	%r534, %r533, 0, 0x3340U;
	prmt.b32 	%r535, %r532, %r534, 0x5410U;
	mov.b32 	%r536, 334205;
	dp4a.s32.u32 	%r537, %r535, %r536, %r529;
	mul.wide.s32 	%rd475, %r537, 8;
	mov.u64 	%rd476, parameter;
	add.s64 	%rd477, %rd476, %rd475;
	ld.const.f64 	%fd496, [%rd477+10000];
	cvt.s64.s32 	%rd478, %r88;
	add.s64 	%rd479, %rd7, %rd478;
	ld.global.s8 	%r538, [%rd40+-1];
	ld.global.u8 	%r539, [%rd479+27];
	ld.global.u8 	%r540, [%rd479+26];
	prmt.b32 	%r541, %r540, %r539, 0x3340U;
	ld.global.u8 	%r542, [%rd40];
	prmt.b32 	%r543, %r542, 0, 0x3340U;
	prmt.b32 	%r544, %r541, %r543, 0x5410U;
	mov.b32 	%r545, 359705;
	dp4a.s32.u32 	%r546, %r544, %r545, %r538;
	mul.wide.s32 	%rd480, %r546, 8;
	add.s64 	%rd481, %rd476, %rd480;
	ld.const.f64 	%fd497, [%rd481+10000];
	add.f64 	%fd498, %fd496, %fd497;
	st.global.f64 	[%rd5+10512], %fd498;
	add.s32 	%r547, %r86, -1;
	add.s32 	%r548, %r90, %r9;
	mad.lo.s32 	%r549, %r547, %r1101, %r548;
	mul.wide.s32 	%rd482, %r549, 8;
	add.s64 	%rd483, %rd4, %rd482;
	ld.global.f64 	%fd499, [%rd483];
	add.f64 	%fd1004, %fd499, %fd498;
	st.global.f64 	[%rd5+10512], %fd1004;
	ld.global.s8 	%r550, [%rd474+28];
	ld.global.u8 	%r551, [%rd472+1];
	ld.global.u8 	%r552, [%rd472];
	prmt.b32 	%r553, %r552, %r551, 0x3340U;
	ld.global.u8 	%r554, [%rd474+27];
	prmt.b32 	%r555, %r554, 0, 0x3340U;
	prmt.b32 	%r556, %r553, %r555, 0x5410U;
	dp4a.s32.u32 	%r557, %r556, %r536, %r550;
	mul.wide.s32 	%rd484, %r557, 8;
	add.s64 	%rd485, %rd476, %rd484;
	ld.const.f64 	%fd500, [%rd485+15000];
	ld.global.s8 	%r558, [%rd40+-1];
	ld.global.u8 	%r559, [%rd479+27];
	ld.global.u8 	%r560, [%rd479+26];
	prmt.b32 	%r561, %r560, %r559, 0x3340U;
	ld.global.u8 	%r562, [%rd40];
	prmt.b32 	%r563, %r562, 0, 0x3340U;
	prmt.b32 	%r564, %r561, %r563, 0x5410U;
	dp4a.s32.u32 	%r565, %r564, %r545, %r558;
	mul.wide.s32 	%rd486, %r565, 8;
	add.s64 	%rd487, %rd476, %rd486;
	ld.const.f64 	%fd501, [%rd487+15000];
	add.f64 	%fd502, %fd500, %fd501;
	st.global.f64 	[%rd5+10520], %fd502;
	ld.global.f64 	%fd503, [%rd483+-5000];
	add.f64 	%fd1005, %fd503, %fd502;
	st.global.f64 	[%rd5+10520], %fd1005;
	abs.f64 	%fd504, %fd1005;
	setp.leu.f64 	%p264, %fd504, 0d41CDCD64FF800000;
	@%p264 bra 	$L__BB1_269;
	mov.b64 	%rd488, 9218868437227405312;
	st.global.u64 	[%rd5+10520], %rd488;
	mov.b64 	%rd489, -4616189618054758400;
	st.global.u64 	[%rd5+10512], %rd489;
	mov.f64 	%fd1005, 0d7FF0000000000000;
	mov.f64 	%fd1004, 0dBFF0000000000000;
$L__BB1_269:
	ld.global.f64 	%fd509, [%rd5+10416];
	add.f64 	%fd510, %fd1005, %fd509;
	ld.global.f64 	%fd511, [%rd5+10424];
	add.f64 	%fd512, %fd1004, %fd511;
	ld.global.f64 	%fd513, [%rd5+10432];
	add.f64 	%fd514, %fd512, %fd513;
	div.rn.f64 	%fd515, %fd510, %fd514;
	st.global.f64 	[%rd5+10496], %fd515;
	add.s32 	%r566, %r69, %r88;
	mul.wide.s32 	%rd490, %r566, 8;
	add.s64 	%rd491, %rd4, %rd490;
	ld.global.f64 	%fd516, [%rd491];
	add.f64 	%fd517, %fd516, %fd509;
	ld.global.f64 	%fd518, [%rd491+5000];
	add.f64 	%fd519, %fd518, %fd511;
	add.f64 	%fd520, %fd519, %fd513;
	div.rn.f64 	%fd521, %fd517, %fd520;
	st.global.f64 	[%rd5+10504], %fd521;
	sub.f64 	%fd522, %fd515, %fd521;
	setp.ltu.f64 	%p265, %fd522, 0d3EB0C6F7A0B5ED8D;
	setp.leu.f64 	%p266, %fd515, %fd521;
	mov.f64 	%fd1009, 0dBFF0000000000000;
	mov.f64 	%fd1008, 0d7FF0000000000000;
	or.pred  	%p267, %p265, %p266;
	@%p267 bra 	$L__BB1_275;
	st.global.f64 	[%rd5+10480], %fd1004;
	st.global.f64 	[%rd5+10488], %fd1005;
	mov.f64 	%fd1008, %fd1005;
	mov.f64 	%fd1009, %fd1004;
	bra.uni 	$L__BB1_275;
$L__BB1_271:
	add.s32 	%r484, %r86, %r87;
	sub.s32 	%r485, %r70, %r484;
	add.s32 	%r486, %r485, %r88;
	mul.wide.s32 	%rd448, %r486, 8;
	mov.u64 	%rd449, parameter;
	add.s64 	%rd450, %rd449, %rd448;
	ld.const.f64 	%fd464, [%rd450];
	cvt.s64.s32 	%rd451, %r86;
	add.s64 	%rd452, %rd7, %rd451;
	cvt.s64.s32 	%rd453, %r87;
	add.s64 	%rd454, %rd7, %rd453;
	ld.global.s8 	%r487, [%rd454+28];
	ld.global.u8 	%r488, [%rd452+1];
	ld.global.u8 	%r489, [%rd452];
	prmt.b32 	%r490, %r489, %r488, 0x3340U;
	ld.global.u8 	%r491, [%rd454+27];
	prmt.b32 	%r492, %r491, 0, 0x3340U;
	prmt.b32 	%r493, %r490, %r492, 0x5410U;
	mov.b32 	%r494, 334205;
	dp4a.s32.u32 	%r495, %r493, %r494, %r487;
	mul.wide.s32 	%rd455, %r495, 8;
	add.s64 	%rd456, %rd449, %rd455;
	ld.const.f64 	%fd465, [%rd456+30440];
	add.f64 	%fd466, %fd464, %fd465;
	cvt.s64.s32 	%rd457, %r88;
	add.s64 	%rd458, %rd7, %rd457;
	ld.global.s8 	%r496, [%rd40+-1];
	ld.global.u8 	%r497, [%rd458+27];
	ld.global.u8 	%r498, [%rd458+26];
	prmt.b32 	%r499, %r498, %r497, 0x3340U;
	ld.global.u8 	%r500, [%rd40];
	prmt.b32 	%r501, %r500, 0, 0x3340U;
	prmt.b32 	%r502, %r499, %r501, 0x5410U;
	mov.b32 	%r503, 359705;
	dp4a.s32.u32 	%r504, %r502, %r503, %r496;
	mul.wide.s32 	%rd459, %r504, 8;
	add.s64 	%rd460, %rd449, %rd459;
	ld.const.f64 	%fd467, [%rd460+30440];
	add.f64 	%fd468, %fd466, %fd467;
	st.global.f64 	[%rd5+10520], %fd468;
	add.s32 	%r505, %r86, -1;
	add.s32 	%r506, %r90, %r8;
	mad.lo.s32 	%r507, %r505, %r1101, %r506;
	mul.wide.s32 	%rd461, %r507, 8;
	add.s64 	%rd462, %rd4, %rd461;
	ld.global.f64 	%fd469, [%rd462];
	add.f64 	%fd1007, %fd469, %fd468;
	st.global.f64 	[%rd5+10520], %fd1007;
	ld.const.f64 	%fd470, [%rd450+-720];
	ld.global.s8 	%r508, [%rd454+28];
	ld.global.u8 	%r509, [%rd452+1];
	ld.global.u8 	%r510, [%rd452];
	prmt.b32 	%r511, %r510, %r509, 0x3340U;
	ld.global.u8 	%r512, [%rd454+27];
	prmt.b32 	%r513, %r512, 0, 0x3340U;
	prmt.b32 	%r514, %r511, %r513, 0x5410U;
	dp4a.s32.u32 	%r515, %r514, %r494, %r508;
	mul.wide.s32 	%rd463, %r515, 8;
	add.s64 	%rd464, %rd449, %rd463;
	ld.const.f64 	%fd471, [%rd464+25440];
	add.f64 	%fd472, %fd470, %fd471;
	ld.global.s8 	%r516, [%rd40+-1];
	ld.global.u8 	%r517, [%rd458+27];
	ld.global.u8 	%r518, [%rd458+26];
	prmt.b32 	%r519, %r518, %r517, 0x3340U;
	ld.global.u8 	%r520, [%rd40];
	prmt.b32 	%r521, %r520, 0, 0x3340U;
	prmt.b32 	%r522, %r519, %r521, 0x5410U;
	dp4a.s32.u32 	%r523, %r522, %r503, %r516;
	mul.wide.s32 	%rd465, %r523, 8;
	add.s64 	%rd466, %rd449, %rd465;
	ld.const.f64 	%fd473, [%rd466+25440];
	add.f64 	%fd474, %fd472, %fd473;
	add.s32 	%r524, %r87, %r1123;
	add.s32 	%r525, %r86, %r88;
	sub.s32 	%r526, %r524, %r525;
	abs.s32 	%r527, %r526;
	cvt.rn.f64.s32 	%fd475, %r527;
	fma.rn.f64 	%fd476, %fd475, 0dBFEEF3E864B31D04, %fd474;
	st.global.f64 	[%rd5+10512], %fd476;
	ld.global.f64 	%fd477, [%rd462+5000];
	add.f64 	%fd1006, %fd477, %fd476;
	st.global.f64 	[%rd5+10512], %fd1006;
	abs.f64 	%fd478, %fd1007;
	setp.leu.f64 	%p262, %fd478, 0d41CDCD64FF800000;
	@%p262 bra 	$L__BB1_273;
	mov.b64 	%rd467, 9218868437227405312;
	st.global.u64 	[%rd5+10520], %rd467;
	mov.b64 	%rd468, -4616189618054758400;
	st.global.u64 	[%rd5+10512], %rd468;
	mov.f64 	%fd1007, 0d7FF0000000000000;
	mov.f64 	%fd1006, 0dBFF0000000000000;
$L__BB1_273:
	ld.global.f64 	%fd483, [%rd5+10416];
	add.f64 	%fd484, %fd1007, %fd483;
	ld.global.f64 	%fd485, [%rd5+10424];
	add.f64 	%fd486, %fd1006, %fd485;
	ld.global.f64 	%fd487, [%rd5+10432];
	add.f64 	%fd488, %fd486, %fd487;
	div.rn.f64 	%fd489, %fd484, %fd488;
	st.global.f64 	[%rd5+10496], %fd489;
	add.s32 	%r528, %r69, %r88;
	mul.wide.s32 	%rd469, %r528, 8;
	add.s64 	%rd470, %rd4, %rd469;
	ld.global.f64 	%fd490, [%rd470];
	add.f64 	%fd491, %fd490, %fd483;
	ld.global.f64 	%fd492, [%rd470+5000];
	add.f64 	%fd493, %fd492, %fd485;
	add.f64 	%fd494, %fd493, %fd487;
	div.rn.f64 	%fd495, %fd491, %fd494;
	st.global.f64 	[%rd5+10504], %fd495;
	setp.leu.f64 	%p263, %fd489, %fd495;
	mov.f64 	%fd1009, 0dBFF0000000000000;
	mov.f64 	%fd1008, 0d7FF0000000000000;
	@%p263 bra 	$L__BB1_275;
	st.global.f64 	[%rd5+10480], %fd1006;
	st.global.f64 	[%rd5+10488], %fd1007;
	mov.f64 	%fd1008, %fd1007;
	mov.f64 	%fd1009, %fd1006;
$L__BB1_275:
	setp.geu.f64 	%p281, %fd1009, 0dC0A3880000000000;
	@%p281 bra 	$L__BB1_277;
	mov.b64 	%rd546, -4564063970805153792;
	st.global.u64 	[%rd5+10480], %rd546;
	mov.b64 	%rd547, 0;
	st.global.u64 	[%rd5+10488], %rd547;
	mov.f64 	%fd1008, 0d0000000000000000;
$L__BB1_277:
	abs.f64 	%fd580, %fd1008;
	setp.geu.f64 	%p282, %fd580, 0d41CDCD64FF800000;
	@%p282 bra 	$L__BB1_279;
	ld.global.u32 	%r605, [%rd6+424];
	add.s32 	%r606, %r69, %r605;
	mul.wide.s32 	%rd548, %r606, 8;
	add.s64 	%rd549, %rd4, %rd548;
	st.global.f64 	[%rd549], %fd1008;
	ld.global.f64 	%fd581, [%rd5+10480];
	ld.global.u32 	%r607, [%rd6+424];
	add.s32 	%r608, %r71, %r607;
	mul.wide.s32 	%rd550, %r608, 8;
	add.s64 	%rd551, %rd4, %rd550;
	st.global.f64 	[%rd551], %fd581;
$L__BB1_279:
	ld.global.u32 	%r609, [%rd6+428];
	add.s32 	%r1128, %r609, -1;
	st.global.u32 	[%rd6+428], %r1128;
	ld.global.u32 	%r610, [%rd6+432];
	add.s32 	%r1126, %r610, 1;
	st.global.u32 	[%rd6+432], %r1126;
	setp.gt.s32 	%p283, %r609, 1;
	@%p283 bra 	$L__BB1_250;
$L__BB1_280:
	ld.global.u32 	%r1130, [%rd6+416];
$L__BB1_281:
	add.s32 	%r97, %r1130, 1;
	st.global.u32 	[%rd6+416], %r97;
	setp.lt.s32 	%p284, %r1130, 32;
	mov.u32 	%r1130, %r97;
	@%p284 bra 	$L__BB1_246;
	ld.global.u32 	%r1131, [%rd6+424];
$L__BB1_283:
	add.s32 	%r1124, %r1131, 1;
	st.global.u32 	[%rd6+424], %r1124;
	setp.lt.s32 	%p285, %r1131, %r1101;
	@%p285 bra 	$L__BB1_196;
	add.s32 	%r101, %r1123, 1;
	setp.ne.s32 	%p286, %r1123, %r1101;
	mov.u32 	%r1123, %r101;
	@%p286 bra 	$L__BB1_195;
$L__BB1_285:
	setp.lt.s32 	%p287, %r1101, 1;
	mov.b64 	%rd552, -4503599627370496;
	st.global.u64 	[%rd5+10440], %rd552;
	mov.b32 	%r611, 0;
	st.global.u32 	[%rd6+404], %r611;
	st.global.u32 	[%rd6+400], %r611;
	mov.b32 	%r612, 1;
	st.global.u32 	[%rd6+408], %r612;
	@%p287 bra 	$L__BB1_322;
$L__BB1_286:
	mov.b32 	%r1132, 1;
	st.global.u32 	[%rd6+412], %r1132;
$L__BB1_287:
	ld.global.s32 	%rd553, [%rd6+408];
	add.s64 	%rd54, %rd7, %rd553;
	ld.global.u8 	%rs19, [%rd54];
	cvt.u32.u16 	%r614, %rs19;
	cvt.s32.s8 	%r615, %r614;
	cvt.s64.s32 	%rd554, %r1132;
	add.s64 	%rd55, %rd7, %rd554;
	ld.global.u8 	%rs20, [%rd55+27];
	cvt.u32.u16 	%r616, %rs20;
	cvt.s32.s8 	%r617, %r616;
	add.s32 	%r618, %r617, %r615;
	setp.eq.s32 	%p288, %r618, 3;
	@%p288 bra 	$L__BB1_289;
	ld.global.f64 	%fd1027, [%rd5+10416];
	ld.global.f64 	%fd1026, [%rd5+10424];
	ld.global.f64 	%fd1025, [%rd5+10432];
	mov.f64 	%fd1032, 0dBFF0000000000000;
	mov.f64 	%fd1031, 0d7FF0000000000000;
	bra.uni 	$L__BB1_316;
$L__BB1_289:
	mul.wide.s32 	%rd555, %r615, 5;
	cvt.u64.u16 	%rd556, %rs20;
	cvt.s64.s8 	%rd557, %rd556;
	add.s64 	%rd558, %rd555, %rd557;
	shl.b64 	%rd559, %rd558, 3;
	mov.u64 	%rd560, parameter;
	add.s64 	%rd561, %rd560, %rd559;
	ld.const.f64 	%fd584, [%rd561+45440];
	ld.global.s8 	%r621, [%rd55+28];
	ld.global.u8 	%r622, [%rd54+1];
	prmt.b32 	%r623, %r614, %r622, 0x3340U;
	prmt.b32 	%r625, %r616, 0, 0x3340U;
	prmt.b32 	%r626, %r623, %r625, 0x5410U;
	mov.b32 	%r627, 334205;
	dp4a.s32.u32 	%r628, %r626, %r627, %r621;
	mul.wide.s32 	%rd562, %r628, 8;
	add.s64 	%rd563, %rd560, %rd562;
	ld.const.f64 	%fd585, [%rd563+35440];
	add.f64 	%fd1015, %fd584, %fd585;
	st.global.f64 	[%rd5+10480], %fd1015;
	ld.global.s8 	%r629, [%rd54];
	mul.wide.s32 	%rd564, %r629, 5;
	ld.global.u8 	%rs153, [%rd55+27];
	cvt.u64.u16 	%rd565, %rs153;
	cvt.s64.s8 	%rd566, %rd565;
	add.s64 	%rd567, %rd564, %rd566;
	shl.b64 	%rd568, %rd567, 3;
	add.s64 	%rd569, %rd560, %rd568;
	ld.const.f64 	%fd586, [%rd569+45640];
	ld.global.s8 	%r630, [%rd55+28];
	ld.global.u8 	%r631, [%rd54+1];
	prmt.b32 	%r632, %r629, %r631, 0x3340U;
	cvt.u32.u16 	%r633, %rs153;
	prmt.b32 	%r634, %r633, 0, 0x3340U;
	prmt.b32 	%r635, %r632, %r634, 0x5410U;
	dp4a.s32.u32 	%r636, %r635, %r627, %r630;
	mul.wide.s32 	%rd570, %r636, 8;
	add.s64 	%rd571, %rd560, %rd570;
	ld.const.f64 	%fd587, [%rd571+40440];
	add.f64 	%fd1016, %fd586, %fd587;
	st.global.f64 	[%rd5+10496], %fd1016;
	abs.f64 	%fd588, %fd1016;
	setp.leu.f64 	%p289, %fd588, 0d41CDCD64FF800000;
	@%p289 bra 	$L__BB1_291;
	mov.b64 	%rd572, 9218868437227405312;
	st.global.u64 	[%rd5+10496], %rd572;
	mov.b64 	%rd573, -4616189618054758400;
	st.global.u64 	[%rd5+10480], %rd573;
	mov.f64 	%fd1016, 0d7FF0000000000000;
	mov.f64 	%fd1015, 0dBFF0000000000000;
$L__BB1_291:
	ld.global.s8 	%rs21, [%rd54];
	cvt.s64.s16 	%rd56, %rs21;
	ld.global.s8 	%rs154, [%rd54+1];
	ld.global.u8 	%rs155, [%rd55+27];
	cvt.u64.u16 	%rd574, %rs155;
	cvt.s64.s8 	%rd57, %rd574;
	mov.b32 	%r103, {%rs21, %rs156};
	mov.b32 	%r637, {%rs21, %rs154};
	cvt.u32.u16 	%r638, %rs155;
	cvt.s32.s8 	%r639, %r638;
	mov.b32 	%r640, 1305;
	dp2a.lo.s32.u32 	%r641, %r637, %r640, %r639;
	mul.wide.s32 	%rd575, %r641, 8;
	add.s64 	%rd58, %rd560, %rd575;
	ld.const.f64 	%fd591, [%rd58+21000];
	abs.f64 	%fd592, %fd591;
	setp.geu.f64 	%p290, %fd592, 0d41CDCD64FF800000;
	@%p290 bra 	$L__BB1_299;
	ld.global.s8 	%r642, [%rd55+28];
	cvt.u16.u64 	%rs157, %rd57;
	{ .reg .b16 tmp; mov.b32 {%rs158, tmp}, %r103; }
	mov.b32 	%r643, {%rs158, %rs157};
	mov.b32 	%r644, 1305;
	dp2a.lo.s32.u32 	%r645, %r643, %r644, %r642;
	mul.wide.s32 	%rd577, %r645, 8;
	add.s64 	%rd59, %rd560, %rd577;
	ld.const.f64 	%fd593, [%rd59+23000];
	abs.f64 	%fd594, %fd593;
	setp.geu.f64 	%p291, %fd594, 0d41CDCD64FF800000;
	@%p291 bra 	$L__BB1_299;
	mad.lo.s64 	%rd579, %rd56, 5, %rd57;
	shl.b64 	%rd580, %rd579, 3;
	add.s64 	%rd582, %rd560, %rd580;
	ld.const.f64 	%fd595, [%rd582+45440];
	ld.const.f64 	%fd596, [%rd58+20000];
	add.f64 	%fd597, %fd595, %fd596;
	ld.const.f64 	%fd598, [%rd59+22000];
	add.f64 	%fd1013, %fd597, %fd598;
	st.global.f64 	[%rd5+10488], %fd1013;
	ld.global.s8 	%rs159, [%rd54];
	cvt.s32.s16 	%r646, %rs159;
	mul.wide.s32 	%rd583, %r646, 5;
	ld.global.s8 	%rs160, [%rd55+27];
	cvt.s64.s16 	%rd584, %rs160;
	add.s64 	%rd585, %rd583, %rd584;
	shl.b64 	%rd586, %rd585, 3;
	add.s64 	%rd587, %rd560, %rd586;
	ld.const.f64 	%fd599, [%rd587+45640];
	ld.global.s8 	%rs161, [%rd54+1];
	mov.b32 	%r647, {%rs159, %rs161};
	cvt.s32.s16 	%r648, %rs160;
	mov.b32 	%r649, 1305;
	dp2a.lo.s32.u32 	%r650, %r647, %r649, %r648;
	mul.wide.s32 	%rd588, %r650, 8;
	add.s64 	%rd589, %rd560, %rd588;
	ld.const.f64 	%fd600, [%rd589+21000];
	add.f64 	%fd601, %fd599, %fd600;
	ld.global.s8 	%r651, [%rd55+28];
	mov.b32 	%r652, {%rs159, %rs160};
	dp2a.lo.s32.u32 	%r653, %r652, %r649, %r651;
	mul.wide.s32 	%rd590, %r653, 8;
	add.s64 	%rd591, %rd560, %rd590;
	ld.const.f64 	%fd602, [%rd591+23000];
	add.f64 	%fd1014, %fd601, %fd602;
	st.global.f64 	[%rd5+10504], %fd1014;
	abs.f64 	%fd603, %fd1014;
	setp.leu.f64 	%p292, %fd603, 0d41CDCD64FF800000;
	@%p292 bra 	$L__BB1_295;
	mov.b64 	%rd592, 9218868437227405312;
	st.global.u64 	[%rd5+10504], %rd592;
	mov.b64 	%rd593, -4616189618054758400;
	st.global.u64 	[%rd5+10488], %rd593;
	mov.f64 	%fd1014, 0d7FF0000000000000;
	mov.f64 	%fd1013, 0dBFF0000000000000;
$L__BB1_295:
	ld.global.f64 	%fd110, [%rd5+10416];
	add.f64 	%fd606, %fd1014, %fd110;
	ld.global.f64 	%fd111, [%rd5+10424];
	add.f64 	%fd607, %fd1013, %fd111;
	ld.global.f64 	%fd112, [%rd5+10432];
	add.f64 	%fd608, %fd607, %fd112;
	div.rn.f64 	%fd113, %fd606, %fd608;
	st.global.f64 	[%rd5+10520], %fd113;
	abs.f64 	%fd609, %fd1016;
	setp.geu.f64 	%p293, %fd609, 0d41CDCD64FF800000;
	@%p293 bra 	$L__BB1_298;
	add.f64 	%fd610, %fd1016, %fd110;
	add.f64 	%fd611, %fd1015, %fd111;
	add.f64 	%fd612, %fd611, %fd112;
	div.rn.f64 	%fd613, %fd610, %fd612;
	st.global.f64 	[%rd5+10512], %fd613;
	setp.geu.f64 	%p294, %fd613, %fd113;
	@%p294 bra 	$L__BB1_299;
	st.global.f64 	[%rd5+10480], %fd1013;
	st.global.f64 	[%rd5+10496], %fd1014;
	st.global.f64 	[%rd5+10512], %fd113;
	mov.f64 	%fd1015, %fd1013;
	mov.f64 	%fd1016, %fd1014;
	bra.uni 	$L__BB1_299;
$L__BB1_298:
	st.global.f64 	[%rd5+10480], %fd1013;
	st.global.f64 	[%rd5+10496], %fd1014;
	st.global.f64 	[%rd5+10512], %fd113;
	mov.f64 	%fd1015, %fd1013;
	mov.f64 	%fd1016, %fd1014;
$L__BB1_299:
	ld.global.s8 	%rs162, [%rd54];
	cvt.s64.s16 	%rd60, %rs162;
	ld.global.s8 	%rs163, [%rd54+1];
	ld.global.u8 	%rs164, [%rd55+27];
	cvt.u64.u16 	%rd594, %rs164;
	cvt.s64.s8 	%rd61, %rd594;
	mov.b32 	%r654, {%rs162, %rs163};
	cvt.u32.u16 	%r655, %rs164;
	cvt.s32.s8 	%r656, %r655;
	mov.b32 	%r657, 1305;
	dp2a.lo.s32.u32 	%r658, %r654, %r657, %r656;
	mul.wide.s32 	%rd595, %r658, 8;
	mov.u64 	%rd596, parameter;
	add.s64 	%rd62, %rd596, %rd595;
	ld.const.f64 	%fd614, [%rd62+21000];
	abs.f64 	%fd615, %fd614;
	setp.geu.f64 	%p295, %fd615, 0d41CDCD64FF800000;
	@%p295 bra 	$L__BB1_306;
	mad.lo.s64 	%rd597, %rd60, 5, %rd61;
	shl.b64 	%rd598, %rd597, 3;
	add.s64 	%rd600, %rd596, %rd598;
	ld.const.f64 	%fd616, [%rd600+45440];
	ld.const.f64 	%fd617, [%rd62+20000];
	add.f64 	%fd1017, %fd616, %fd617;
	st.global.f64 	[%rd5+10488], %fd1017;
	ld.global.s8 	%rs165, [%rd54];
	cvt.s32.s16 	%r659, %rs165;
	mul.wide.s32 	%rd601, %r659, 5;
	ld.global.u8 	%rs166, [%rd55+27];
	cvt.u64.u16 	%rd602, %rs166;
	cvt.s64.s8 	%rd603, %rd602;
	add.s64 	%rd604, %rd601, %rd603;
	shl.b64 	%rd605, %rd604, 3;
	add.s64 	%rd606, %rd596, %rd605;
	ld.const.f64 	%fd618, [%rd606+45640];
	ld.global.s8 	%rs167, [%rd54+1];
	mov.b32 	%r660, {%rs165, %rs167};
	cvt.u32.u16 	%r661, %rs166;
	cvt.s32.s8 	%r662, %r661;
	mov.b32 	%r663, 1305;
	dp2a.lo.s32.u32 	%r664, %r660, %r663, %r662;
	mul.wide.s32 	%rd607, %r664, 8;
	add.s64 	%rd608, %rd596, %rd607;
	ld.const.f64 	%fd619, [%rd608+21000];
	add.f64 	%fd1018, %fd618, %fd619;
	st.global.f64 	[%rd5+10504], %fd1018;
	abs.f64 	%fd620, %fd1018;
	setp.leu.f64 	%p296, %fd620, 0d41CDCD64FF800000;
	@%p296 bra 	$L__BB1_302;
	mov.b64 	%rd609, 9218868437227405312;
	st.global.u64 	[%rd5+10504], %rd609;
	mov.b64 	%rd610, -4616189618054758400;
	st.global.u64 	[%rd5+10488], %rd610;
	mov.f64 	%fd1018, 0d7FF0000000000000;
	mov.f64 	%fd1017, 0dBFF0000000000000;
$L__BB1_302:
	ld.global.f64 	%fd120, [%rd5+10416];
	add.f64 	%fd623, %fd1018, %fd120;
	ld.global.f64 	%fd121, [%rd5+10424];
	add.f64 	%fd624, %fd1017, %fd121;
	ld.global.f64 	%fd122, [%rd5+10432];
	add.f64 	%fd625, %fd624, %fd122;
	div.rn.f64 	%fd123, %fd623, %fd625;
	st.global.f64 	[%rd5+10520], %fd123;
	abs.f64 	%fd626, %fd1016;
	setp.geu.f64 	%p297, %fd626, 0d41CDCD64FF800000;
	@%p297 bra 	$L__BB1_305;
	add.f64 	%fd627, %fd1016, %fd120;
	add.f64 	%fd628, %fd1015, %fd121;
	add.f64 	%fd629, %fd628, %fd122;
	div.rn.f64 	%fd630, %fd627, %fd629;
	st.global.f64 	[%rd5+10512], %fd630;
	setp.geu.f64 	%p298, %fd630, %fd123;
	@%p298 bra 	$L__BB1_306;
	st.global.f64 	[%rd5+10480], %fd1017;
	st.global.f64 	[%rd5+10496], %fd1018;
	st.global.f64 	[%rd5+10512], %fd123;
	mov.f64 	%fd1015, %fd1017;
	mov.f64 	%fd1016, %fd1018;
	bra.uni 	$L__BB1_306;
$L__BB1_305:
	st.global.f64 	[%rd5+10480], %fd1017;
	st.global.f64 	[%rd5+10496], %fd1018;
	st.global.f64 	[%rd5+10512], %fd123;
	mov.f64 	%fd1015, %fd1017;
	mov.f64 	%fd1016, %fd1018;
$L__BB1_306:
	ld.global.s8 	%rs168, [%rd54];
	cvt.s64.s16 	%rd63, %rs168;
	ld.global.s8 	%rs169, [%rd55+27];
	cvt.s64.s16 	%rd64, %rs169;
	ld.global.s8 	%r665, [%rd55+28];
	mov.b32 	%r666, {%rs168, %rs169};
	mov.b32 	%r667, 1305;
	dp2a.lo.s32.u32 	%r668, %r666, %r667, %r665;
	mul.wide.s32 	%rd611, %r668, 8;
	mov.u64 	%rd612, parameter;
	add.s64 	%rd65, %rd612, %rd611;
	ld.const.f64 	%fd631, [%rd65+23000];
	abs.f64 	%fd632, %fd631;
	setp.lt.f64 	%p299, %fd632, 0d41CDCD64FF800000;
	@%p299 bra 	$L__BB1_308;
	ld.global.f64 	%fd1027, [%rd5+10416];
	ld.global.f64 	%fd1026, [%rd5+10424];
	ld.global.f64 	%fd1025, [%rd5+10432];
	bra.uni 	$L__BB1_314;
$L__BB1_308:
	mad.lo.s64 	%rd613, %rd63, 5, %rd64;
	shl.b64 	%rd614, %rd613, 3;
	add.s64 	%rd616, %rd612, %rd614;
	ld.const.f64 	%fd633, [%rd616+45440];
	ld.const.f64 	%fd634, [%rd65+22000];
	add.f64 	%fd1021, %fd633, %fd634;
	st.global.f64 	[%rd5+10488], %fd1021;
	ld.global.s8 	%rs170, [%rd54];
	cvt.s32.s16 	%r669, %rs170;
	mul.wide.s32 	%rd617, %r669, 5;
	ld.global.s8 	%rs171, [%rd55+27];
	cvt.s64.s16 	%rd618, %rs171;
	add.s64 	%rd619, %rd617, %rd618;
	shl.b64 	%rd620, %rd619, 3;
	add.s64 	%rd621, %rd612, %rd620;
	ld.const.f64 	%fd635, [%rd621+45640];
	ld.global.s8 	%r670, [%rd55+28];
	mov.b32 	%r671, {%rs170, %rs171};
	mov.b32 	%r672, 1305;
	dp2a.lo.s32.u32 	%r673, %r671, %r672, %r670;
	mul.wide.s32 	%rd622, %r673, 8;
	add.s64 	%rd623, %rd612, %rd622;
	ld.const.f64 	%fd636, [%rd623+23000];
	add.f64 	%fd1022, %fd635, %fd636;
	st.global.f64 	[%rd5+10504], %fd1022;
	abs.f64 	%fd637, %fd1022;
	setp.leu.f64 	%p300, %fd637, 0d41CDCD64FF800000;
	@%p300 bra 	$L__BB1_310;
	mov.b64 	%rd624, 9218868437227405312;
	st.global.u64 	[%rd5+10504], %rd624;
	mov.b64 	%rd625, -4616189618054758400;
	st.global.u64 	[%rd5+10488], %rd625;
	mov.f64 	%fd1022, 0d7FF0000000000000;
	mov.f64 	%fd1021, 0dBFF0000000000000;
$L__BB1_310:
	ld.global.f64 	%fd1027, [%rd5+10416];
	add.f64 	%fd640, %fd1022, %fd1027;
	ld.global.f64 	%fd1026, [%rd5+10424];
	add.f64 	%fd641, %fd1021, %fd1026;
	ld.global.f64 	%fd1025, [%rd5+10432];
	add.f64 	%fd642, %fd641, %fd1025;
	div.rn.f64 	%fd136, %fd640, %fd642;
	st.global.f64 	[%rd5+10520], %fd136;
	abs.f64 	%fd643, %fd1016;
	setp.geu.f64 	%p301, %fd643, 0d41CDCD64FF800000;
	@%p301 bra 	$L__BB1_313;
	add.f64 	%fd644, %fd1016, %fd1027;
	add.f64 	%fd645, %fd1015, %fd1026;
	add.f64 	%fd646, %fd645, %fd1025;
	div.rn.f64 	%fd647, %fd644, %fd646;
	st.global.f64 	[%rd5+10512], %fd647;
	setp.geu.f64 	%p302, %fd647, %fd136;
	@%p302 bra 	$L__BB1_314;
	st.global.f64 	[%rd5+10480], %fd1021;
	st.global.f64 	[%rd5+10496], %fd1022;
	st.global.f64 	[%rd5+10512], %fd136;
	mov.f64 	%fd1015, %fd1021;
	mov.f64 	%fd1016, %fd1022;
	bra.uni 	$L__BB1_314;
$L__BB1_313:
	st.global.f64 	[%rd5+10480], %fd1021;
	st.global.f64 	[%rd5+10496], %fd1022;
	st.global.f64 	[%rd5+10512], %fd136;
	mov.f64 	%fd1015, %fd1021;
	mov.f64 	%fd1016, %fd1022;
$L__BB1_314:
	ld.global.s8 	%r674, [%rd54];
	mul.wide.s32 	%rd626, %r674, 5;
	ld.global.s8 	%rd627, [%rd55+27];
	add.s64 	%rd628, %rd626, %rd627;
	shl.b64 	%rd629, %rd628, 3;
	mov.u64 	%rd630, parameter;
	add.s64 	%rd631, %rd630, %rd629;
	ld.const.f64 	%fd1032, [%rd631+45440];
	st.global.f64 	[%rd5+10488], %fd1032;
	ld.global.s8 	%r675, [%rd54];
	mul.wide.s32 	%rd632, %r675, 5;
	ld.global.s8 	%rd633, [%rd55+27];
	add.s64 	%rd634, %rd632, %rd633;
	shl.b64 	%rd635, %rd634, 3;
	add.s64 	%rd636, %rd630, %rd635;
	ld.const.f64 	%fd1031, [%rd636+45640];
	st.global.f64 	[%rd5+10504], %fd1031;
	add.f64 	%fd648, %fd1031, %fd1027;
	add.f64 	%fd649, %fd1032, %fd1026;
	add.f64 	%fd650, %fd649, %fd1025;
	div.rn.f64 	%fd144, %fd648, %fd650;
	st.global.f64 	[%rd5+10520], %fd144;
	abs.f64 	%fd651, %fd1016;
	setp.geu.f64 	%p303, %fd651, 0d41CDCD64FF800000;
	@%p303 bra 	$L__BB1_316;
	ld.global.f64 	%fd652, [%rd5+10512];
	setp.lt.f64 	%p304, %fd652, %fd144;
	selp.f64 	%fd1031, %fd1031, %fd1016, %p304;
	selp.f64 	%fd1032, %fd1032, %fd1015, %p304;
$L__BB1_316:
	add.f64 	%fd152, %fd1032, 0d3EB0C6F7A0B5ED8D;
	st.global.f64 	[%rd5+10448], %fd152;
	add.f64 	%fd153, %fd1031, 0d3EB0C6F7A0B5ED8D;
	st.global.f64 	[%rd5+10456], %fd153;
	ld.global.u32 	%r676, [%rd6+408];
	add.s32 	%r677, %r676, -1;
	ld.global.u32 	%r678, [%rd6+412];
	add.s32 	%r679, %r6, %r678;
	mad.lo.s32 	%r680, %r677, %r1101, %r679;
	mul.wide.s32 	%rd637, %r680, 8;
	add.s64 	%rd638, %rd4, %rd637;
	ld.global.f64 	%fd653, [%rd638];
	add.f64 	%fd654, %fd653, %fd153;
	add.f64 	%fd655, %fd654, %fd1027;
	ld.global.f64 	%fd656, [%rd638+5000];
	add.f64 	%fd657, %fd656, %fd152;
	add.f64 	%fd658, %fd657, %fd1026;
	add.f64 	%fd659, %fd658, %fd1025;
	div.rn.f64 	%fd660, %fd655, %fd659;
	add.f64 	%fd154, %fd660, 0dC071126666666666;
	st.global.f64 	[%rd5+10464], %fd154;
	ld.global.f64 	%fd661, [%rd5+10440];
	setp.leu.f64 	%p305, %fd154, %fd661;
	ld.global.u32 	%r1133, [%rd6+412];
	@%p305 bra 	$L__BB1_320;
	ld.global.u32 	%r681, [%rd6+408];
	add.s32 	%r682, %r681, -1;
	add.s32 	%r683, %r7, %r1133;
	mad.lo.s32 	%r684, %r682, %r1101, %r683;
	mul.wide.s32 	%rd639, %r684, 8;
	add.s64 	%rd66, %rd4, %rd639;
	ld.global.f64 	%fd662, [%rd66];
	add.f64 	%fd663, %fd662, %fd152;
	setp.geu.f64 	%p306, %fd663, 0d0000000000000000;
	@%p306 bra 	$L__BB1_320;
	ld.global.f64 	%fd664, [%rd66+-5000];
	add.f64 	%fd665, %fd153, %fd664;
	setp.geu.f64 	%p307, %fd665, 0d0000000000000000;
	@%p307 bra 	$L__BB1_320;
	st.global.f64 	[%rd5+10440], %fd154;
	ld.global.u32 	%r685, [%rd6+408];
	st.global.u32 	[%rd6+400], %r685;
	ld.global.u32 	%r1133, [%rd6+412];
	st.global.u32 	[%rd6+404], %r1133;
$L__BB1_320:
	add.s32 	%r1132, %r1133, 1;
	st.global.u32 	[%rd6+412], %r1132;
	setp.lt.s32 	%p308, %r1133, %r1101;
	@%p308 bra 	$L__BB1_287;
	ld.global.u32 	%r686, [%rd6+408];
	add.s32 	%r687, %r686, 1;
	st.global.u32 	[%rd6+408], %r687;
	setp.lt.s32 	%p309, %r686, %r1101;
	@%p309 bra 	$L__BB1_286;
$L__BB1_322:
	ld.global.f64 	%fd666, [%rd5+10440];
	abs.f64 	%fd667, %fd666;
	setp.gt.f64 	%p310, %fd667, 0d41CDCD64FF800000;
	@%p310 bra 	$L__BB1_324;
	ld.global.s32 	%rd1082, [%rd6+400];
	ld.global.s32 	%rd1081, [%rd6+404];
	bra.uni 	$L__BB1_325;
$L__BB1_324:
	mov.b32 	%r688, 1;
	st.global.u32 	[%rd6+404], %r688;
	st.global.u32 	[%rd6+400], %r688;
	mov.b64 	%rd1081, 1;
	mov.u64 	%rd1082, %rd1081;
$L__BB1_325:
	add.s64 	%rd71, %rd7, %rd1082;
	ld.global.u8 	%rs22, [%rd71];
	cvt.u32.u16 	%r689, %rs22;
	cvt.s32.s8 	%r690, %r689;
	add.s64 	%rd72, %rd7, %rd1081;
	ld.global.u8 	%rs23, [%rd72+27];
	cvt.u32.u16 	%r691, %rs23;
	cvt.s32.s8 	%r692, %r691;
	add.s32 	%r693, %r692, %r690;
	setp.eq.s32 	%p311, %r693, 3;
	@%p311 bra 	$L__BB1_327;
	mov.b64 	%rd641, -4616189618054758400;
	st.global.u64 	[%rd5+10448], %rd641;
	mov.b64 	%rd642, 9218868437227405312;
	st.global.u64 	[%rd5+10456], %rd642;
	bra.uni 	$L__BB1_357;
$L__BB1_327:
	mul.wide.s32 	%rd643, %r690, 5;
	cvt.u64.u16 	%rd644, %rs23;
	cvt.s64.s8 	%rd645, %rd644;
	add.s64 	%rd646, %rd643, %rd645;
	shl.b64 	%rd647, %rd646, 3;
	mov.u64 	%rd648, parameter;
	add.s64 	%rd649, %rd648, %rd647;
	ld.const.f64 	%fd668, [%rd649+45440];
	ld.global.s8 	%r696, [%rd72+28];
	ld.global.u8 	%r697, [%rd71+1];
	prmt.b32 	%r698, %r689, %r697, 0x3340U;
	prmt.b32 	%r700, %r691, 0, 0x3340U;
	prmt.b32 	%r701, %r698, %r700, 0x5410U;
	mov.b32 	%r702, 334205;
	dp4a.s32.u32 	%r703, %r701, %r702, %r696;
	mul.wide.s32 	%rd650, %r703, 8;
	add.s64 	%rd651, %rd648, %rd650;
	ld.const.f64 	%fd669, [%rd651+35440];
	add.f64 	%fd1037, %fd668, %fd669;
	st.global.f64 	[%rd5+10480], %fd1037;
	ld.global.s8 	%r704, [%rd71];
	mul.wide.s32 	%rd652, %r704, 5;
	ld.global.u8 	%rs172, [%rd72+27];
	cvt.u64.u16 	%rd653, %rs172;
	cvt.s64.s8 	%rd654, %rd653;
	add.s64 	%rd655, %rd652, %rd654;
	shl.b64 	%rd656, %rd655, 3;
	add.s64 	%rd657, %rd648, %rd656;
	ld.const.f64 	%fd670, [%rd657+45640];
	ld.global.s8 	%r705, [%rd72+28];
	ld.global.u8 	%r706, [%rd71+1];
	prmt.b32 	%r707, %r704, %r706, 0x3340U;
	cvt.u32.u16 	%r708, %rs172;
	prmt.b32 	%r709, %r708, 0, 0x3340U;
	prmt.b32 	%r710, %r707, %r709, 0x5410U;
	dp4a.s32.u32 	%r711, %r710, %r702, %r705;
	mul.wide.s32 	%rd658, %r711, 8;
	add.s64 	%rd659, %rd648, %rd658;
	ld.const.f64 	%fd671, [%rd659+40440];
	add.f64 	%fd1038, %fd670, %fd671;
	st.global.f64 	[%rd5+10496], %fd1038;
	abs.f64 	%fd672, %fd1038;
	setp.leu.f64 	%p312, %fd672, 0d41CDCD64FF800000;
	@%p312 bra 	$L__BB1_329;
	mov.b64 	%rd660, 9218868437227405312;
	st.global.u64 	[%rd5+10496], %rd660;
	mov.b64 	%rd661, -4616189618054758400;
	st.global.u64 	[%rd5+10480], %rd661;
	mov.f64 	%fd1038, 0d7FF0000000000000;
	mov.f64 	%fd1037, 0dBFF0000000000000;
$L__BB1_329:
	ld.global.s8 	%rs24, [%rd71];
	cvt.s64.s16 	%rd73, %rs24;
	ld.global.s8 	%rs173, [%rd71+1];
	ld.global.u8 	%rs174, [%rd72+27];
	cvt.u64.u16 	%rd662, %rs174;
	cvt.s64.s8 	%rd74, %rd662;
	mov.b32 	%r108, {%rs24, %rs175};
	mov.b32 	%r712, {%rs24, %rs173};
	cvt.u32.u16 	%r713, %rs174;
	cvt.s32.s8 	%r714, %r713;
	mov.b32 	%r715, 1305;
	dp2a.lo.s32.u32 	%r716, %r712, %r715, %r714;
	mul.wide.s32 	%rd663, %r716, 8;
	add.s64 	%rd75, %rd648, %rd663;
	ld.const.f64 	%fd675, [%rd75+21000];
	abs.f64 	%fd676, %fd675;
	setp.geu.f64 	%p313, %fd676, 0d41CDCD64FF800000;
	@%p313 bra 	$L__BB1_337;
	ld.global.s8 	%r717, [%rd72+28];
	cvt.u16.u64 	%rs176, %rd74;
	{ .reg .b16 tmp; mov.b32 {%rs177, tmp}, %r108; }
	mov.b32 	%r718, {%rs177, %rs176};
	mov.b32 	%r719, 1305;
	dp2a.lo.s32.u32 	%r720, %r718, %r719, %r717;
	mul.wide.s32 	%rd665, %r720, 8;
	add.s64 	%rd76, %rd648, %rd665;
	ld.const.f64 	%fd677, [%rd76+23000];
	abs.f64 	%fd678, %fd677;
	setp.geu.f64 	%p314, %fd678, 0d41CDCD64FF800000;
	@%p314 bra 	$L__BB1_337;
	mad.lo.s64 	%rd667, %rd73, 5, %rd74;
	shl.b64 	%rd668, %rd667, 3;
	add.s64 	%rd670, %rd648, %rd668;
	ld.const.f64 	%fd679, [%rd670+45440];
	ld.const.f64 	%fd680, [%rd75+20000];
	add.f64 	%fd681, %fd679, %fd680;
	ld.const.f64 	%fd682, [%rd76+22000];
	add.f64 	%fd1035, %fd681, %fd682;
	st.global.f64 	[%rd5+10488], %fd1035;
	ld.global.s8 	%rs178, [%rd71];
	cvt.s32.s16 	%r721, %rs178;
	mul.wide.s32 	%rd671, %r721, 5;
	ld.global.s8 	%rs179, [%rd72+27];
	cvt.s64.s16 	%rd672, %rs179;
	add.s64 	%rd673, %rd671, %rd672;
	shl.b64 	%rd674, %rd673, 3;
	add.s64 	%rd675, %rd648, %rd674;
	ld.const.f64 	%fd683, [%rd675+45640];
	ld.global.s8 	%rs180, [%rd71+1];
	mov.b32 	%r722, {%rs178, %rs180};
	cvt.s32.s16 	%r723, %rs179;
	mov.b32 	%r724, 1305;
	dp2a.lo.s32.u32 	%r725, %r722, %r724, %r723;
	mul.wide.s32 	%rd676, %r725, 8;
	add.s64 	%rd677, %rd648, %rd676;
	ld.const.f64 	%fd684, [%rd677+21000];
	add.f64 	%fd685, %fd683, %fd684;
	ld.global.s8 	%r726, [%rd72+28];
	mov.b32 	%r727, {%rs178, %rs179};
	dp2a.lo.s32.u32 	%r728, %r727, %r724, %r726;
	mul.wide.s32 	%rd678, %r728, 8;
	add.s64 	%rd679, %rd648, %rd678;
	ld.const.f64 	%fd686, [%rd679+23000];
	add.f64 	%fd1036, %fd685, %fd686;
	st.global.f64 	[%rd5+10504], %fd1036;
	abs.f64 	%fd687, %fd1036;
	setp.leu.f64 	%p315, %fd687, 0d41CDCD64FF800000;
	@%p315 bra 	$L__BB1_333;
	mov.b64 	%rd680, 9218868437227405312;
	st.global.u64 	[%rd5+10504], %rd680;
	mov.b64 	%rd681, -4616189618054758400;
	st.global.u64 	[%rd5+10488], %rd681;
	mov.f64 	%fd1036, 0d7FF0000000000000;
	mov.f64 	%fd1035, 0dBFF0000000000000;
$L__BB1_333:
	ld.global.f64 	%fd163, [%rd5+10416];
	add.f64 	%fd690, %fd1036, %fd163;
	ld.global.f64 	%fd164, [%rd5+10424];
	add.f64 	%fd691, %fd1035, %fd164;
	ld.global.f64 	%fd165, [%rd5+10432];
	add.f64 	%fd692, %fd691, %fd165;
	div.rn.f64 	%fd166, %fd690, %fd692;
	st.global.f64 	[%rd5+10520], %fd166;
	abs.f64 	%fd693, %fd1038;
	setp.geu.f64 	%p316, %fd693, 0d41CDCD64FF800000;
	@%p316 bra 	$L__BB1_336;
	add.f64 	%fd694, %fd1038, %fd163;
	add.f64 	%fd695, %fd1037, %fd164;
	add.f64 	%fd696, %fd695, %fd165;
	div.rn.f64 	%fd697, %fd694, %fd696;
	st.global.f64 	[%rd5+10512], %fd697;
	setp.geu.f64 	%p317, %fd697, %fd166;
	@%p317 bra 	$L__BB1_337;
	st.global.f64 	[%rd5+10480], %fd1035;
	st.global.f64 	[%rd5+10496], %fd1036;
	st.global.f64 	[%rd5+10512], %fd166;
	mov.f64 	%fd1037, %fd1035;
	mov.f64 	%fd1038, %fd1036;
	bra.uni 	$L__BB1_337;
$L__BB1_336:
	st.global.f64 	[%rd5+10480], %fd1035;
	st.global.f64 	[%rd5+10496], %fd1036;
	st.global.f64 	[%rd5+10512], %fd166;
	mov.f64 	%fd1037, %fd1035;
	mov.f64 	%fd1038, %fd1036;
$L__BB1_337:
	ld.global.s8 	%rs181, [%rd71];
	cvt.s64.s16 	%rd77, %rs181;
	ld.global.s8 	%rs182, [%rd71+1];
	ld.global.u8 	%rs183, [%rd72+27];
	cvt.u64.u16 	%rd682, %rs183;
	cvt.s64.s8 	%rd78, %rd682;
	mov.b32 	%r729, {%rs181, %rs182};
	cvt.u32.u16 	%r730, %rs183;
	cvt.s32.s8 	%r731, %r730;
	mov.b32 	%r732, 1305;
	dp2a.lo.s32.u32 	%r733, %r729, %r732, %r731;
	mul.wide.s32 	%rd683, %r733, 8;
	mov.u64 	%rd684, parameter;
	add.s64 	%rd79, %rd684, %rd683;
	ld.const.f64 	%fd698, [%rd79+21000];
	abs.f64 	%fd699, %fd698;
	setp.geu.f64 	%p318, %fd699, 0d41CDCD64FF800000;
	@%p318 bra 	$L__BB1_344;
	mad.lo.s64 	%rd685, %rd77, 5, %rd78;
	shl.b64 	%rd686, %rd685, 3;
	add.s64 	%rd688, %rd684, %rd686;
	ld.const.f64 	%fd700, [%rd688+45440];
	ld.const.f64 	%fd701, [%rd79+20000];
	add.f64 	%fd1039, %fd700, %fd701;
	st.global.f64 	[%rd5+10488], %fd1039;
	ld.global.s8 	%rs184, [%rd71];
	cvt.s32.s16 	%r734, %rs184;
	mul.wide.s32 	%rd689, %r734, 5;
	ld.global.u8 	%rs185, [%rd72+27];
	cvt.u64.u16 	%rd690, %rs185;
	cvt.s64.s8 	%rd691, %rd690;
	add.s64 	%rd692, %rd689, %rd691;
	shl.b64 	%rd693, %rd692, 3;
	add.s64 	%rd694, %rd684, %rd693;
	ld.const.f64 	%fd702, [%rd694+45640];
	ld.global.s8 	%rs186, [%rd71+1];
	mov.b32 	%r735, {%rs184, %rs186};
	cvt.u32.u16 	%r736, %rs185;
	cvt.s32.s8 	%r737, %r736;
	mov.b32 	%r738, 1305;
	dp2a.lo.s32.u32 	%r739, %r735, %r738, %r737;
	mul.wide.s32 	%rd695, %r739, 8;
	add.s64 	%rd696, %rd684, %rd695;
	ld.const.f64 	%fd703, [%rd696+21000];
	add.f64 	%fd1040, %fd702, %fd703;
	st.global.f64 	[%rd5+10504], %fd1040;
	abs.f64 	%fd704, %fd1040;
	setp.leu.f64 	%p319, %fd704, 0d41CDCD64FF800000;
	@%p319 bra 	$L__BB1_340;
	mov.b64 	%rd697, 9218868437227405312;
	st.global.u64 	[%rd5+10504], %rd697;
	mov.b64 	%rd698, -4616189618054758400;
	st.global.u64 	[%rd5+10488], %rd698;
	mov.f64 	%fd1040, 0d7FF0000000000000;
	mov.f64 	%fd1039, 0dBFF0000000000000;
$L__BB1_340:
	ld.global.f64 	%fd173, [%rd5+10416];
	add.f64 	%fd707, %fd1040, %fd173;
	ld.global.f64 	%fd174, [%rd5+10424];
	add.f64 	%fd708, %fd1039, %fd174;
	ld.global.f64 	%fd175, [%rd5+10432];
	add.f64 	%fd709, %fd708, %fd175;
	div.rn.f64 	%fd176, %fd707, %fd709;
	st.global.f64 	[%rd5+10520], %fd176;
	abs.f64 	%fd710, %fd1038;
	setp.geu.f64 	%p320, %fd710, 0d41CDCD64FF800000;
	@%p320 bra 	$L__BB1_343;
	add.f64 	%fd711, %fd1038, %fd173;
	add.f64 	%fd712, %fd1037, %fd174;
	add.f64 	%fd713, %fd712, %fd175;
	div.rn.f64 	%fd714, %fd711, %fd713;
	st.global.f64 	[%rd5+10512], %fd714;
	setp.geu.f64 	%p321, %fd714, %fd176;
	@%p321 bra 	$L__BB1_344;
	st.global.f64 	[%rd5+10480], %fd1039;
	st.global.f64 	[%rd5+10496], %fd1040;
	st.global.f64 	[%rd5+10512], %fd176;
	mov.f64 	%fd1037, %fd1039;
	mov.f64 	%fd1038, %fd1040;
	bra.uni 	$L__BB1_344;
$L__BB1_343:
	st.global.f64 	[%rd5+10480], %fd1039;
	st.global.f64 	[%rd5+10496], %fd1040;
	st.global.f64 	[%rd5+10512], %fd176;
	mov.f64 	%fd1037, %fd1039;
	mov.f64 	%fd1038, %fd1040;
$L__BB1_344:
	ld.global.s8 	%rs187, [%rd71];
	cvt.s64.s16 	%rd80, %rs187;
	ld.global.s8 	%rs188, [%rd72+27];
	cvt.s64.s16 	%rd81, %rs188;
	ld.global.s8 	%r740, [%rd72+28];
	mov.b32 	%r741, {%rs187, %rs188};
	mov.b32 	%r742, 1305;
	dp2a.lo.s32.u32 	%r743, %r741, %r742, %r740;
	mul.wide.s32 	%rd699, %r743, 8;
	mov.u64 	%rd700, parameter;
	add.s64 	%rd82, %rd700, %rd699;
	ld.const.f64 	%fd715, [%rd82+23000];
	abs.f64 	%fd716, %fd715;
	setp.lt.f64 	%p322, %fd716, 0d41CDCD64FF800000;
	@%p322 bra 	$L__BB1_346;
	ld.global.f64 	%fd1049, [%rd5+10416];
	ld.global.f64 	%fd1048, [%rd5+10424];
	ld.global.f64 	%fd1047, [%rd5+10432];
	bra.uni 	$L__BB1_352;
$L__BB1_346:
	mad.lo.s64 	%rd701, %rd80, 5, %rd81;
	shl.b64 	%rd702, %rd701, 3;
	add.s64 	%rd704, %rd700, %rd702;
	ld.const.f64 	%fd717, [%rd704+45440];
	ld.const.f64 	%fd718, [%rd82+22000];
	add.f64 	%fd1043, %fd717, %fd718;
	st.global.f64 	[%rd5+10488], %fd1043;
	ld.global.s8 	%rs189, [%rd71];
	cvt.s32.s16 	%r744, %rs189;
	mul.wide.s32 	%rd705, %r744, 5;
	ld.global.s8 	%rs190, [%rd72+27];
	cvt.s64.s16 	%rd706, %rs190;
	add.s64 	%rd707, %rd705, %rd706;
	shl.b64 	%rd708, %rd707, 3;
	add.s64 	%rd709, %rd700, %rd708;
	ld.const.f64 	%fd719, [%rd709+45640];
	ld.global.s8 	%r745, [%rd72+28];
	mov.b32 	%r746, {%rs189, %rs190};
	mov.b32 	%r747, 1305;
	dp2a.lo.s32.u32 	%r748, %r746, %r747, %r745;
	mul.wide.s32 	%rd710, %r748, 8;
	add.s64 	%rd711, %rd700, %rd710;
	ld.const.f64 	%fd720, [%rd711+23000];
	add.f64 	%fd1044, %fd719, %fd720;
	st.global.f64 	[%rd5+10504], %fd1044;
	abs.f64 	%fd721, %fd1044;
	setp.leu.f64 	%p323, %fd721, 0d41CDCD64FF800000;
	@%p323 bra 	$L__BB1_348;
	mov.b64 	%rd712, 9218868437227405312;
	st.global.u64 	[%rd5+10504], %rd712;
	mov.b64 	%rd713, -4616189618054758400;
	st.global.u64 	[%rd5+10488], %rd713;
	mov.f64 	%fd1044, 0d7FF0000000000000;
	mov.f64 	%fd1043, 0dBFF0000000000000;
$L__BB1_348:
	ld.global.f64 	%fd1049, [%rd5+10416];
	add.f64 	%fd724, %fd1044, %fd1049;
	ld.global.f64 	%fd1048, [%rd5+10424];
	add.f64 	%fd725, %fd1043, %fd1048;
	ld.global.f64 	%fd1047, [%rd5+10432];
	add.f64 	%fd726, %fd725, %fd1047;
	div.rn.f64 	%fd189, %fd724, %fd726;
	st.global.f64 	[%rd5+10520], %fd189;
	abs.f64 	%fd727, %fd1038;
	setp.geu.f64 	%p324, %fd727, 0d41CDCD64FF800000;
	@%p324 bra 	$L__BB1_351;
	add.f64 	%fd728, %fd1038, %fd1049;
	add.f64 	%fd729, %fd1037, %fd1048;
	add.f64 	%fd730, %fd729, %fd1047;
	div.rn.f64 	%fd731, %fd728, %fd730;
	st.global.f64 	[%rd5+10512], %fd731;
	setp.geu.f64 	%p325, %fd731, %fd189;
	@%p325 bra 	$L__BB1_352;
	st.global.f64 	[%rd5+10480], %fd1043;
	st.global.f64 	[%rd5+10496], %fd1044;
	st.global.f64 	[%rd5+10512], %fd189;
	mov.f64 	%fd1037, %fd1043;
	mov.f64 	%fd1038, %fd1044;
	bra.uni 	$L__BB1_352;
$L__BB1_351:
	st.global.f64 	[%rd5+10480], %fd1043;
	st.global.f64 	[%rd5+10496], %fd1044;
	st.global.f64 	[%rd5+10512], %fd189;
	mov.f64 	%fd1037, %fd1043;
	mov.f64 	%fd1038, %fd1044;
$L__BB1_352:
	ld.global.s8 	%r749, [%rd71];
	mul.wide.s32 	%rd714, %r749, 5;
	ld.global.s8 	%rd715, [%rd72+27];
	add.s64 	%rd716, %rd714, %rd715;
	shl.b64 	%rd717, %rd716, 3;
	mov.u64 	%rd718, parameter;
	add.s64 	%rd719, %rd718, %rd717;
	ld.const.f64 	%fd195, [%rd719+45440];
	st.global.f64 	[%rd5+10488], %fd195;
	ld.global.s8 	%r750, [%rd71];
	mul.wide.s32 	%rd720, %r750, 5;
	ld.global.s8 	%rd721, [%rd72+27];
	add.s64 	%rd722, %rd720, %rd721;
	shl.b64 	%rd723, %rd722, 3;
	add.s64 	%rd724, %rd718, %rd723;
	ld.const.f64 	%fd196, [%rd724+45640];
	st.global.f64 	[%rd5+10504], %fd196;
	add.f64 	%fd732, %fd196, %fd1049;
	add.f64 	%fd733, %fd195, %fd1048;
	add.f64 	%fd734, %fd733, %fd1047;
	div.rn.f64 	%fd197, %fd732, %fd734;
	st.global.f64 	[%rd5+10520], %fd197;
	abs.f64 	%fd735, %fd1038;
	setp.geu.f64 	%p326, %fd735, 0d41CDCD64FF800000;
	@%p326 bra 	$L__BB1_356;
	ld.global.f64 	%fd736, [%rd5+10512];
	setp.geu.f64 	%p327, %fd736, %fd197;
	@%p327 bra 	$L__BB1_355;
	st.global.f64 	[%rd5+10448], %fd195;
	st.global.f64 	[%rd5+10456], %fd196;
	bra.uni 	$L__BB1_357;
$L__BB1_355:
	st.global.f64 	[%rd5+10448], %fd1037;
	st.global.f64 	[%rd5+10456], %fd1038;
	bra.uni 	$L__BB1_357;
$L__BB1_356:
	st.global.f64 	[%rd5+10448], %fd195;
	st.global.f64 	[%rd5+10456], %fd196;
$L__BB1_357:
	setp.lt.s32 	%p328, %r1101, 1;
	mov.b32 	%r751, 0;
	st.global.u32 	[%rd6+408], %r751;
	@%p328 bra 	$L__BB1_360;
	mov.b32 	%r1134, 0;
$L__BB1_359:
	mul.wide.s32 	%rd725, %r1134, 4;
	add.s64 	%rd726, %rd6, %rd725;
	mov.b32 	%r753, 0;
	st.global.u32 	[%rd726], %r753;
	ld.global.u32 	%r754, [%rd6+408];
	add.s32 	%r1134, %r754, 1;
	st.global.u32 	[%rd6+408], %r1134;
	setp.lt.s32 	%p329, %r1134, %r1101;
	@%p329 bra 	$L__BB1_359;
$L__BB1_360:
	setp.lt.s32 	%p330, %r1101, 1;
	mov.b32 	%r755, 0;
	st.global.u32 	[%rd6+412], %r755;
	@%p330 bra 	$L__BB1_363;
	mov.b32 	%r1135, 0;
$L__BB1_362:
	mul.wide.s32 	%rd727, %r1135, 4;
	add.s64 	%rd728, %rd6, %rd727;
	mov.b32 	%r757, 0;
	st.global.u32 	[%rd728+100], %r757;
	ld.global.u32 	%r758, [%rd6+412];
	add.s32 	%r1135, %r758, 1;
	st.global.u32 	[%rd6+412], %r1135;
	setp.lt.s32 	%p331, %r1135, %r1101;
	@%p331 bra 	$L__BB1_362;
$L__BB1_363:
	ld.global.u32 	%r1137, [%rd6+400];
	add.s32 	%r114, %r1137, -1;
	ld.global.u32 	%r1136, [%rd6+404];
	add.s32 	%r759, %r6, %r1136;
	mad.lo.s32 	%r760, %r114, %r1101, %r759;
	mul.wide.s32 	%rd729, %r760, 8;
	add.s64 	%rd730, %rd4, %rd729;
	ld.global.f64 	%fd737, [%rd730];
	abs.f64 	%fd738, %fd737;
	setp.geu.f64 	%p332, %fd738, 0d41CDCD64FF800000;
	@%p332 bra 	$L__BB1_465;
	ld.param.u64 	%rd1058, [_Z16candidate_primerPcPiS0_iiiS_PdS0_Pf_param_8];
	mul.wide.s32 	%rd731, %r114, 4;
	add.s64 	%rd732, %rd6, %rd731;
	st.global.u32 	[%rd732], %r1136;
	mad.lo.s32 	%r761, %r2, -1212, %r6;
	add.s32 	%r762, %r761, %r1136;
	add.s32 	%r763, %r762, 25;
	cvta.to.global.u64 	%rd733, %rd1058;
	mul.wide.s32 	%rd734, %r763, 4;
	add.s64 	%rd735, %rd733, %rd734;
	st.global.u32 	[%rd735], %r1137;
$L__BB1_365:
	ld.param.u64 	%rd1047, [_Z16candidate_primerPcPiS0_iiiS_PdS0_Pf_param_6];
	mov.b64 	%rd736, -4616189618054758400;
	st.global.u64 	[%rd5+10480], %rd736;
	mov.b64 	%rd737, 9218868437227405312;
	st.global.u64 	[%rd5+10488], %rd737;
	cvt.s64.s32 	%rd738, %r1137;
	add.s64 	%rd83, %rd7, %rd738;
	ld.global.u8 	%rs25, [%rd83];
	cvt.u32.u16 	%r764, %rs25;
	cvt.s32.s8 	%r765, %r764;
	mad.lo.s32 	%r766, %r2, 54, %r1136;
	add.s32 	%r767, %r766, 27;
	cvt.s64.s32 	%rd739, %r767;
	cvta.to.global.u64 	%rd740, %rd1047;
	add.s64 	%rd84, %rd740, %rd739;
	ld.global.u8 	%rs26, [%rd84];
	cvt.u32.u16 	%r768, %rs26;
	cvt.s32.s8 	%r769, %r768;
	add.s32 	%r770, %r769, %r765;
	setp.eq.s32 	%p333, %r770, 3;
	@%p333 bra 	$L__BB1_367;
	add.s32 	%r771, %r1137, -1;
	add.s32 	%r772, %r7, %r1136;
	mad.lo.s32 	%r773, %r771, %r1101, %r772;
	mul.wide.s32 	%rd741, %r773, 8;
	add.s64 	%rd742, %rd4, %rd741;
	mov.b64 	%rd743, -4616189618054758400;
	st.global.u64 	[%rd742], %rd743;
	mov.b64 	%rd744, 9218868437227405312;
	st.global.u64 	[%rd742+-5000], %rd744;
	ld.global.f64 	%fd1063, [%rd5+10480];
	bra.uni 	$L__BB1_396;
$L__BB1_367:
	mul.wide.s32 	%rd745, %r765, 5;
	cvt.u64.u16 	%rd746, %rs26;
	cvt.s64.s8 	%rd747, %rd746;
	add.s64 	%rd748, %rd745, %rd747;
	shl.b64 	%rd749, %rd748, 3;
	mov.u64 	%rd750, parameter;
	add.s64 	%rd751, %rd750, %rd749;
	ld.const.f64 	%fd739, [%rd751+45440];
	ld.global.s8 	%r776, [%rd83+-1];
	ld.global.u8 	%r778, [%rd84+-1];
	prmt.b32 	%r779, %r778, %r768, 0x3340U;
	prmt.b32 	%r780, %r764, 0, 0x3340U;
	prmt.b32 	%r781, %r779, %r780, 0x5410U;
	mov.b32 	%r782, 359705;
	dp4a.s32.u32 	%r783, %r781, %r782, %r776;
	mul.wide.s32 	%rd752, %r783, 8;
	add.s64 	%rd753, %rd750, %rd752;
	ld.const.f64 	%fd740, [%rd753+35440];
	add.f64 	%fd1058, %fd739, %fd740;
	st.global.f64 	[%rd5+10496], %fd1058;
	ld.global.s8 	%r784, [%rd83];
	mul.wide.s32 	%rd754, %r784, 5;
	ld.global.u8 	%rs191, [%rd84];
	cvt.u64.u16 	%rd755, %rs191;
	cvt.s64.s8 	%rd756, %rd755;
	add.s64 	%rd757, %rd754, %rd756;
	shl.b64 	%rd758, %rd757, 3;
	add.s64 	%rd759, %rd750, %rd758;
	ld.const.f64 	%fd741, [%rd759+45640];
	ld.global.s8 	%r785, [%rd83+-1];
	ld.global.u8 	%r786, [%rd84+-1];
	cvt.u32.u16 	%r787, %rs191;
	prmt.b32 	%r788, %r786, %r787, 0x3340U;
	prmt.b32 	%r789, %r784, 0, 0x3340U;
	prmt.b32 	%r790, %r788, %r789, 0x5410U;
	dp4a.s32.u32 	%r791, %r790, %r782, %r785;
	mul.wide.s32 	%rd760, %r791, 8;
	add.s64 	%rd761, %rd750, %rd760;
	ld.const.f64 	%fd742, [%rd761+40440];
	add.f64 	%fd1059, %fd741, %fd742;
	st.global.f64 	[%rd5+10504], %fd1059;
	abs.f64 	%fd743, %fd1059;
	setp.leu.f64 	%p334, %fd743, 0d41CDCD64FF800000;
	@%p334 bra 	$L__BB1_369;
	mov.b64 	%rd762, 9218868437227405312;
	st.global.u64 	[%rd5+10504], %rd762;
	mov.b64 	%rd763, -4616189618054758400;
	st.global.u64 	[%rd5+10496], %rd763;
	mov.f64 	%fd1059, 0d7FF0000000000000;
	mov.f64 	%fd1058, 0dBFF0000000000000;
$L__BB1_369:
	ld.global.s8 	%rs27, [%rd84];
	cvt.s64.s16 	%rd85, %rs27;
	ld.global.s8 	%rs192, [%rd84+-1];
	ld.global.u8 	%rs193, [%rd83];
	cvt.u64.u16 	%rd764, %rs193;
	cvt.s64.s8 	%rd86, %rd764;
	mov.b32 	%r792, {%rs192, %rs27};
	cvt.u32.u16 	%r793, %rs193;
	cvt.s32.s8 	%r794, %r793;
	mov.b32 	%r795, 6405;
	dp2a.lo.s32.u32 	%r796, %r792, %r795, %r794;
	mul.wide.s32 	%rd765, %r796, 8;
	add.s64 	%rd87, %rd750, %rd765;
	ld.const.f64 	%fd746, [%rd87+21000];
	abs.f64 	%fd747, %fd746;
	setp.geu.f64 	%p335, %fd747, 0d41CDCD64FF800000;
	@%p335 bra 	$L__BB1_383;
	cvt.u16.u64 	%rs196, %rd86;
	mov.b32 	%r804, {%rs27, %rs196};
	mov.b32 	%r805, 0;
	mov.b32 	%r806, 1305;
	dp2a.lo.s32.u32 	%r807, %r804, %r806, %r805;
	cvt.s64.s32 	%rd88, %r807;
	ld.global.s8 	%rd789, [%rd83+-1];
	add.s64 	%rd790, %rd88, %rd789;
	shl.b64 	%rd791, %rd790, 3;
	mov.u64 	%rd792, parameter;
	add.s64 	%rd89, %rd792, %rd791;
	ld.const.f64 	%fd765, [%rd89+23000];
	abs.f64 	%fd766, %fd765;
	setp.geu.f64 	%p340, %fd766, 0d41CDCD64FF800000;
	@%p340 bra 	$L__BB1_377;
	mad.lo.s64 	%rd806, %rd85, -24, %rd88;
	shl.b64 	%rd807, %rd806, 3;
	mov.u64 	%rd808, parameter;
	add.s64 	%rd809, %rd808, %rd807;
	ld.const.f64 	%fd782, [%rd809+45440];
	ld.const.f64 	%fd783, [%rd87+20000];
	add.f64 	%fd784, %fd782, %fd783;
	ld.const.f64 	%fd785, [%rd89+22000];
	add.f64 	%fd1052, %fd784, %fd785;
	st.global.f64 	[%rd5+10520], %fd1052;
	ld.global.s8 	%r812, [%rd83];
	mul.wide.s32 	%rd810, %r812, 5;
	ld.global.s8 	%rs199, [%rd84];
	cvt.s64.s16 	%rd811, %rs199;
	add.s64 	%rd812, %rd810, %rd811;
	shl.b64 	%rd813, %rd812, 3;
	add.s64 	%rd814, %rd808, %rd813;
	ld.const.f64 	%fd786, [%rd814+45640];
	ld.global.s8 	%rs200, [%rd84+-1];
	mov.b32 	%r813, {%rs200, %rs199};
	mov.b32 	%r814, 6405;
	dp2a.lo.s32.u32 	%r815, %r813, %r814, %r812;
	mul.wide.s32 	%rd815, %r815, 8;
	add.s64 	%rd816, %rd808, %rd815;
	ld.const.f64 	%fd787, [%rd816+21000];
	add.f64 	%fd788, %fd786, %fd787;
	ld.global.s8 	%rd817, [%rd83+-1];
	cvt.s32.s16 	%r816, %rs199;
	mul.wide.s32 	%rd818, %r816, 24;
	add.s64 	%rd819, %rd812, %rd818;
	add.s64 	%rd820, %rd819, %rd817;
	shl.b64 	%rd821, %rd820, 3;
	add.s64 	%rd822, %rd808, %rd821;
	ld.const.f64 	%fd789, [%rd822+23000];
	add.f64 	%fd1053, %fd788, %fd789;
	st.global.f64 	[%rd5+10528], %fd1053;
	abs.f64 	%fd790, %fd1053;
	setp.leu.f64 	%p344, %fd790, 0d41CDCD64FF800000;
	@%p344 bra 	$L__BB1_373;
	mov.b64 	%rd823, 9218868437227405312;
	st.global.u64 	[%rd5+10528], %rd823;
	mov.b64 	%rd824, -4616189618054758400;
	st.global.u64 	[%rd5+10520], %rd824;
	mov.f64 	%fd1053, 0d7FF0000000000000;
	mov.f64 	%fd1052, 0dBFF0000000000000;
$L__BB1_373:
	ld.global.f64 	%fd1062, [%rd5+10416];
	add.f64 	%fd793, %fd1053, %fd1062;
	ld.global.f64 	%fd1061, [%rd5+10424];
	add.f64 	%fd794, %fd1052, %fd1061;
	ld.global.f64 	%fd1060, [%rd5+10432];
	add.f64 	%fd795, %fd794, %fd1060;
	div.rn.f64 	%fd210, %fd793, %fd795;
	st.global.f64 	[%rd5+10536], %fd210;
	abs.f64 	%fd796, %fd1059;
	setp.geu.f64 	%p345, %fd796, 0d41CDCD64FF800000;
	@%p345 bra 	$L__BB1_376;
	add.f64 	%fd797, %fd1059, %fd1062;
	add.f64 	%fd798, %fd1058, %fd1061;
	add.f64 	%fd799, %fd798, %fd1060;
	div.rn.f64 	%fd800, %fd797, %fd799;
	st.global.f64 	[%rd5+10512], %fd800;
	setp.geu.f64 	%p346, %fd800, %fd210;
	@%p346 bra 	$L__BB1_391;
	st.global.f64 	[%rd5+10496], %fd1052;
	st.global.f64 	[%rd5+10504], %fd1053;
	st.global.f64 	[%rd5+10512], %fd210;
	mov.f64 	%fd1058, %fd1052;
	mov.f64 	%fd1059, %fd1053;
	bra.uni 	$L__BB1_391;
$L__BB1_376:
	st.global.f64 	[%rd5+10496], %fd1052;
	st.global.f64 	[%rd5+10504], %fd1053;
	st.global.f64 	[%rd5+10512], %fd210;
	mov.f64 	%fd1058, %fd1052;
	mov.f64 	%fd1059, %fd1053;
	bra.uni 	$L__BB1_391;
$L__BB1_377:
	mad.lo.s64 	%rd793, %rd85, -24, %rd88;
	shl.b64 	%rd794, %rd793, 3;
	mov.u64 	%rd795, parameter;
	add.s64 	%rd796, %rd795, %rd794;
	ld.const.f64 	%fd767, [%rd796+45440];
	ld.const.f64 	%fd768, [%rd87+20000];
	add.f64 	%fd1054, %fd767, %fd768;
	st.global.f64 	[%rd5+10520], %fd1054;
	ld.global.s8 	%r808, [%rd83];
	mul.wide.s32 	%rd797, %r808, 5;
	ld.global.s8 	%rs197, [%rd84];
	cvt.s64.s16 	%rd798, %rs197;
	add.s64 	%rd799, %rd797, %rd798;
	shl.b64 	%rd800, %rd799, 3;
	add.s64 	%rd801, %rd795, %rd800;
	ld.const.f64 	%fd769, [%rd801+45640];
	ld.global.s8 	%rs198, [%rd84+-1];
	mov.b32 	%r809, {%rs198, %rs197};
	mov.b32 	%r810, 6405;
	dp2a.lo.s32.u32 	%r811, %r809, %r810, %r808;
	mul.wide.s32 	%rd802, %r811, 8;
	add.s64 	%rd803, %rd795, %rd802;
	ld.const.f64 	%fd770, [%rd803+21000];
	add.f64 	%fd1055, %fd769, %fd770;
	st.global.f64 	[%rd5+10528], %fd1055;
	abs.f64 	%fd771, %fd1055;
	setp.leu.f64 	%p341, %fd771, 0d41CDCD64FF800000;
	@%p341 bra 	$L__BB1_379;
	mov.b64 	%rd804, 9218868437227405312;
	st.global.u64 	[%rd5+10528], %rd804;
	mov.b64 	%rd805, -4616189618054758400;
	st.global.u64 	[%rd5+10520], %rd805;
	mov.f64 	%fd1055, 0d7FF0000000000000;
	mov.f64 	%fd1054, 0dBFF0000000000000;
$L__BB1_379:
	ld.global.f64 	%fd1062, [%rd5+10416];
	add.f64 	%fd774, %fd1055, %fd1062;
	ld.global.f64 	%fd1061, [%rd5+10424];
	add.f64 	%fd775, %fd1054, %fd1061;
	ld.global.f64 	%fd1060, [%rd5+10432];
	add.f64 	%fd776, %fd775, %fd1060;
	div.rn.f64 	%fd218, %fd774, %fd776;
	st.global.f64 	[%rd5+10536], %fd218;
	abs.f64 	%fd777, %fd1059;
	setp.geu.f64 	%p342, %fd777, 0d41CDCD64FF800000;
	@%p342 bra 	$L__BB1_382;
	add.f64 	%fd778, %fd1059, %fd1062;
	add.f64 	%fd779, %fd1058, %fd1061;
	add.f64 	%fd780, %fd779, %fd1060;
	div.rn.f64 	%fd781, %fd778, %fd780;
	st.global.f64 	[%rd5+10512], %fd781;
	setp.geu.f64 	%p343, %fd781, %fd218;
	@%p343 bra 	$L__BB1_391;
	st.global.f64 	[%rd5+10496], %fd1054;
	st.global.f64 	[%rd5+10504], %fd1055;
	st.global.f64 	[%rd5+10512], %fd218;
	mov.f64 	%fd1058, %fd1054;
	mov.f64 	%fd1059, %fd1055;
	bra.uni 	$L__BB1_391;
$L__BB1_382:
	st.global.f64 	[%rd5+10496], %fd1054;
	st.global.f64 	[%rd5+10504], %fd1055;
	st.global.f64 	[%rd5+10512], %fd218;
	mov.f64 	%fd1058, %fd1054;
	mov.f64 	%fd1059, %fd1055;
	bra.uni 	$L__BB1_391;
$L__BB1_383:
	cvt.u16.u64 	%rs194, %rd86;
	mov.b32 	%r797, {%rs27, %rs194};
	mov.b32 	%r798, 0;
	mov.b32 	%r799, 1305;
	dp2a.lo.s32.u32 	%r800, %r797, %r799, %r798;
	cvt.s64.s32 	%rd90, %r800;
	ld.global.s8 	%rd767, [%rd83+-1];
	add.s64 	%rd768, %rd90, %rd767;
	shl.b64 	%rd769, %rd768, 3;
	add.s64 	%rd91, %rd750, %rd769;
	ld.const.f64 	%fd748, [%rd91+23000];
	abs.f64 	%fd749, %fd748;
	setp.lt.f64 	%p336, %fd749, 0d41CDCD64FF800000;
	@%p336 bra 	$L__BB1_385;
	ld.global.f64 	%fd1062, [%rd5+10416];
	ld.global.f64 	%fd1061, [%rd5+10424];
	ld.global.f64 	%fd1060, [%rd5+10432];
	bra.uni 	$L__BB1_391;
$L__BB1_385:
	mad.lo.s64 	%rd771, %rd85, -24, %rd90;
	shl.b64 	%rd772, %rd771, 3;
	mov.u64 	%rd773, parameter;
	add.s64 	%rd774, %rd773, %rd772;
	ld.const.f64 	%fd750, [%rd774+45440];
	ld.const.f64 	%fd751, [%rd91+22000];
	add.f64 	%fd1056, %fd750, %fd751;
	st.global.f64 	[%rd5+10520], %fd1056;
	ld.global.s8 	%r801, [%rd83];
	mul.wide.s32 	%rd775, %r801, 5;
	ld.global.u8 	%rs195, [%rd84];
	cvt.u64.u16 	%rd776, %rs195;
	cvt.s64.s8 	%rd777, %rd776;
	add.s64 	%rd778, %rd775, %rd777;
	shl.b64 	%rd779, %rd778, 3;
	add.s64 	%rd780, %rd773, %rd779;
	ld.const.f64 	%fd752, [%rd780+45640];
	ld.global.s8 	%rd781, [%rd83+-1];
	cvt.u32.u16 	%r802, %rs195;
	cvt.s32.s8 	%r803, %r802;
	mul.wide.s32 	%rd782, %r803, 24;
	add.s64 	%rd783, %rd778, %rd782;
	add.s64 	%rd784, %rd783, %rd781;
	shl.b64 	%rd785, %rd784, 3;
	add.s64 	%rd786, %rd773, %rd785;
	ld.const.f64 	%fd753, [%rd786+23000];
	add.f64 	%fd1057, %fd752, %fd753;
	st.global.f64 	[%rd5+10528], %fd1057;
	abs.f64 	%fd754, %fd1057;
	setp.leu.f64 	%p337, %fd754, 0d41CDCD64FF800000;
	@%p337 bra 	$L__BB1_387;
	mov.b64 	%rd787, 9218868437227405312;
	st.global.u64 	[%rd5+10528], %rd787;
	mov.b64 	%rd788, -4616189618054758400;
	st.global.u64 	[%rd5+10520], %rd788;
	mov.f64 	%fd1057, 0d7FF0000000000000;
	mov.f64 	%fd1056, 0dBFF0000000000000;
$L__BB1_387:
	ld.global.f64 	%fd1062, [%rd5+10416];
	add.f64 	%fd757, %fd1057, %fd1062;
	ld.global.f64 	%fd1061, [%rd5+10424];
	add.f64 	%fd758, %fd1056, %fd1061;
	ld.global.f64 	%fd1060, [%rd5+10432];
	add.f64 	%fd759, %fd758, %fd1060;
	div.rn.f64 	%fd229, %fd757, %fd759;
	st.global.f64 	[%rd5+10536], %fd229;
	abs.f64 	%fd760, %fd1059;
	setp.geu.f64 	%p338, %fd760, 0d41CDCD64FF800000;
	@%p338 bra 	$L__BB1_390;
	add.f64 	%fd761, %fd1059, %fd1062;
	add.f64 	%fd762, %fd1058, %fd1061;
	add.f64 	%fd763, %fd762, %fd1060;
	div.rn.f64 	%fd764, %fd761, %fd763;
	st.global.f64 	[%rd5+10512], %fd764;
	setp.geu.f64 	%p339, %fd764, %fd229;
	@%p339 bra 	$L__BB1_391;
	st.global.f64 	[%rd5+10496], %fd1056;
	st.global.f64 	[%rd5+10504], %fd1057;
	st.global.f64 	[%rd5+10512], %fd229;
	mov.f64 	%fd1058, %fd1056;
	mov.f64 	%fd1059, %fd1057;
	bra.uni 	$L__BB1_391;
$L__BB1_390:
	st.global.f64 	[%rd5+10496], %fd1056;
	st.global.f64 	[%rd5+10504], %fd1057;
	st.global.f64 	[%rd5+10512], %fd229;
	mov.f64 	%fd1058, %fd1056;
	mov.f64 	%fd1059, %fd1057;
$L__BB1_391:
	ld.global.s8 	%r817, [%rd83];
	mul.wide.s32 	%rd825, %r817, 5;
	ld.global.s8 	%rd826, [%rd84];
	add.s64 	%rd827, %rd825, %rd826;
	shl.b64 	%rd828, %rd827, 3;
	mov.u64 	%rd829, parameter;
	add.s64 	%rd830, %rd829, %rd828;
	ld.const.f64 	%fd1063, [%rd830+45440];
	st.global.f64 	[%rd5+10520], %fd1063;
	ld.global.s8 	%r818, [%rd83];
	mul.wide.s32 	%rd831, %r818, 5;
	ld.global.s8 	%rd832, [%rd84];
	add.s64 	%rd833, %rd831, %rd832;
	shl.b64 	%rd834, %rd833, 3;
	add.s64 	%rd835, %rd829, %rd834;
	ld.const.f64 	%fd236, [%rd835+45640];
	st.global.f64 	[%rd5+10528], %fd236;
	add.f64 	%fd801, %fd236, %fd1062;
	add.f64 	%fd802, %fd1063, %fd1061;
	add.f64 	%fd803, %fd802, %fd1060;
	div.rn.f64 	%fd237, %fd801, %fd803;
	st.global.f64 	[%rd5+10536], %fd237;
	abs.f64 	%fd804, %fd1059;
	setp.geu.f64 	%p347, %fd804, 0d41CDCD64FF800000;
	@%p347 bra 	$L__BB1_395;
	ld.global.f64 	%fd805, [%rd5+10512];
	setp.geu.f64 	%p348, %fd805, %fd237;
	@%p348 bra 	$L__BB1_394;
	st.global.f64 	[%rd5+10480], %fd1063;
	st.global.f64 	[%rd5+10488], %fd236;
	bra.uni 	$L__BB1_396;
$L__BB1_394:
	st.global.f64 	[%rd5+10480], %fd1058;
	st.global.f64 	[%rd5+10488], %fd1059;
	mov.f64 	%fd1063, %fd1058;
	bra.uni 	$L__BB1_396;
$L__BB1_395:
	st.global.f64 	[%rd5+10480], %fd1063;
	st.global.f64 	[%rd5+10488], %fd236;
$L__BB1_396:
	add.s32 	%r118, %r1137, -1;
	mul.lo.s32 	%r119, %r118, %r1101;
	add.s32 	%r120, %r7, %r1136;
	add.s32 	%r819, %r120, %r119;
	mul.wide.s32 	%rd836, %r819, 8;
	add.s64 	%rd92, %rd4, %rd836;
	ld.global.f64 	%fd239, [%rd92];
	abs.f64 	%fd806, %fd239;
	abs.f64 	%fd807, %fd1063;
	max.f64 	%fd809, %fd806, %fd807;
	setp.leu.f64 	%p349, %fd809, 0d41CDCD64FF800000;
	@%p349 bra 	$L__BB1_398;
	mov.b32 	%r822, 0;
	st.global.u32 	[%rd6+468], %r822;
	mov.pred 	%p644, -1;
	bra.uni 	$L__BB1_401;
$L__BB1_398:
	sub.f64 	%fd810, %fd239, %fd1063;
	abs.f64 	%fd811, %fd810;
	setp.geu.f64 	%p350, %fd811, 0d3EE4F8B588E368F1;
	@%p350 bra 	$L__BB1_400;
	mov.b32 	%r821, 1;
	st.global.u32 	[%rd6+468], %r821;
	mov.pred 	%p644, 0;
	bra.uni 	$L__BB1_401;
$L__BB1_400:
	mov.b32 	%r820, 0;
	st.global.u32 	[%rd6+468], %r820;
	mov.pred 	%p644, -1;
$L__BB1_401:
	ld.global.f64 	%fd240, [%rd92+-5000];
	ld.global.f64 	%fd241, [%rd5+10488];
	abs.f64 	%fd812, %fd240;
	abs.f64 	%fd813, %fd241;
	max.f64 	%fd815, %fd812, %fd813;
	setp.leu.f64 	%p354, %fd815, 0d41CDCD64FF800000;
	@%p354 bra 	$L__BB1_403;
	mov.b32 	%r825, 0;
	st.global.u32 	[%rd6+472], %r825;
	mov.pred 	%p645, -1;
	bra.uni 	$L__BB1_406;
$L__BB1_403:
	sub.f64 	%fd816, %fd240, %fd241;
	abs.f64 	%fd817, %fd816;
	setp.geu.f64 	%p355, %fd817, 0d3EE4F8B588E368F1;
	@%p355 bra 	$L__BB1_405;
	mov.b32 	%r824, 1;
	st.global.u32 	[%rd6+472], %r824;
	mov.pred 	%p645, 0;
	bra.uni 	$L__BB1_406;
$L__BB1_405:
	mov.b32 	%r823, 0;
	st.global.u32 	[%rd6+472], %r823;
	mov.pred 	%p645, -1;
$L__BB1_406:
	or.pred  	%p359, %p644, %p645;
	not.pred 	%p360, %p359;
	@%p360 bra 	$L__BB1_452;
	mov.b32 	%r848, 0;
	st.global.u32 	[%rd6+428], %r848;
	mov.pred 	%p646, -1;
	min.s32 	%r849, %r1136, %r1137;
	setp.lt.s32 	%p370, %r849, 2;
	@%p370 bra 	$L__BB1_411;
	cvt.u64.u32 	%rd845, %r1137;
	add.s64 	%rd846, %rd7, %rd845;
	ld.global.s8 	%r850, [%rd84];
	ld.global.u8 	%r851, [%rd846+-1];
	ld.global.u8 	%r852, [%rd83];
	prmt.b32 	%r853, %r852, %r851, 0x3340U;
	ld.global.u8 	%r854, [%rd84+-1];
	prmt.b32 	%r855, %r854, 0, 0x3340U;
	prmt.b32 	%r856, %r853, %r855, 0x5410U;
	mov.b32 	%r857, 359705;
	dp4a.s32.u32 	%r858, %r856, %r857, %r850;
	mul.wide.s32 	%rd847, %r858, 8;
	mov.u64 	%rd848, parameter;
	add.s64 	%rd849, %rd848, %rd847;
	ld.const.f64 	%fd835, [%rd849];
	st.global.f64 	[%rd5+10640], %fd835;
	ld.global.f64 	%fd836, [%rd92];
	sub.s32 	%r859, %r119, %r1101;
	add.s32 	%r860, %r120, %r859;
	add.s32 	%r861, %r860, -1;
	mul.wide.s32 	%rd850, %r861, 8;
	add.s64 	%rd851, %rd4, %rd850;
	ld.global.f64 	%fd837, [%rd851];
	add.f64 	%fd838, %fd835, %fd837;
	abs.f64 	%fd839, %fd836;
	abs.f64 	%fd840, %fd838;
	max.f64 	%fd842, %fd839, %fd840;
	setp.gt.f64 	%p371, %fd842, 0d41CDCD64FF800000;
	sub.f64 	%fd843, %fd836, %fd838;
	abs.f64 	%fd844, %fd843;
	setp.geu.f64 	%p372, %fd844, 0d3EE4F8B588E368F1;
	or.pred  	%p373, %p371, %p372;
	@%p373 bra 	$L__BB1_410;
	ld.param.u64 	%rd1059, [_Z16candidate_primerPcPiS0_iiiS_PdS0_Pf_param_8];
	mov.b32 	%r864, 1;
	st.global.u32 	[%rd6+468], %r864;
	add.s32 	%r1136, %r1136, -1;
	mul.wide.s32 	%rd852, %r1137, 4;
	add.s64 	%rd853, %rd852, %rd6;
	st.global.u32 	[%rd853+-8], %r1136;
	mad.lo.s32 	%r865, %r2, -1212, %r6;
	add.s32 	%r866, %r865, %r1136;
	add.s32 	%r867, %r866, 25;
	cvta.to.global.u64 	%rd854, %rd1059;
	mul.wide.s32 	%rd855, %r867, 4;
	add.s64 	%rd856, %rd854, %rd855;
	st.global.u32 	[%rd856], %r118;
	st.global.u32 	[%rd6+428], %r864;
	mov.pred 	%p646, 0;
	mov.u32 	%r1137, %r118;
	bra.uni 	$L__BB1_411;
$L__BB1_410:
	mov.b32 	%r862, 0;
	st.global.u32 	[%rd6+468], %r862;
	ld.global.u32 	%r863, [%rd6+428];
	setp.eq.s32 	%p646, %r863, 0;
$L__BB1_411:
	mov.b32 	%r868, 3;
	st.global.u32 	[%rd6+416], %r868;
	not.pred 	%p375, %p646;
	@%p375 bra 	$L__BB1_365;
	mov.b32 	%r1140, 3;
$L__BB1_413:
	setp.gt.s32 	%p376, %r1140, 32;
	@%p376 bra 	$L__BB1_365;
	add.s32 	%r127, %r1137, -1;
	st.global.u32 	[%rd6+420], %r127;
	sub.s32 	%r870, %r1136, %r1140;
	add.s32 	%r1145, %r870, 1;
	st.global.u32 	[%rd6+424], %r1145;
	setp.gt.s32 	%p377, %r1145, 0;
	mov.u32 	%r1146, %r127;
	@%p377 bra 	$L__BB1_416;
	add.s32 	%r872, %r1145, %r127;
	add.s32 	%r1146, %r872, -1;
	st.global.u32 	[%rd6+420], %r1146;
	mov.b32 	%r1145, 1;
	st.global.u32 	[%rd6+424], %r1145;
$L__BB1_416:
	add.s32 	%r873, %r1136, %r1137;
	add.s32 	%r132, %r873, 3117;
	cvt.s64.s32 	%rd857, %r1136;
	add.s64 	%rd93, %rd7, %rd857;
	cvt.s64.s32 	%rd858, %r1137;
	add.s64 	%rd94, %rd7, %rd858;
	add.s32 	%r874, %r6, %r1136;
	mad.lo.s32 	%r875, %r127, %r1101, %r874;
	mul.wide.s32 	%rd859, %r875, 8;
	add.s64 	%rd95, %rd4, %rd859;
	add.s32 	%r133, %r873, 3147;
$L__BB1_417:
	setp.lt.s32 	%p378, %r1146, 1;
	setp.ge.s32 	%p379, %r1145, %r1136;
	or.pred  	%p6, %p378, %p379;
	@%p6 bra 	$L__BB1_451;
	mov.b64 	%rd860, -4616189618054758400;
	st.global.u64 	[%rd5+10480], %rd860;
	mov.b64 	%rd861, 9218868437227405312;
	st.global.u64 	[%rd5+10488], %rd861;
	ld.global.u32 	%r136, [%rd6+420];
	ld.global.u32 	%r876, [%rd6+424];
	mov.b64 	%rd862, -4564063970805153792;
	st.global.u64 	[%rd5+10512], %rd862;
	mov.b64 	%rd863, 0;
	st.global.u64 	[%rd5+10520], %rd863;
	sub.s32 	%r877, %r1137, %r136;
	setp.eq.s32 	%p380, %r877, 1;
	sub.s32 	%r138, %r876, %r1136;
	setp.lt.s32 	%p381, %r138, -1;
	and.pred  	%p382, %p380, %p381;
	@%p382 bra 	$L__BB1_420;
	add.s32 	%r139, %r876, 1;
	setp.ne.s32 	%p383, %r1136, %r139;
	sub.s32 	%r140, %r136, %r1137;
	setp.gt.s32 	%p384, %r140, -2;
	or.pred  	%p385, %p384, %p383;
	@%p385 bra 	$L__BB1_430;
$L__BB1_420:
	setp.ne.s32 	%p392, %r138, -2;
	sub.s32 	%r141, %r136, %r1137;
	setp.ne.s32 	%p393, %r141, -2;
	and.pred  	%p394, %p393, %p392;
	@%p394 bra 	$L__BB1_427;
	setp.eq.s32 	%p396, %r138, -2;
	add.s32 	%r967, %r136, 1;
	setp.eq.s32 	%p397, %r1137, %r967;
	and.pred  	%p398, %p397, %p396;
	@%p398 bra 	$L__BB1_423;
	add.s32 	%r968, %r876, 1;
	setp.ne.s32 	%p400, %r1136, %r968;
	mov.f64 	%fd1065, 0d0000000000000000;
	mov.f64 	%fd1064, 0dC0A9300000000000;
	or.pred  	%p401, %p393, %p400;
	@%p401 bra 	$L__BB1_424;
$L__BB1_423:
	add.s32 	%r969, %r136, %r876;
	sub.s32 	%r970, %r133, %r969;
	mul.wide.s32 	%rd931, %r970, 8;
	mov.u64 	%rd932, parameter;
	add.s64 	%rd933, %rd932, %rd931;
	ld.const.f64 	%fd931, [%rd933];
	cvt.s64.s32 	%rd934, %r136;
	add.s64 	%rd935, %rd7, %rd934;
	cvt.s64.s32 	%rd936, %r876;
	add.s64 	%rd937, %rd7, %rd936;
	ld.global.s8 	%r971, [%rd93+27];
	ld.global.u8 	%r972, [%rd935];
	ld.global.u8 	%r973, [%rd94];
	prmt.b32 	%r974, %r972, %r973, 0x3340U;
	ld.global.u8 	%r975, [%rd937+27];
	prmt.b32 	%r976, %r975, 0, 0x3340U;
	prmt.b32 	%r977, %r974, %r976, 0x5410U;
	mov.b32 	%r978, 334205;
	dp4a.s32.u32 	%r979, %r977, %r978, %r971;
	mul.wide.s32 	%rd938, %r979, 8;
	add.s64 	%rd939, %rd932, %rd938;
	ld.const.f64 	%fd932, [%rd939+5000];
	add.f64 	%fd1065, %fd931, %fd932;
	st.global.f64 	[%rd5+10520], %fd1065;
	ld.const.f64 	%fd933, [%rd933+-720];
	ld.global.s8 	%r980, [%rd93+27];
	ld.global.u8 	%r981, [%rd935];
	ld.global.u8 	%r982, [%rd94];
	prmt.b32 	%r983, %r982, %r981, 0x3340U;
	ld.global.u8 	%r984, [%rd937+27];
	prmt.b32 	%r985, %r984, 0, 0x3340U;
	prmt.b32 	%r986, %r983, %r985, 0x5410U;
	mov.b32 	%r987, 359705;
	dp4a.s32.u32 	%r988, %r986, %r987, %r980;
	mul.wide.s32 	%rd940, %r988, 8;
	add.s64 	%rd941, %rd932, %rd940;
	ld.const.f64 	%fd934, [%rd941];
	add.f64 	%fd1064, %fd933, %fd934;
	st.global.f64 	[%rd5+10512], %fd1064;
$L__BB1_424:
	add.s32 	%r989, %r136, -1;
	add.s32 	%r990, %r6, %r876;
	mad.lo.s32 	%r991, %r989, %r1101, %r990;
	mul.wide.s32 	%rd942, %r991, 8;
	add.s64 	%rd943, %rd4, %rd942;
	ld.global.f64 	%fd935, [%rd943];
	add.f64 	%fd1067, %fd935, %fd1065;
	st.global.f64 	[%rd5+10520], %fd1067;
	ld.global.f64 	%fd936, [%rd943+5000];
	add.f64 	%fd1074, %fd936, %fd1064;
	st.global.f64 	[%rd5+10512], %fd1074;
	abs.f64 	%fd937, %fd1067;
	setp.leu.f64 	%p402, %fd937, 0d41CDCD64FF800000;
	@%p402 bra 	$L__BB1_426;
	mov.b64 	%rd944, 9218868437227405312;
	st.global.u64 	[%rd5+10520], %rd944;
	mov.b64 	%rd945, -4616189618054758400;
	st.global.u64 	[%rd5+10512], %rd945;
	mov.f64 	%fd1067, 0d7FF0000000000000;
	mov.f64 	%fd1074, 0dBFF0000000000000;
$L__BB1_426:
	ld.global.f64 	%fd940, [%rd5+10416];
	add.f64 	%fd941, %fd1067, %fd940;
	ld.global.f64 	%fd942, [%rd5+10424];
	add.f64 	%fd943, %fd1074, %fd942;
	ld.global.f64 	%fd944, [%rd5+10432];
	add.f64 	%fd945, %fd943, %fd944;
	div.rn.f64 	%fd946, %fd941, %fd945;
	st.global.f64 	[%rd5+10496], %fd946;
	ld.global.f64 	%fd947, [%rd95];
	add.f64 	%fd948, %fd947, %fd940;
	ld.global.f64 	%fd949, [%rd95+5000];
	add.f64 	%fd950, %fd949, %fd942;
	add.f64 	%fd951, %fd950, %fd944;
	div.rn.f64 	%fd952, %fd948, %fd951;
	st.global.f64 	[%rd5+10504], %fd952;
	st.global.f64 	[%rd5+10480], %fd1074;
	st.global.f64 	[%rd5+10488], %fd1067;
	bra.uni 	$L__BB1_438;
$L__BB1_427:
	add.s32 	%r958, %r136, %r876;
	sub.s32 	%r959, %r133, %r958;
	mul.wide.s32 	%rd900, %r959, 8;
	mov.u64 	%rd901, parameter;
	add.s64 	%rd902, %rd901, %rd900;
	ld.const.f64 	%fd901, [%rd902];
	cvt.s64.s32 	%rd903, %r136;
	add.s64 	%rd904, %rd7, %rd903;
	ld.global.s8 	%r960, [%rd904];
	mul.wide.s32 	%rd905, %r960, 5;
	cvt.s64.s32 	%rd906, %r876;
	add.s64 	%rd907, %rd7, %rd906;
	ld.global.s8 	%rd908, [%rd907+27];
	add.s64 	%rd909, %rd905, %rd908;
	shl.b64 	%rd910, %rd909, 3;
	add.s64 	%rd911, %rd901, %rd910;
	ld.const.f64 	%fd902, [%rd911+45640];
	add.f64 	%fd903, %fd901, %fd902;
	ld.global.s8 	%r961, [%rd94];
	mul.wide.s32 	%rd912, %r961, 5;
	ld.global.s8 	%rd913, [%rd93+27];
	add.s64 	%rd914, %rd912, %rd913;
	shl.b64 	%rd915, %rd914, 3;
	add.s64 	%rd916, %rd901, %rd915;
	ld.const.f64 	%fd904, [%rd916+45640];
	add.f64 	%fd905, %fd903, %fd904;
	st.global.f64 	[%rd5+10520], %fd905;
	add.s32 	%r962, %r136, -1;
	add.s32 	%r963, %r6, %r876;
	mad.lo.s32 	%r964, %r962, %r1101, %r963;
	mul.wide.s32 	%rd917, %r964, 8;
	add.s64 	%rd918, %rd4, %rd917;
	ld.global.f64 	%fd906, [%rd918];
	add.f64 	%fd1069, %fd906, %fd905;
	st.global.f64 	[%rd5+10520], %fd1069;
	ld.const.f64 	%fd907, [%rd902+-720];
	ld.global.s8 	%r965, [%rd904];
	mul.wide.s32 	%rd919, %r965, 5;
	ld.global.s8 	%rd920, [%rd907+27];
	add.s64 	%rd921, %rd919, %rd920;
	shl.b64 	%rd922, %rd921, 3;
	add.s64 	%rd923, %rd901, %rd922;
	ld.const.f64 	%fd908, [%rd923+45440];
	add.f64 	%fd909, %fd907, %fd908;
	ld.global.s8 	%r966, [%rd94];
	mul.wide.s32 	%rd924, %r966, 5;
	ld.global.s8 	%rd925, [%rd93+27];
	add.s64 	%rd926, %rd924, %rd925;
	shl.b64 	%rd927, %rd926, 3;
	add.s64 	%rd928, %rd901, %rd927;
	ld.const.f64 	%fd910, [%rd928+45440];
	add.f64 	%fd911, %fd909, %fd910;
	st.global.f64 	[%rd5+10512], %fd911;
	ld.global.f64 	%fd912, [%rd918+5000];
	add.f64 	%fd1074, %fd912, %fd911;
	st.global.f64 	[%rd5+10512], %fd1074;
	abs.f64 	%fd913, %fd1069;
	setp.leu.f64 	%p395, %fd913, 0d41CDCD64FF800000;
	@%p395 bra 	$L__BB1_429;
	mov.b64 	%rd929, 9218868437227405312;
	st.global.u64 	[%rd5+10520], %rd929;
	mov.b64 	%rd930, -4616189618054758400;
	st.global.u64 	[%rd5+10512], %rd930;
	mov.f64 	%fd1069, 0d7FF0000000000000;
	mov.f64 	%fd1074, 0dBFF0000000000000;
$L__BB1_429:
	ld.global.f64 	%fd916, [%rd5+10416];
	add.f64 	%fd917, %fd1069, %fd916;
	ld.global.f64 	%fd918, [%rd5+10424];
	add.f64 	%fd919, %fd1074, %fd918;
	ld.global.f64 	%fd920, [%rd5+10432];
	add.f64 	%fd921, %fd919, %fd920;
	div.rn.f64 	%fd922, %fd917, %fd921;
	st.global.f64 	[%rd5+10496], %fd922;
	ld.global.f64 	%fd923, [%rd95];
	add.f64 	%fd924, %fd923, %fd916;
	ld.global.f64 	%fd925, [%rd95+5000];
	add.f64 	%fd926, %fd925, %fd918;
	add.f64 	%fd927, %fd926, %fd920;
	div.rn.f64 	%fd928, %fd924, %fd927;
	st.global.f64 	[%rd5+10504], %fd928;
	st.global.f64 	[%rd5+10480], %fd1074;
	st.global.f64 	[%rd5+10488], %fd1069;
	bra.uni 	$L__BB1_438;
$L__BB1_430:
	setp.ne.s32 	%p386, %r140, -2;
	setp.ne.s32 	%p387, %r138, -2;
	or.pred  	%p388, %p386, %p387;
	@%p388 bra 	$L__BB1_435;
	cvt.s64.s32 	%rd883, %r136;
	add.s64 	%rd884, %rd7, %rd883;
	cvt.s64.s32 	%rd885, %r876;
	add.s64 	%rd886, %rd7, %rd885;
	ld.global.s8 	%r921, [%rd886+28];
	ld.global.u8 	%r922, [%rd884+1];
	ld.global.u8 	%r923, [%rd884];
	prmt.b32 	%r924, %r923, %r922, 0x3340U;
	ld.global.u8 	%r925, [%rd886+27];
	prmt.b32 	%r926, %r925, 0, 0x3340U;
	prmt.b32 	%r927, %r924, %r926, 0x5410U;
	mov.b32 	%r928, 334205;
	dp4a.s32.u32 	%r929, %r927, %r928, %r921;
	mul.wide.s32 	%rd887, %r929, 8;
	mov.u64 	%rd888, parameter;
	add.s64 	%rd889, %rd888, %rd887;
	ld.const.f64 	%fd876, [%rd889+10000];
	ld.global.s8 	%r930, [%rd94+-1];
	ld.global.u8 	%r931, [%rd93+27];
	ld.global.u8 	%r932, [%rd93+26];
	prmt.b32 	%r933, %r932, %r931, 0x3340U;
	ld.global.u8 	%r934, [%rd94];
	prmt.b32 	%r935, %r934, 0, 0x3340U;
	prmt.b32 	%r936, %r933, %r935, 0x5410U;
	mov.b32 	%r937, 359705;
	dp4a.s32.u32 	%r938, %r936, %r937, %r930;
	mul.wide.s32 	%rd890, %r938, 8;
	add.s64 	%rd891, %rd888, %rd890;
	ld.const.f64 	%fd877, [%rd891+10000];
	add.f64 	%fd878, %fd876, %fd877;
	st.global.f64 	[%rd5+10512], %fd878;
	add.s32 	%r939, %r136, -1;
	add.s32 	%r940, %r139, %r9;
	mad.lo.s32 	%r941, %r939, %r1101, %r940;
	mul.wide.s32 	%rd892, %r941, 8;
	add.s64 	%rd893, %rd4, %rd892;
	ld.global.f64 	%fd879, [%rd893];
	add.f64 	%fd1070, %fd879, %fd878;
	st.global.f64 	[%rd5+10512], %fd1070;
	ld.global.s8 	%r942, [%rd886+28];
	ld.global.u8 	%r943, [%rd884+1];
	ld.global.u8 	%r944, [%rd884];
	prmt.b32 	%r945, %r944, %r943, 0x3340U;
	ld.global.u8 	%r946, [%rd886+27];
	prmt.b32 	%r947, %r946, 0, 0x3340U;
	prmt.b32 	%r948, %r945, %r947, 0x5410U;
	dp4a.s32.u32 	%r949, %r948, %r928, %r942;
	mul.wide.s32 	%rd894, %r949, 8;
	add.s64 	%rd895, %rd888, %rd894;
	ld.const.f64 	%fd880, [%rd895+15000];
	ld.global.s8 	%r950, [%rd94+-1];
	ld.global.u8 	%r951, [%rd93+27];
	ld.global.u8 	%r952, [%rd93+26];
	prmt.b32 	%r953, %r952, %r951, 0x3340U;
	ld.global.u8 	%r954, [%rd94];
	prmt.b32 	%r955, %r954, 0, 0x3340U;
	prmt.b32 	%r956, %r953, %r955, 0x5410U;
	dp4a.s32.u32 	%r957, %r956, %r937, %r950;
	mul.wide.s32 	%rd896, %r957, 8;
	add.s64 	%rd897, %rd888, %rd896;
	ld.const.f64 	%fd881, [%rd897+15000];
	add.f64 	%fd882, %fd880, %fd881;
	st.global.f64 	[%rd5+10520], %fd882;
	ld.global.f64 	%fd883, [%rd893+-5000];
	add.f64 	%fd1071, %fd883, %fd882;
	st.global.f64 	[%rd5+10520], %fd1071;
	abs.f64 	%fd884, %fd1071;
	setp.leu.f64 	%p390, %fd884, 0d41CDCD64FF800000;
	@%p390 bra 	$L__BB1_433;
	mov.b64 	%rd898, 9218868437227405312;
	st.global.u64 	[%rd5+10520], %rd898;
	mov.b64 	%rd899, -4616189618054758400;
	st.global.u64 	[%rd5+10512], %rd899;
	mov.f64 	%fd1071, 0d7FF0000000000000;
	mov.f64 	%fd1070, 0dBFF0000000000000;
$L__BB1_433:
	ld.global.f64 	%fd888, [%rd5+10416];
	add.f64 	%fd889, %fd1071, %fd888;
	ld.global.f64 	%fd890, [%rd5+10424];
	add.f64 	%fd891, %fd1070, %fd890;
	ld.global.f64 	%fd892, [%rd5+10432];
	add.f64 	%fd893, %fd891, %fd892;
	div.rn.f64 	%fd894, %fd889, %fd893;
	st.global.f64 	[%rd5+10496], %fd894;
	ld.global.f64 	%fd895, [%rd95];
	add.f64 	%fd896, %fd895, %fd888;
	ld.global.f64 	%fd897, [%rd95+5000];
	add.f64 	%fd898, %fd897, %fd890;
	add.f64 	%fd899, %fd898, %fd892;
	div.rn.f64 	%fd900, %fd896, %fd899;
	st.global.f64 	[%rd5+10504], %fd900;
	setp.ltu.f64 	%p391, %fd894, %fd900;
	mov.f64 	%fd1074, 0dBFF0000000000000;
	@%p391 bra 	$L__BB1_438;
	st.global.f64 	[%rd5+10480], %fd1070;
	st.global.f64 	[%rd5+10488], %fd1071;
	mov.f64 	%fd1074, %fd1070;
	bra.uni 	$L__BB1_438;
$L__BB1_435:
	add.s32 	%r878, %r136, %r876;
	sub.s32 	%r879, %r132, %r878;
	mul.wide.s32 	%rd864, %r879, 8;
	mov.u64 	%rd865, parameter;
	add.s64 	%rd866, %rd865, %rd864;
	ld.const.f64 	%fd846, [%rd866];
	cvt.s64.s32 	%rd867, %r136;
	add.s64 	%rd868, %rd7, %rd867;
	cvt.s64.s32 	%rd869, %r876;
	add.s64 	%rd870, %rd7, %rd869;
	ld.global.s8 	%r880, [%rd870+28];
	ld.global.u8 	%r881, [%rd868+1];
	ld.global.u8 	%r882, [%rd868];
	prmt.b32 	%r883, %r882, %r881, 0x3340U;
	ld.global.u8 	%r884, [%rd870+27];
	prmt.b32 	%r885, %r884, 0, 0x3340U;
	prmt.b32 	%r886, %r883, %r885, 0x5410U;
	mov.b32 	%r887, 334205;
	dp4a.s32.u32 	%r888, %r886, %r887, %r880;
	mul.wide.s32 	%rd871, %r888, 8;
	add.s64 	%rd872, %rd865, %rd871;
	ld.const.f64 	%fd847, [%rd872+30440];
	add.f64 	%fd848, %fd846, %fd847;
	ld.global.s8 	%r889, [%rd94+-1];
	ld.global.u8 	%r890, [%rd93+27];
	ld.global.u8 	%r891, [%rd93+26];
	prmt.b32 	%r892, %r891, %r890, 0x3340U;
	ld.global.u8 	%r893, [%rd94];
	prmt.b32 	%r894, %r893, 0, 0x3340U;
	prmt.b32 	%r895, %r892, %r894, 0x5410U;
	mov.b32 	%r896, 359705;
	dp4a.s32.u32 	%r897, %r895, %r896, %r889;
	mul.wide.s32 	%rd873, %r897, 8;
	add.s64 	%rd874, %rd865, %rd873;
	ld.const.f64 	%fd849, [%rd874+30440];
	add.f64 	%fd850, %fd848, %fd849;
	st.global.f64 	[%rd5+10520], %fd850;
	add.s32 	%r898, %r136, -1;
	add.s32 	%r899, %r6, %r876;
	mad.lo.s32 	%r900, %r898, %r1101, %r899;
	mul.wide.s32 	%rd875, %r900, 8;
	add.s64 	%rd876, %rd4, %rd875;
	ld.global.f64 	%fd851, [%rd876];
	add.f64 	%fd1073, %fd851, %fd850;
	st.global.f64 	[%rd5+10520], %fd1073;
	ld.const.f64 	%fd852, [%rd866+-720];
	ld.global.s8 	%r901, [%rd870+28];
	ld.global.u8 	%r902, [%rd868+1];
	ld.global.u8 	%r903, [%rd868];
	prmt.b32 	%r904, %r903, %r902, 0x3340U;
	ld.global.u8 	%r905, [%rd870+27];
	prmt.b32 	%r906, %r905, 0, 0x3340U;
	prmt.b32 	%r907, %r904, %r906, 0x5410U;
	dp4a.s32.u32 	%r908, %r907, %r887, %r901;
	mul.wide.s32 	%rd877, %r908, 8;
	add.s64 	%rd878, %rd865, %rd877;
	ld.const.f64 	%fd853, [%rd878+25440];
	add.f64 	%fd854, %fd852, %fd853;
	ld.global.s8 	%r909, [%rd94+-1];
	ld.global.u8 	%r910, [%rd93+27];
	ld.global.u8 	%r911, [%rd93+26];
	prmt.b32 	%r912, %r911, %r910, 0x3340U;
	ld.global.u8 	%r913, [%rd94];
	prmt.b32 	%r914, %r913, 0, 0x3340U;
	prmt.b32 	%r915, %r912, %r914, 0x5410U;
	dp4a.s32.u32 	%r916, %r915, %r896, %r909;
	mul.wide.s32 	%rd879, %r916, 8;
	add.s64 	%rd880, %rd865, %rd879;
	ld.const.f64 	%fd855, [%rd880+25440];
	add.f64 	%fd856, %fd854, %fd855;
	add.s32 	%r917, %r1136, %r136;
	sub.s32 	%r918, %r1137, %r917;
	add.s32 	%r919, %r918, %r876;
	abs.s32 	%r920, %r919;
	cvt.rn.f64.s32 	%fd857, %r920;
	fma.rn.f64 	%fd858, %fd857, 0dBFEEF3E864B31D04, %fd856;
	st.global.f64 	[%rd5+10512], %fd858;
	ld.global.f64 	%fd859, [%rd876+5000];
	add.f64 	%fd1074, %fd859, %fd858;
	st.global.f64 	[%rd5+10512], %fd1074;
	abs.f64 	%fd860, %fd1073;
	setp.leu.f64 	%p389, %fd860, 0d41CDCD64FF800000;
	@%p389 bra 	$L__BB1_437;
	mov.b64 	%rd881, 9218868437227405312;
	st.global.u64 	[%rd5+10520], %rd881;
	mov.b64 	%rd882, -4616189618054758400;
	st.global.u64 	[%rd5+10512], %rd882;
	mov.f64 	%fd1073, 0d7FF0000000000000;
	mov.f64 	%fd1074, 0dBFF0000000000000;
$L__BB1_437:
	ld.global.f64 	%fd863, [%rd5+10416];
	add.f64 	%fd864, %fd1073, %fd863;
	ld.global.f64 	%fd865, [%rd5+10424];
	add.f64 	%fd866, %fd1074, %fd865;
	ld.global.f64 	%fd867, [%rd5+10432];
	add.f64 	%fd868, %fd866, %fd867;
	div.rn.f64 	%fd869, %fd864, %fd868;
	st.global.f64 	[%rd5+10496], %fd869;
	ld.global.f64 	%fd870, [%rd95];
	add.f64 	%fd871, %fd870, %fd863;
	ld.global.f64 	%fd872, [%rd95+5000];
	add.f64 	%fd873, %fd872, %fd865;
	add.f64 	%fd874, %fd873, %fd867;
	div.rn.f64 	%fd875, %fd871, %fd874;
	st.global.f64 	[%rd5+10504], %fd875;
	st.global.f64 	[%rd5+10480], %fd1074;
	st.global.f64 	[%rd5+10488], %fd1073;
$L__BB1_438:
	ld.global.f64 	%fd263, [%rd95+5000];
	abs.f64 	%fd953, %fd263;
	abs.f64 	%fd954, %fd1074;
	max.f64 	%fd956, %fd953, %fd954;
	setp.leu.f64 	%p403, %fd956, 0d41CDCD64FF800000;
	@%p403 bra 	$L__BB1_440;
	mov.b32 	%r994, 0;
	st.global.u32 	[%rd6+468], %r994;
	mov.pred 	%p647, -1;
	bra.uni 	$L__BB1_443;
$L__BB1_440:
	sub.f64 	%fd957, %fd263, %fd1074;
	abs.f64 	%fd958, %fd957;
	setp.geu.f64 	%p404, %fd958, 0d3EE4F8B588E368F1;
	@%p404 bra 	$L__BB1_442;
	mov.b32 	%r993, 1;
	st.global.u32 	[%rd6+468], %r993;
	mov.pred 	%p647, 0;
	bra.uni 	$L__BB1_443;
$L__BB1_442:
	mov.b32 	%r992, 0;
	st.global.u32 	[%rd6+468], %r992;
	mov.pred 	%p647, -1;
$L__BB1_443:
	ld.global.f64 	%fd264, [%rd95];
	ld.global.f64 	%fd265, [%rd5+10488];
	abs.f64 	%fd959, %fd264;
	abs.f64 	%fd960, %fd265;
	max.f64 	%fd962, %fd959, %fd960;
	setp.leu.f64 	%p408, %fd962, 0d41CDCD64FF800000;
	@%p408 bra 	$L__BB1_445;
	mov.b32 	%r997, 0;
	st.global.u32 	[%rd6+472], %r997;
	mov.pred 	%p648, -1;
	bra.uni 	$L__BB1_448;
$L__BB1_445:
	sub.f64 	%fd963, %fd264, %fd265;
	abs.f64 	%fd964, %fd963;
	setp.geu.f64 	%p409, %fd964, 0d3EE4F8B588E368F1;
	@%p409 bra 	$L__BB1_447;
	mov.b32 	%r996, 1;
	st.global.u32 	[%rd6+472], %r996;
	mov.pred 	%p648, 0;
	bra.uni 	$L__BB1_448;
$L__BB1_447:
	mov.b32 	%r995, 0;
	st.global.u32 	[%rd6+472], %r995;
	mov.pred 	%p648, -1;
$L__BB1_448:
	or.pred  	%p413, %p647, %p648;
	@%p413 bra 	$L__BB1_450;
	ld.param.u64 	%rd1060, [_Z16candidate_primerPcPiS0_iiiS_PdS0_Pf_param_8];
	ld.global.u32 	%r1137, [%rd6+420];
	ld.global.u32 	%r1136, [%rd6+424];
	mad.lo.s32 	%r998, %r2, -1212, %r6;
	add.s32 	%r999, %r998, %r1137;
	cvta.to.global.u64 	%rd946, %rd1060;
	mul.wide.s32 	%rd947, %r999, 4;
	add.s64 	%rd948, %rd946, %rd947;
	st.global.u32 	[%rd948], %r1136;
	add.s32 	%r1000, %r998, %r1136;
	add.s32 	%r1001, %r1000, 25;
	mul.wide.s32 	%rd949, %r1001, 4;
	add.s64 	%rd950, %rd946, %rd949;
	st.global.u32 	[%rd950], %r1137;
	mov.b32 	%r1002, 1;
	st.global.u32 	[%rd6+428], %r1002;
	bra.uni 	$L__BB1_451;
$L__BB1_450:
	ld.global.u32 	%r1003, [%rd6+420];
	add.s32 	%r1146, %r1003, -1;
	st.global.u32 	[%rd6+420], %r1146;
	ld.global.u32 	%r1004, [%rd6+424];
	add.s32 	%r1145, %r1004, 1;
	st.global.u32 	[%rd6+424], %r1145;
	ld.global.u32 	%r1005, [%rd6+428];
	setp.eq.s32 	%p414, %r1005, 0;
	@%p414 bra 	$L__BB1_417;
$L__BB1_451:
	ld.global.u32 	%r1006, [%rd6+416];
	add.s32 	%r1140, %r1006, 1;
	st.global.u32 	[%rd6+416], %r1140;
	@%p6 bra 	$L__BB1_413;
	bra.uni 	$L__BB1_365;
$L__BB1_452:
	ld.global.f64 	%fd819, [%rd5+10440];
	abs.f64 	%fd820, %fd819;
	setp.gt.f64 	%p361, %fd820, 0d41CDCD64FF800000;
	mov.f64 	%fd1075, 0d3FE0000000000000;
	@%p361 bra 	$L__BB1_464;
	ld.global.u32 	%r827, [%rd6+400];
	ld.global.u32 	%r828, [%rd6+404];
	add.s32 	%r829, %r6, %r828;
	add.s32 	%r830, %r827, -1;
	mad.lo.s32 	%r831, %r830, %r1101, %r829;
	mul.wide.s32 	%rd837, %r831, 8;
	add.s64 	%rd838, %rd4, %rd837;
	ld.global.f64 	%fd266, [%rd838];
	ld.global.f64 	%fd267, [%rd5+10456];
	ld.global.f64 	%fd268, [%rd5+10416];
	ld.global.f64 	%fd269, [%rd838+5000];
	ld.global.f64 	%fd270, [%rd5+10448];
	ld.global.f64 	%fd271, [%rd5+10424];
	setp.lt.s32 	%p362, %r1101, 1;
	mov.b32 	%r1155, 0;
	st.global.u32 	[%rd6+420], %r1155;
	st.global.u32 	[%rd6+416], %r1155;
	@%p362 bra 	$L__BB1_458;
	mov.b32 	%r1155, 0;
	mov.u32 	%r1151, %r1155;
$L__BB1_455:
	mul.wide.u32 	%rd839, %r1151, 4;
	add.s64 	%rd840, %rd6, %rd839;
	ld.global.u32 	%r833, [%rd840];
	setp.lt.s32 	%p363, %r833, 1;
	@%p363 bra 	$L__BB1_457;
	add.s32 	%r1155, %r1155, 1;
	st.global.u32 	[%rd6+420], %r1155;
$L__BB1_457:
	add.s32 	%r1151, %r1151, 1;
	st.global.u32 	[%rd6+416], %r1151;
	setp.lt.s32 	%p364, %r1151, %r1101;
	@%p364 bra 	$L__BB1_455;
$L__BB1_458:
	mov.b32 	%r834, 0;
	st.global.u32 	[%rd6+416], %r834;
	@%p362 bra 	$L__BB1_463;
	mov.b32 	%r1154, 0;
$L__BB1_460:
	mul.wide.u32 	%rd841, %r1154, 4;
	add.s64 	%rd842, %rd6, %rd841;
	ld.global.u32 	%r836, [%rd842+100];
	setp.lt.s32 	%p366, %r836, 1;
	@%p366 bra 	$L__BB1_462;
	add.s32 	%r1155, %r1155, 1;
	st.global.u32 	[%rd6+420], %r1155;
$L__BB1_462:
	add.s32 	%r1154, %r1154, 1;
	st.global.u32 	[%rd6+416], %r1154;
	setp.lt.s32 	%p367, %r1154, %r1101;
	@%p367 bra 	$L__BB1_460;
$L__BB1_463:
	shr.u32 	%r837, %r1155, 31;
	add.s32 	%r838, %r1155, %r837;
	shr.s32 	%r839, %r838, 1;
	add.s32 	%r840, %r839, -1;
	st.global.u32 	[%rd6+420], %r840;
	cvt.rn.f64.s32 	%fd821, %r840;
	add.f64 	%fd822, %fd269, %fd270;
	add.f64 	%fd823, %fd822, %fd271;
	fma.rn.f64 	%fd824, %fd821, 0dBFE0A2B1704FF434, %fd823;
	ld.global.f64 	%fd825, [%rd5+10432];
	add.f64 	%fd826, %fd825, %fd824;
	add.f64 	%fd827, %fd266, %fd267;
	add.f64 	%fd828, %fd827, %fd268;
	div.rn.f64 	%fd829, %fd828, %fd826;
	add.f64 	%fd830, %fd829, 0dC071126666666666;
	fma.rn.f64 	%fd1075, %fd830, 0d4059000000000000, 0d3FE0000000000000;
$L__BB1_464:
	cvt.rzi.s32.f64 	%r841, %fd1075;
	cvt.rn.f64.s32 	%fd831, %r841;
	div.rn.f64 	%fd832, %fd831, 0d4059000000000000;
	st.global.f64 	[%rd5+10472], %fd832;
$L__BB1_465:
	mad.lo.s32 	%r842, %r2, 1331, 1309;
	mul.wide.u32 	%rd843, %r842, 8;
	add.s64 	%rd844, %rd4, %rd843;
	ld.global.f64 	%fd833, [%rd844];
	add.f32 	%f61, %f99, 0fC1200000;
	cvt.f64.f32 	%fd834, %f61;
	setp.leu.f64 	%p368, %fd833, %fd834;
	mov.u32 	%r1157, %r1118;
	@%p368 bra 	$L__BB1_467;
	mov.u32 	%r844, %tid.x;
	shl.b32 	%r845, %r844, 2;
	mov.u32 	%r846, _ZZ16candidate_primerPcPiS0_iiiS_PdS0_PfE4plus;
	add.s32 	%r847, %r846, %r845;
	mov.b32 	%r1157, 0;
	st.shared.u32 	[%r847], %r1157;
$L__BB1_467:
	mov.u32 	%r1007, %tid.x;
	shl.b32 	%r1008, %r1007, 2;
	mov.u32 	%r1009, _ZZ16candidate_primerPcPiS0_iiiS_PdS0_PfE2Tm;
	add.s32 	%r162, %r1009, %r1008;
	mov.u32 	%r1010, _ZZ16candidate_primerPcPiS0_iiiS_PdS0_PfE4plus;
	add.s32 	%r163, %r1010, %r1008;
	mad.lo.s32 	%r1011, %r2, 1331, 1309;
	mul.wide.u32 	%rd951, %r1011, 8;
	add.s64 	%rd96, %rd4, %rd951;
	setp.eq.s32 	%p416, %r1157, 0;
	mov.pred 	%p649, -1;
	@%p416 bra 	$L__BB1_471;
	ld.param.u64 	%rd1061, [_Z16candidate_primerPcPiS0_iiiS_PdS0_Pf_param_8];
	ld.param.u64 	%rd1053, [_Z16candidate_primerPcPiS0_iiiS_PdS0_Pf_param_7];
	ld.param.u64 	%rd1048, [_Z16candidate_primerPcPiS0_iiiS_PdS0_Pf_param_6];
	ld.param.u64 	%rd1036, [_Z16candidate_primerPcPiS0_iiiS_PdS0_Pf_param_0];
	ld.shared.u32 	%r1012, [%r3];
	ld.shared.u32 	%r1013, [%r4];
	{ // callseq 0, 0
	.param .b64 param0;
	st.param.b64 	[param0], %rd1036;
	.param .b32 param1;
	st.param.b32 	[param1], %r1012;
	.param .b32 param2;
	st.param.b32 	[param2], %r1013;
	.param .b32 param3;
	st.param.b32 	[param3], 0;
	.param .b32 param4;
	st.param.b32 	[param4], 2;
	.param .b64 param5;
	st.param.b64 	[param5], %rd1048;
	.param .b32 param6;
	st.param.b32 	[param6], %r2;
	.param .b64 param7;
	st.param.b64 	[param7], %rd1053;
	.param .b64 param8;
	st.param.b64 	[param8], %rd1061;
	call.uni 
	_Z4thalPciiiiS_iPdPi, 
	(
	param0, 
	param1, 
	param2, 
	param3, 
	param4, 
	param5, 
	param6, 
	param7, 
	param8
	);
	} // callseq 0
	ld.global.f64 	%fd965, [%rd96];
	ld.shared.f32 	%f99, [%r162];
	add.f32 	%f62, %f99, 0fC1200000;
	cvt.f64.f32 	%fd966, %f62;
	setp.gt.f64 	%p417, %fd965, %fd966;
	@%p417 bra 	$L__BB1_470;
	ld.shared.u32 	%r1014, [%r163];
	setp.eq.s32 	%p649, %r1014, 0;
	bra.uni 	$L__BB1_471;
$L__BB1_470:
	mov.b32 	%r1015, 0;
	st.shared.u32 	[%r163], %r1015;
$L__BB1_471:
	mov.b32 	%r1118, 0;
	@%p649 bra 	$L__BB1_475;
	ld.param.u64 	%rd1062, [_Z16candidate_primerPcPiS0_iiiS_PdS0_Pf_param_8];
	ld.param.u64 	%rd1054, [_Z16candidate_primerPcPiS0_iiiS_PdS0_Pf_param_7];
	ld.param.u64 	%rd1049, [_Z16candidate_primerPcPiS0_iiiS_PdS0_Pf_param_6];
	ld.param.u64 	%rd1037, [_Z16candidate_primerPcPiS0_iiiS_PdS0_Pf_param_0];
	ld.shared.u32 	%r1017, [%r3];
	ld.shared.u32 	%r1018, [%r4];
	{ // callseq 1, 0
	.param .b64 param0;
	st.param.b64 	[param0], %rd1037;
	.param .b32 param1;
	st.param.b32 	[param1], %r1017;
	.param .b32 param2;
	st.param.b32 	[param2], %r1018;
	.param .b32 param3;
	st.param.b32 	[param3], 0;
	.param .b32 param4;
	st.param.b32 	[param4], 4;
	.param .b64 param5;
	st.param.b64 	[param5], %rd1049;
	.param .b32 param6;
	st.param.b32 	[param6], %r2;
	.param .b64 param7;
	st.param.b64 	[param7], %rd1054;
	.param .b64 param8;
	st.param.b64 	[param8], %rd1062;
	call.uni 
	_Z4thalPciiiiS_iPdPi, 
	(
	param0, 
	param1, 
	param2, 
	param3, 
	param4, 
	param5, 
	param6, 
	param7, 
	param8
	);
	} // callseq 1
	ld.global.f64 	%fd967, [%rd96];
	ld.shared.f32 	%f99, [%r162];
	add.f32 	%f63, %f99, 0fC1200000;
	cvt.f64.f32 	%fd968, %f63;
	setp.gt.f64 	%p419, %fd967, %fd968;
	@%p419 bra 	$L__BB1_474;
	ld.shared.u32 	%r1118, [%r163];
	bra.uni 	$L__BB1_475;
$L__BB1_474:
	mov.b32 	%r1118, 0;
	st.shared.u32 	[%r163], %r1118;
$L__BB1_475:
	mov.u32 	%r1020, %tid.x;
	shl.b32 	%r1021, %r1020, 3;
	mov.u32 	%r1022, _ZZ16candidate_primerPcPiS0_iiiS_PdS0_PfE4Stab;
	add.s32 	%r166, %r1022, %r1021;
	setp.eq.s32 	%p420, %r1118, 0;
	@%p420 bra 	$L__BB1_552;
	ld.shared.u32 	%r167, [%r3];
	ld.shared.u32 	%r168, [%r4];
	cvt.s64.s32 	%rd953, %r167;
	add.s64 	%rd97, %rd2, %rd953;
	ld.global.u8 	%rs201, [%rd97];
	mov.b64 	%rd1083, 0;
	setp.eq.s16 	%p421, %rs201, 65;
	@%p421 bra 	$L__BB1_480;
	setp.eq.s16 	%p422, %rs201, 84;
	@%p422 bra 	$L__BB1_479;
	setp.eq.s16 	%p423, %rs201, 67;
	selp.b64 	%rd1083, 8, 12, %p423;
	bra.uni 	$L__BB1_480;
$L__BB1_479:
	mov.b64 	%rd1083, 4;
$L__BB1_480:
	ld.global.u8 	%rs202, [%rd97+1];
	mov.b64 	%rd1084, 0;
	setp.eq.s16 	%p424, %rs202, 65;
	@%p424 bra 	$L__BB1_484;
	setp.ne.s16 	%p425, %rs202, 84;
	@%p425 bra 	$L__BB1_483;
	mov.b64 	%rd1084, 1;
	bra.uni 	$L__BB1_484;
$L__BB1_483:
	setp.eq.s16 	%p426, %rs202, 67;
	selp.b64 	%rd1084, 2, 3, %p426;
$L__BB1_484:
	add.s64 	%rd102, %rd1083, %rd1084;
	ld.global.u8 	%rs203, [%rd97+2];
	mov.b64 	%rd1085, 0;
	setp.eq.s16 	%p427, %rs203, 65;
	@%p427 bra 	$L__BB1_488;
	setp.ne.s16 	%p428, %rs203, 84;
	@%p428 bra 	$L__BB1_487;
	mov.b64 	%rd1085, 4;
	bra.uni 	$L__BB1_488;
$L__BB1_487:
	setp.eq.s16 	%p429, %rs203, 67;
	selp.b64 	%rd1085, 8, 12, %p429;
$L__BB1_488:
	shl.b64 	%rd960, %rd102, 4;
	or.b64  	%rd105, %rd960, %rd1085;
	ld.global.u8 	%rs204, [%rd97+3];
	mov.b64 	%rd1086, 0;
	setp.eq.s16 	%p430, %rs204, 65;
	@%p430 bra 	$L__BB1_492;
	setp.ne.s16 	%p431, %rs204, 84;
	@%p431 bra 	$L__BB1_491;
	mov.b64 	%rd1086, 1;
	bra.uni 	$L__BB1_492;
$L__BB1_491:
	setp.eq.s16 	%p432, %rs204, 67;
	selp.b64 	%rd1086, 2, 3, %p432;
$L__BB1_492:
	add.s64 	%rd108, %rd105, %rd1086;
	ld.global.u8 	%rs205, [%rd97+4];
	mov.b64 	%rd1087, 0;
	setp.eq.s16 	%p433, %rs205, 65;
	@%p433 bra 	$L__BB1_496;
	setp.ne.s16 	%p434, %rs205, 84;
	@%p434 bra 	$L__BB1_495;
	mov.b64 	%rd1087, 4;
	bra.uni 	$L__BB1_496;
$L__BB1_495:
	setp.eq.s16 	%p435, %rs205, 67;
	selp.b64 	%rd1087, 8, 12, %p435;
$L__BB1_496:
	shl.b64 	%rd965, %rd108, 4;
	or.b64  	%rd111, %rd965, %rd1087;
	ld.global.u8 	%rs206, [%rd97+5];
	mov.b64 	%rd1088, 0;
	setp.eq.s16 	%p436, %rs206, 65;
	@%p436 bra 	$L__BB1_500;
	setp.ne.s16 	%p437, %rs206, 84;
	@%p437 bra 	$L__BB1_499;
	mov.b64 	%rd1088, 1;
	bra.uni 	$L__BB1_500;
$L__BB1_499:
	setp.eq.s16 	%p438, %rs206, 67;
	selp.b64 	%rd1088, 2, 3, %p438;
$L__BB1_500:
	add.s64 	%rd968, %rd111, %rd1088;
	shl.b64 	%rd969, %rd968, 2;
	mov.u64 	%rd970, d_stab;
	add.s64 	%rd971, %rd970, %rd969;
	ld.const.f32 	%f30, [%rd971];
	st.shared.f32 	[%r166], %f30;
	add.s32 	%r1023, %r167, %r168;
	add.s32 	%r1024, %r1023, -6;
	cvt.s64.s32 	%rd972, %r1024;
	add.s64 	%rd114, %rd2, %rd972;
	ld.global.u8 	%rs207, [%rd114];
	mov.b64 	%rd1089, 0;
	setp.eq.s16 	%p439, %rs207, 65;
	@%p439 bra 	$L__BB1_504;
	setp.eq.s16 	%p440, %rs207, 84;
	@%p440 bra 	$L__BB1_503;
	setp.eq.s16 	%p441, %rs207, 67;
	selp.b64 	%rd1089, 8, 12, %p441;
	bra.uni 	$L__BB1_504;
$L__BB1_503:
	mov.b64 	%rd1089, 4;
$L__BB1_504:
	ld.global.u8 	%rs208, [%rd114+1];
	mov.b64 	%rd1090, 0;
	setp.eq.s16 	%p442, %rs208, 65;
	@%p442 bra 	$L__BB1_508;
	setp.ne.s16 	%p443, %rs208, 84;
	@%p443 bra 	$L__BB1_507;
	mov.b64 	%rd1090, 1;
	bra.uni 	$L__BB1_508;
$L__BB1_507:
	setp.eq.s16 	%p444, %rs208, 67;
	selp.b64 	%rd1090, 2, 3, %p444;
$L__BB1_508:
	add.s64 	%rd119, %rd1089, %rd1090;
	ld.global.u8 	%rs209, [%rd114+2];
	mov.b64 	%rd1091, 0;
	setp.eq.s16 	%p445, %rs209, 65;
	@%p445 bra 	$L__BB1_512;
	setp.ne.s16 	%p446, %rs209, 84;
	@%p446 bra 	$L__BB1_511;
	mov.b64 	%rd1091, 4;
	bra.uni 	$L__BB1_512;
$L__BB1_511:
	setp.eq.s16 	%p447, %rs209, 67;
	selp.b64 	%rd1091, 8, 12, %p447;
$L__BB1_512:
	shl.b64 	%rd979, %rd119, 4;
	or.b64  	%rd122, %rd979, %rd1091;
	ld.global.u8 	%rs210, [%rd114+3];
	mov.b64 	%rd1092, 0;
	setp.eq.s16 	%p448, %rs210, 65;
	@%p448 bra 	$L__BB1_516;
	setp.ne.s16 	%p449, %rs210, 84;
	@%p449 bra 	$L__BB1_515;
	mov.b64 	%rd1092, 1;
	bra.uni 	$L__BB1_516;
$L__BB1_515:
	setp.eq.s16 	%p450, %rs210, 67;
	selp.b64 	%rd1092, 2, 3, %p450;
$L__BB1_516:
	add.s64 	%rd125, %rd122, %rd1092;
	ld.global.u8 	%rs211, [%rd114+4];
	mov.b64 	%rd1093, 0;
	setp.eq.s16 	%p451, %rs211, 65;
	@%p451 bra 	$L__BB1_520;
	setp.ne.s16 	%p452, %rs211, 84;
	@%p452 bra 	$L__BB1_519;
	mov.b64 	%rd1093, 4;
	bra.uni 	$L__BB1_520;
$L__BB1_519:
	setp.eq.s16 	%p453, %rs211, 67;
	selp.b64 	%rd1093, 8, 12, %p453;
$L__BB1_520:
	shl.b64 	%rd984, %rd125, 4;
	or.b64  	%rd128, %rd984, %rd1093;
	ld.global.u8 	%rs212, [%rd114+5];
	mov.b64 	%rd1094, 0;
	setp.eq.s16 	%p454, %rs212, 65;
	@%p454 bra 	$L__BB1_524;
	setp.ne.s16 	%p455, %rs212, 84;
	@%p455 bra 	$L__BB1_523;
	mov.b64 	%rd1094, 1;
	bra.uni 	$L__BB1_524;
$L__BB1_523:
	setp.eq.s16 	%p456, %rs212, 67;
	selp.b64 	%rd1094, 2, 3, %p456;
$L__BB1_524:
	ld.param.u64 	%rd1042, [_Z16candidate_primerPcPiS0_iiiS_PdS0_Pf_param_1];
	add.s64 	%rd986, %rd128, %rd1094;
	shl.b64 	%rd987, %rd986, 2;
	add.s64 	%rd989, %rd970, %rd987;
	ld.const.f32 	%f64, [%rd989];
	st.shared.f32 	[%r166+4], %f64;
	setp.ltu.f32 	%p457, %f30, 0f40800000;
	setp.ltu.f32 	%p458, %f64, 0f40400000;
	or.pred  	%p11, %p457, %p458;
	setp.gt.s32 	%p459, %r168, 22;
	or.pred  	%p460, %p11, %p459;
	setp.ltu.f32 	%p461, %f99, 0f42800000;
	or.pred  	%p462, %p460, %p461;
	mad.lo.s32 	%r1025, %r167, 11, %r168;
	add.s32 	%r1026, %r1025, -15;
	cvta.to.global.u64 	%rd990, %rd1042;
	mul.wide.s32 	%rd991, %r1026, 4;
	add.s64 	%rd131, %rd990, %rd991;
	@%p462 bra 	$L__BB1_527;
	ld.shared.f32 	%f65, [%r5];
	setp.ltu.f32 	%p463, %f65, 0f42200000;
	@%p463 bra 	$L__BB1_527;
	ld.global.u32 	%r1027, [%rd131];
	add.s32 	%r1028, %r1027, 1;
	st.global.u32 	[%rd131], %r1028;
$L__BB1_527:
	setp.lt.s32 	%p464, %r168, 20;
	or.pred  	%p465, %p11, %p464;
	setp.ltu.f32 	%p466, %f99, 0f42700000;
	or.pred  	%p467, %p465, %p466;
	setp.gtu.f32 	%p468, %f99, 0f427C0000;
	or.pred  	%p469, %p467, %p468;
	@%p469 bra 	$L__BB1_530;
	ld.shared.f32 	%f66, [%r5];
	setp.gtu.f32 	%p470, %f66, 0f42820000;
	@%p470 bra 	$L__BB1_530;
	ld.global.u32 	%r1029, [%rd131];
	add.s32 	%r1030, %r1029, 2;
	st.global.u32 	[%rd131], %r1030;
$L__BB1_530:
	setp.ltu.f32 	%p471, %f99, 0f42800000;
	add.s32 	%r169, %r168, -23;
	setp.lt.u32 	%p472, %r169, -3;
	or.pred  	%p473, %p11, %p472;
	or.pred  	%p474, %p473, %p471;
	setp.gtu.f32 	%p475, %f99, 0f42840000;
	or.pred  	%p476, %p474, %p475;
	@%p476 bra 	$L__BB1_533;
	ld.shared.f32 	%f67, [%r5];
	setp.ltu.f32 	%p477, %f67, 0f42200000;
	setp.gtu.f32 	%p478, %f67, 0f42820000;
	or.pred  	%p479, %p477, %p478;
	@%p479 bra 	$L__BB1_533;
	ld.global.u32 	%r1031, [%rd131];
	add.s32 	%r1032, %r1031, 4;
	st.global.u32 	[%rd131], %r1032;
$L__BB1_533:
	setp.gtu.f32 	%p480, %f99, 0f427C0000;
	setp.ltu.f32 	%p481, %f30, 0f40400000;
	setp.ltu.f32 	%p482, %f64, 0f40800000;
	or.pred  	%p12, %p481, %p482;
	setp.gt.s32 	%p483, %r168, 20;
	or.pred  	%p484, %p12, %p483;
	setp.ltu.f32 	%p485, %f99, 0f426C0000;
	or.pred  	%p486, %p484, %p485;
	or.pred  	%p487, %p486, %p480;
	@%p487 bra 	$L__BB1_536;
	ld.shared.f32 	%f68, [%r5];
	setp.ltu.f32 	%p488, %f68, 0f42200000;
	@%p488 bra 	$L__BB1_536;
	ld.global.u32 	%r1033, [%rd131];
	add.s32 	%r1034, %r1033, 10;
	st.global.u32 	[%rd131], %r1034;
$L__BB1_536:
	setp.lt.s32 	%p489, %r168, 18;
	or.pred  	%p490, %p12, %p489;
	setp.gtu.f32 	%p491, %f99, 0f42680000;
	or.pred  	%p492, %p490, %p491;
	@%p492 bra 	$L__BB1_539;
	ld.shared.f32 	%f69, [%r5];
	setp.gtu.f32 	%p493, %f69, 0f42820000;
	@%p493 bra 	$L__BB1_539;
	ld.global.u32 	%r1035, [%rd131];
	add.s32 	%r1036, %r1035, 20;
	st.global.u32 	[%rd131], %r1036;
$L__BB1_539:
	setp.ltu.f32 	%p494, %f99, 0f426C0000;
	add.s32 	%r1037, %r168, -21;
	setp.lt.u32 	%p495, %r1037, -3;
	or.pred  	%p496, %p12, %p495;
	or.pred  	%p497, %p496, %p494;
	setp.gtu.f32 	%p498, %f99, 0f42740000;
	or.pred  	%p499, %p497, %p498;
	@%p499 bra 	$L__BB1_542;
	ld.shared.f32 	%f70, [%r5];
	setp.ltu.f32 	%p500, %f70, 0f42200000;
	setp.gtu.f32 	%p501, %f70, 0f42820000;
	or.pred  	%p502, %p500, %p501;
	@%p502 bra 	$L__BB1_542;
	ld.global.u32 	%r1038, [%rd131];
	add.s32 	%r1039, %r1038, 40;
	st.global.u32 	[%rd131], %r1039;
$L__BB1_542:
	ld.param.u32 	%r1092, [_Z16candidate_primerPcPiS0_iiiS_PdS0_Pf_param_3];
	setp.eq.s32 	%p503, %r1092, 0;
	@%p503 bra 	$L__BB1_552;
	setp.ltu.f32 	%p504, %f99, 0f42800000;
	setp.gt.s32 	%p505, %r168, 22;
	or.pred  	%p506, %p12, %p505;
	or.pred  	%p507, %p506, %p504;
	setp.gtu.f32 	%p508, %f99, 0f42880000;
	or.pred  	%p509, %p507, %p508;
	@%p509 bra 	$L__BB1_546;
	ld.shared.f32 	%f71, [%r5];
	setp.ltu.f32 	%p510, %f71, 0f42200000;
	@%p510 bra 	$L__BB1_546;
	ld.global.u32 	%r1040, [%rd131];
	add.s32 	%r1041, %r1040, 100;
	st.global.u32 	[%rd131], %r1041;
$L__BB1_546:
	setp.gtu.f32 	%p511, %f99, 0f427C0000;
	setp.ltu.f32 	%p512, %f99, 0f42700000;
	setp.lt.s32 	%p513, %r168, 20;
	or.pred  	%p514, %p12, %p513;
	or.pred  	%p515, %p514, %p512;
	or.pred  	%p516, %p515, %p511;
	@%p516 bra 	$L__BB1_549;
	ld.shared.f32 	%f72, [%r5];
	setp.gtu.f32 	%p517, %f72, 0f42820000;
	@%p517 bra 	$L__BB1_549;
	ld.global.u32 	%r1042, [%rd131];
	add.s32 	%r1043, %r1042, 200;
	st.global.u32 	[%rd131], %r1043;
$L__BB1_549:
	setp.gtu.f32 	%p518, %f99, 0f42840000;
	setp.lt.u32 	%p519, %r169, -3;
	setp.ltu.f32 	%p520, %f99, 0f42800000;
	or.pred  	%p521, %p12, %p519;
	or.pred  	%p522, %p521, %p520;
	or.pred  	%p523, %p522, %p518;
	@%p523 bra 	$L__BB1_552;
	ld.shared.f32 	%f73, [%r5];
	setp.ltu.f32 	%p524, %f73, 0f42200000;
	setp.gtu.f32 	%p525, %f73, 0f42820000;
	or.pred  	%p526, %p524, %p525;
	@%p526 bra 	$L__BB1_552;
	ld.global.u32 	%r1044, [%rd131];
	add.s32 	%r1045, %r1044, 400;
	st.global.u32 	[%rd131], %r1045;
$L__BB1_552:
	ld.param.u32 	%r1097, [_Z16candidate_primerPcPiS0_iiiS_PdS0_Pf_param_5];
	setp.eq.s32 	%p527, %r1097, 0;
	shl.b32 	%r1047, %r1020, 2;
	mov.u32 	%r1048, _ZZ16candidate_primerPcPiS0_iiiS_PdS0_PfE5minus;
	add.s32 	%r170, %r1048, %r1047;
	ld.shared.u32 	%r1159, [%r170];
	@%p527 bra 	$L__BB1_565;
	mov.u32 	%r1051, _ZZ16candidate_primerPcPiS0_iiiS_PdS0_PfE2Tm;
	add.s32 	%r172, %r1051, %r1047;
	mad.lo.s32 	%r1052, %r2, 1331, 1309;
	mul.wide.u32 	%rd992, %r1052, 8;
	add.s64 	%rd132, %rd4, %rd992;
	setp.eq.s32 	%p529, %r1159, 0;
	mov.pred 	%p650, -1;
	@%p529 bra 	$L__BB1_557;
	ld.param.u64 	%rd1063, [_Z16candidate_primerPcPiS0_iiiS_PdS0_Pf_param_8];
	ld.param.u64 	%rd1055, [_Z16candidate_primerPcPiS0_iiiS_PdS0_Pf_param_7];
	ld.param.u64 	%rd1050, [_Z16candidate_primerPcPiS0_iiiS_PdS0_Pf_param_6];
	ld.param.u64 	%rd1038, [_Z16candidate_primerPcPiS0_iiiS_PdS0_Pf_param_0];
	ld.shared.u32 	%r1053, [%r3];
	ld.shared.u32 	%r1054, [%r4];
	{ // callseq 2, 0
	.param .b64 param0;
	st.param.b64 	[param0], %rd1038;
	.param .b32 param1;
	st.param.b32 	[param1], %r1053;
	.param .b32 param2;
	st.param.b32 	[param2], %r1054;
	.param .b32 param3;
	st.param.b32 	[param3], 1;
	.param .b32 param4;
	st.param.b32 	[param4], 1;
	.param .b64 param5;
	st.param.b64 	[param5], %rd1050;
	.param .b32 param6;
	st.param.b32 	[param6], %r2;
	.param .b64 param7;
	st.param.b64 	[param7], %rd1055;
	.param .b64 param8;
	st.param.b64 	[param8], %rd1063;
	call.uni 
	_Z4thalPciiiiS_iPdPi, 
	(
	param0, 
	param1, 
	param2, 
	param3, 
	param4, 
	param5, 
	param6, 
	param7, 
	param8
	);
	} // callseq 2
	ld.global.f64 	%fd969, [%rd132];
	ld.shared.f32 	%f99, [%r172];
	add.f32 	%f74, %f99, 0fC1200000;
	cvt.f64.f32 	%fd970, %f74;
	setp.gt.f64 	%p530, %fd969, %fd970;
	@%p530 bra 	$L__BB1_556;
	ld.shared.u32 	%r1055, [%r170];
	setp.eq.s32 	%p650, %r1055, 0;
	bra.uni 	$L__BB1_557;
$L__BB1_556:
	mov.b32 	%r1056, 0;
	st.shared.u32 	[%r170], %r1056;
$L__BB1_557:
	mov.pred 	%p651, -1;
	@%p650 bra 	$L__BB1_561;
	ld.param.u64 	%rd1064, [_Z16candidate_primerPcPiS0_iiiS_PdS0_Pf_param_8];
	ld.param.u64 	%rd1056, [_Z16candidate_primerPcPiS0_iiiS_PdS0_Pf_param_7];
	ld.param.u64 	%rd1051, [_Z16candidate_primerPcPiS0_iiiS_PdS0_Pf_param_6];
	ld.param.u64 	%rd1039, [_Z16candidate_primerPcPiS0_iiiS_PdS0_Pf_param_0];
	ld.shared.u32 	%r1057, [%r3];
	ld.shared.u32 	%r1058, [%r4];
	{ // callseq 3, 0
	.param .b64 param0;
	st.param.b64 	[param0], %rd1039;
	.param .b32 param1;
	st.param.b32 	[param1], %r1057;
	.param .b32 param2;
	st.param.b32 	[param2], %r1058;
	.param .b32 param3;
	st.param.b32 	[param3], 1;
	.param .b32 param4;
	st.param.b32 	[param4], 2;
	.param .b64 param5;
	st.param.b64 	[param5], %rd1051;
	.param .b32 param6;
	st.param.b32 	[param6], %r2;
	.param .b64 param7;
	st.param.b64 	[param7], %rd1056;
	.param .b64 param8;
	st.param.b64 	[param8], %rd1064;
	call.uni 
	_Z4thalPciiiiS_iPdPi, 
	(
	param0, 
	param1, 
	param2, 
	param3, 
	param4, 
	param5, 
	param6, 
	param7, 
	param8
	);
	} // callseq 3
	ld.global.f64 	%fd971, [%rd132];
	ld.shared.f32 	%f99, [%r172];
	add.f32 	%f75, %f99, 0fC1200000;
	cvt.f64.f32 	%fd972, %f75;
	setp.gt.f64 	%p533, %fd971, %fd972;
	@%p533 bra 	$L__BB1_560;
	ld.shared.u32 	%r1059, [%r170];
	setp.eq.s32 	%p651, %r1059, 0;
	bra.uni 	$L__BB1_561;
$L__BB1_560:
	mov.b32 	%r1060, 0;
	st.shared.u32 	[%r170], %r1060;
$L__BB1_561:
	mov.b32 	%r1159, 0;
	@%p651 bra 	$L__BB1_565;
	ld.param.u64 	%rd1065, [_Z16candidate_primerPcPiS0_iiiS_PdS0_Pf_param_8];
	ld.param.u64 	%rd1057, [_Z16candidate_primerPcPiS0_iiiS_PdS0_Pf_param_7];
	ld.param.u64 	%rd1052, [_Z16candidate_primerPcPiS0_iiiS_PdS0_Pf_param_6];
	ld.param.u64 	%rd1040, [_Z16candidate_primerPcPiS0_iiiS_PdS0_Pf_param_0];
	ld.shared.u32 	%r1062, [%r3];
	ld.shared.u32 	%r1063, [%r4];
	{ // callseq 4, 0
	.param .b64 param0;
	st.param.b64 	[param0], %rd1040;
	.param .b32 param1;
	st.param.b32 	[param1], %r1062;
	.param .b32 param2;
	st.param.b32 	[param2], %r1063;
	.param .b32 param3;
	st.param.b32 	[param3], 1;
	.param .b32 param4;
	st.param.b32 	[param4], 4;
	.param .b64 param5;
	st.param.b64 	[param5], %rd1052;
	.param .b32 param6;
	st.param.b32 	[param6], %r2;
	.param .b64 param7;
	st.param.b64 	[param7], %rd1057;
	.param .b64 param8;
	st.param.b64 	[param8], %rd1065;
	call.uni 
	_Z4thalPciiiiS_iPdPi, 
	(
	param0, 
	param1, 
	param2, 
	param3, 
	param4, 
	param5, 
	param6, 
	param7, 
	param8
	);
	} // callseq 4
	ld.global.f64 	%fd973, [%rd132];
	ld.shared.f32 	%f99, [%r172];
	add.f32 	%f76, %f99, 0fC1200000;
	cvt.f64.f32 	%fd974, %f76;
	setp.gt.f64 	%p535, %fd973, %fd974;
	@%p535 bra 	$L__BB1_564;
	ld.shared.u32 	%r1159, [%r170];
	bra.uni 	$L__BB1_565;
$L__BB1_564:
	mov.b32 	%r1159, 0;
	st.shared.u32 	[%r170], %r1159;
$L__BB1_565:
	setp.eq.s32 	%p536, %r1159, 0;
	@%p536 bra 	$L__BB1_642;
	ld.shared.u32 	%r175, [%r3];
	ld.shared.u32 	%r176, [%r4];
	add.s32 	%r1065, %r176, %r175;
	add.s32 	%r1066, %r1065, -1;
	cvt.s64.s32 	%rd994, %r1066;
	add.s64 	%rd133, %rd2, %rd994;
	ld.global.u8 	%rs213, [%rd133];
	mov.b64 	%rd1095, 0;
	setp.eq.s16 	%p537, %rs213, 65;
	@%p537 bra 	$L__BB1_569;
	setp.eq.s16 	%p538, %rs213, 84;
	@%p538 bra 	$L__BB1_570;
	setp.eq.s16 	%p539, %rs213, 71;
	selp.b64 	%rd1095, 8, 12, %p539;
	bra.uni 	$L__BB1_570;
$L__BB1_569:
	mov.b64 	%rd1095, 4;
$L__BB1_570:
	ld.global.u8 	%rs214, [%rd133+-1];
	mov.b64 	%rd1096, 0;
	setp.eq.s16 	%p540, %rs214, 84;
	@%p540 bra 	$L__BB1_574;
	setp.ne.s16 	%p541, %rs214, 65;
	@%p541 bra 	$L__BB1_573;
	mov.b64 	%rd1096, 1;
	bra.uni 	$L__BB1_574;
$L__BB1_573:
	setp.eq.s16 	%p542, %rs214, 71;
	selp.b64 	%rd1096, 2, 3, %p542;
$L__BB1_574:
	add.s64 	%rd138, %rd1095, %rd1096;
	ld.global.u8 	%rs215, [%rd133+-2];
	mov.b64 	%rd1097, 0;
	setp.eq.s16 	%p543, %rs215, 84;
	@%p543 bra 	$L__BB1_578;
	setp.ne.s16 	%p544, %rs215, 65;
	@%p544 bra 	$L__BB1_577;
	mov.b64 	%rd1097, 4;
	bra.uni 	$L__BB1_578;
$L__BB1_577:
	setp.eq.s16 	%p545, %rs215, 71;
	selp.b64 	%rd1097, 8, 12, %p545;
$L__BB1_578:
	shl.b64 	%rd1001, %rd138, 4;
	or.b64  	%rd141, %rd1001, %rd1097;
	ld.global.u8 	%rs216, [%rd133+-3];
	mov.b64 	%rd1098, 0;
	setp.eq.s16 	%p546, %rs216, 84;
	@%p546 bra 	$L__BB1_582;
	setp.ne.s16 	%p547, %rs216, 65;
	@%p547 bra 	$L__BB1_581;
	mov.b64 	%rd1098, 1;
	bra.uni 	$L__BB1_582;
$L__BB1_581:
	setp.eq.s16 	%p548, %rs216, 71;
	selp.b64 	%rd1098, 2, 3, %p548;
$L__BB1_582:
	add.s64 	%rd144, %rd141, %rd1098;
	ld.global.u8 	%rs217, [%rd133+-4];
	mov.b64 	%rd1099, 0;
	setp.eq.s16 	%p549, %rs217, 84;
	@%p549 bra 	$L__BB1_586;
	setp.ne.s16 	%p550, %rs217, 65;
	@%p550 bra 	$L__BB1_585;
	mov.b64 	%rd1099, 4;
	bra.uni 	$L__BB1_586;
$L__BB1_585:
	setp.eq.s16 	%p551, %rs217, 71;
	selp.b64 	%rd1099, 8, 12, %p551;
$L__BB1_586:
	shl.b64 	%rd1006, %rd144, 4;
	or.b64  	%rd147, %rd1006, %rd1099;
	ld.global.u8 	%rs218, [%rd133+-5];
	mov.b64 	%rd1100, 0;
	setp.eq.s16 	%p552, %rs218, 84;
	@%p552 bra 	$L__BB1_590;
	setp.ne.s16 	%p553, %rs218, 65;
	@%p553 bra 	$L__BB1_589;
	mov.b64 	%rd1100, 1;
	bra.uni 	$L__BB1_590;
$L__BB1_589:
	setp.eq.s16 	%p554, %rs218, 71;
	selp.b64 	%rd1100, 2, 3, %p554;
$L__BB1_590:
	add.s64 	%rd1009, %rd147, %rd1100;
	shl.b64 	%rd1010, %rd1009, 2;
	mov.u64 	%rd1011, d_stab;
	add.s64 	%rd1012, %rd1011, %rd1010;
	ld.const.f32 	%f38, [%rd1012];
	st.shared.f32 	[%r166], %f38;
	cvt.s64.s32 	%rd1013, %r175;
	add.s64 	%rd150, %rd2, %rd1013;
	ld.global.u8 	%rs219, [%rd150+5];
	mov.b64 	%rd1101, 0;
	setp.eq.s16 	%p555, %rs219, 65;
	@%p555 bra 	$L__BB1_593;
	setp.eq.s16 	%p556, %rs219, 84;
	@%p556 bra 	$L__BB1_594;
	setp.eq.s16 	%p557, %rs219, 71;
	selp.b64 	%rd1101, 8, 12, %p557;
	bra.uni 	$L__BB1_594;
$L__BB1_593:
	mov.b64 	%rd1101, 4;
$L__BB1_594:
	ld.global.u8 	%rs220, [%rd150+4];
	mov.b64 	%rd1102, 0;
	setp.eq.s16 	%p558, %rs220, 84;
	@%p558 bra 	$L__BB1_598;
	setp.ne.s16 	%p559, %rs220, 65;
	@%p559 bra 	$L__BB1_597;
	mov.b64 	%rd1102, 1;
	bra.uni 	$L__BB1_598;
$L__BB1_597:
	setp.eq.s16 	%p560, %rs220, 71;
	selp.b64 	%rd1102, 2, 3, %p560;
$L__BB1_598:
	add.s64 	%rd155, %rd1101, %rd1102;
	ld.global.u8 	%rs221, [%rd150+3];
	mov.b64 	%rd1103, 0;
	setp.eq.s16 	%p561, %rs221, 84;
	@%p561 bra 	$L__BB1_602;
	setp.ne.s16 	%p562, %rs221, 65;
	@%p562 bra 	$L__BB1_601;
	mov.b64 	%rd1103, 4;
	bra.uni 	$L__BB1_602;
$L__BB1_601:
	setp.eq.s16 	%p563, %rs221, 71;
	selp.b64 	%rd1103, 8, 12, %p563;
$L__BB1_602:
	shl.b64 	%rd1020, %rd155, 4;
	or.b64  	%rd158, %rd1020, %rd1103;
	ld.global.u8 	%rs222, [%rd150+2];
	mov.b64 	%rd1104, 0;
	setp.eq.s16 	%p564, %rs222, 84;
	@%p564 bra 	$L__BB1_606;
	setp.ne.s16 	%p565, %rs222, 65;
	@%p565 bra 	$L__BB1_605;
	mov.b64 	%rd1104, 1;
	bra.uni 	$L__BB1_606;
$L__BB1_605:
	setp.eq.s16 	%p566, %rs222, 71;
	selp.b64 	%rd1104, 2, 3, %p566;
$L__BB1_606:
	add.s64 	%rd161, %rd158, %rd1104;
	ld.global.u8 	%rs223, [%rd150+1];
	mov.b64 	%rd1105, 0;
	setp.eq.s16 	%p567, %rs223, 84;
	@%p567 bra 	$L__BB1_610;
	setp.ne.s16 	%p568, %rs223, 65;
	@%p568 bra 	$L__BB1_609;
	mov.b64 	%rd1105, 4;
	bra.uni 	$L__BB1_610;
$L__BB1_609:
	setp.eq.s16 	%p569, %rs223, 71;
	selp.b64 	%rd1105, 8, 12, %p569;
$L__BB1_610:
	shl.b64 	%rd1025, %rd161, 4;
	or.b64  	%rd164, %rd1025, %rd1105;
	ld.global.u8 	%rs224, [%rd150];
	mov.b64 	%rd1106, 0;
	setp.eq.s16 	%p570, %rs224, 84;
	@%p570 bra 	$L__BB1_614;
	setp.ne.s16 	%p571, %rs224, 65;
	@%p571 bra 	$L__BB1_613;
	mov.b64 	%rd1106, 1;
	bra.uni 	$L__BB1_614;
$L__BB1_613:
	setp.eq.s16 	%p572, %rs224, 71;
	selp.b64 	%rd1106, 2, 3, %p572;
$L__BB1_614:
	ld.param.u64 	%rd1044, [_Z16candidate_primerPcPiS0_iiiS_PdS0_Pf_param_2];
	add.s64 	%rd1027, %rd164, %rd1106;
	shl.b64 	%rd1028, %rd1027, 2;
	add.s64 	%rd1030, %rd1011, %rd1028;
	ld.const.f32 	%f77, [%rd1030];
	st.shared.f32 	[%r166+4], %f77;
	setp.ltu.f32 	%p573, %f38, 0f40800000;
	setp.ltu.f32 	%p574, %f77, 0f40400000;
	or.pred  	%p17, %p573, %p574;
	setp.gt.s32 	%p575, %r176, 22;
	or.pred  	%p576, %p17, %p575;
	setp.ltu.f32 	%p577, %f99, 0f42800000;
	or.pred  	%p578, %p576, %p577;
	mad.lo.s32 	%r1067, %r175, 11, %r176;
	add.s32 	%r1068, %r1067, -15;
	cvta.to.global.u64 	%rd1031, %rd1044;
	mul.wide.s32 	%rd1032, %r1068, 4;
	add.s64 	%rd167, %rd1031, %rd1032;
	@%p578 bra 	$L__BB1_617;
	ld.shared.f32 	%f78, [%r5];
	setp.ltu.f32 	%p579, %f78, 0f42200000;
	@%p579 bra 	$L__BB1_617;
	ld.global.u32 	%r1069, [%rd167];
	add.s32 	%r1070, %r1069, 1;
	st.global.u32 	[%rd167], %r1070;
$L__BB1_617:
	setp.lt.s32 	%p580, %r176, 20;
	or.pred  	%p581, %p17, %p580;
	setp.ltu.f32 	%p582, %f99, 0f42700000;
	or.pred  	%p583, %p581, %p582;
	setp.gtu.f32 	%p584, %f99, 0f427C0000;
	or.pred  	%p585, %p583, %p584;
	@%p585 bra 	$L__BB1_620;
	ld.shared.f32 	%f79, [%r5];
	setp.gtu.f32 	%p586, %f79, 0f42820000;
	@%p586 bra 	$L__BB1_620;
	ld.global.u32 	%r1071, [%rd167];
	add.s32 	%r1072, %r1071, 2;
	st.global.u32 	[%rd167], %r1072;
$L__BB1_620:
	setp.ltu.f32 	%p587, %f99, 0f42800000;
	add.s32 	%r177, %r176, -23;
	setp.lt.u32 	%p588, %r177, -3;
	or.pred  	%p589, %p17, %p588;
	or.pred  	%p590, %p589, %p587;
	setp.gtu.f32 	%p591, %f99, 0f42840000;
	or.pred  	%p592, %p590, %p591;
	@%p592 bra 	$L__BB1_623;
	ld.shared.f32 	%f80, [%r5];
	setp.ltu.f32 	%p593, %f80, 0f42200000;
	setp.gtu.f32 	%p594, %f80, 0f42820000;
	or.pred  	%p595, %p593, %p594;
	@%p595 bra 	$L__BB1_623;
	ld.global.u32 	%r1073, [%rd167];
	add.s32 	%r1074, %r1073, 4;
	st.global.u32 	[%rd167], %r1074;
$L__BB1_623:
	setp.gtu.f32 	%p596, %f99, 0f427C0000;
	setp.ltu.f32 	%p597, %f38, 0f40400000;
	setp.ltu.f32 	%p598, %f77, 0f40800000;
	or.pred  	%p18, %p597, %p598;
	setp.gt.s32 	%p599, %r176, 20;
	or.pred  	%p600, %p18, %p599;
	setp.ltu.f32 	%p601, %f99, 0f426C0000;
	or.pred  	%p602, %p600, %p601;
	or.pred  	%p603, %p602, %p596;
	@%p603 bra 	$L__BB1_626;
	ld.shared.f32 	%f81, [%r5];
	setp.ltu.f32 	%p604, %f81, 0f42200000;
	@%p604 bra 	$L__BB1_626;
	ld.global.u32 	%r1075, [%rd167];
	add.s32 	%r1076, %r1075, 10;
	st.global.u32 	[%rd167], %r1076;
$L__BB1_626:
	setp.lt.s32 	%p605, %r176, 18;
	or.pred  	%p606, %p18, %p605;
	setp.gtu.f32 	%p607, %f99, 0f42680000;
	or.pred  	%p608, %p606, %p607;
	@%p608 bra 	$L__BB1_629;
	ld.shared.f32 	%f82, [%r5];
	setp.gtu.f32 	%p609, %f82, 0f42820000;
	@%p609 bra 	$L__BB1_629;
	ld.global.u32 	%r1077, [%rd167];
	add.s32 	%r1078, %r1077, 20;
	st.global.u32 	[%rd167], %r1078;
$L__BB1_629:
	setp.ltu.f32 	%p610, %f99, 0f426C0000;
	add.s32 	%r1079, %r176, -21;
	setp.lt.u32 	%p611, %r1079, -3;
	or.pred  	%p612, %p18, %p611;
	or.pred  	%p613, %p612, %p610;
	setp.gtu.f32 	%p614, %f99, 0f42740000;
	or.pred  	%p615, %p613, %p614;
	@%p615 bra 	$L__BB1_632;
	ld.shared.f32 	%f83, [%r5];
	setp.ltu.f32 	%p616, %f83, 0f42200000;
	setp.gtu.f32 	%p617, %f83, 0f42820000;
	or.pred  	%p618, %p616, %p617;
	@%p618 bra 	$L__BB1_632;
	ld.global.u32 	%r1080, [%rd167];
	add.s32 	%r1081, %r1080, 40;
	st.global.u32 	[%rd167], %r1081;
$L__BB1_632:
	ld.param.u32 	%r1093, [_Z16candidate_primerPcPiS0_iiiS_PdS0_Pf_param_3];
	setp.eq.s32 	%p619, %r1093, 0;
	@%p619 bra 	$L__BB1_642;
	setp.ltu.f32 	%p620, %f99, 0f42800000;
	setp.gt.s32 	%p621, %r176, 22;
	or.pred  	%p622, %p18, %p621;
	or.pred  	%p623, %p622, %p620;
	@%p623 bra 	$L__BB1_636;
	ld.shared.f32 	%f84, [%r5];
	setp.ltu.f32 	%p624, %f84, 0f42200000;
	@%p624 bra 	$L__BB1_636;
	ld.global.u32 	%r1082, [%rd167];
	add.s32 	%r1083, %r1082, 100;
	st.global.u32 	[%rd167], %r1083;
$L__BB1_636:
	setp.gtu.f32 	%p625, %f99, 0f427C0000;
	setp.ltu.f32 	%p626, %f99, 0f42700000;
	setp.lt.s32 	%p627, %r176, 20;
	or.pred  	%p628, %p18, %p627;
	or.pred  	%p629, %p628, %p626;
	or.pred  	%p630, %p629, %p625;
	@%p630 bra 	$L__BB1_639;
	ld.shared.f32 	%f85, [%r5];
	setp.gtu.f32 	%p631, %f85, 0f42820000;
	@%p631 bra 	$L__BB1_639;
	ld.global.u32 	%r1084, [%rd167];
	add.s32 	%r1085, %r1084, 200;
	st.global.u32 	[%rd167], %r1085;
$L__BB1_639:
	setp.gtu.f32 	%p632, %f99, 0f42840000;
	setp.lt.u32 	%p633, %r177, -3;
	setp.ltu.f32 	%p634, %f99, 0f42800000;
	or.pred  	%p635, %p18, %p633;
	or.pred  	%p636, %p635, %p634;
	or.pred  	%p637, %p636, %p632;
	@%p637 bra 	$L__BB1_642;
	ld.shared.f32 	%f86, [%r5];
	setp.ltu.f32 	%p638, %f86, 0f42200000;
	setp.gtu.f32 	%p639, %f86, 0f42820000;
	or.pred  	%p640, %p638, %p639;
	@%p640 bra 	$L__BB1_642;
	ld.global.u32 	%r1086, [%rd167];
	add.s32 	%r1087, %r1086, 400;
	st.global.u32 	[%rd167], %r1087;
$L__BB1_642:
	ld.param.u64 	%rd1066, [_Z16candidate_primerPcPiS0_iiiS_PdS0_Pf_param_9];
	ld.shared.u32 	%r1162, [%r3];
	ld.shared.u32 	%r1160, [%r4];
	mad.lo.s32 	%r1088, %r1162, 11, %r1160;
	add.s32 	%r1089, %r1088, -15;
	cvta.to.global.u64 	%rd1033, %rd1066;
	mul.wide.s32 	%rd1034, %r1089, 4;
	add.s64 	%rd1035, %rd1033, %rd1034;
	st.global.f32 	[%rd1035], %f99;
$L__BB1_643:
	add.s32 	%r1101, %r1160, 1;
	st.shared.u32 	[%r4], %r1101;
	setp.lt.s32 	%p641, %r1160, 25;
	@%p641 bra 	$L__BB1_3;
$L__BB1_644:
	ld.param.u32 	%r1095, [_Z16candidate_primerPcPiS0_iiiS_PdS0_Pf_param_4];
	mov.u32 	%r1090, %ntid.x;
	mov.u32 	%r1091, %nctaid.x;
	mad.lo.s32 	%r1162, %r1090, %r1091, %r1162;
	st.shared.u32 	[%r3], %r1162;
	setp.lt.s32 	%p642, %r1162, %r1095;
	@%p642 bra 	$L__BB1_2;
$L__BB1_645:
	bar.sync 	0;
	ret;

}


// ===== COMPILED SASS (sm_100) =====

	.target	sm_100

	.elftype	@"ET_EXEC"


//--------------------- .note.nv.tkinfo           --------------------------
	.section	.note.nv.tkinfo,"",@"SHT_NOTE"
	.sectionflags	@"SHF_NOTE_NV_TKINFO"
	.tkinfo
        /*0018*/ 	.word	0x00000002
        /*0030*/ 	.string	""
        /*0030*/ 	.string	"ptxas"
        /*0030*/ 	.string	"Cuda compilation tools, release 13.0, V13.0.88"
        /*0030*/ 	.string	"Build cuda_13.0.r13.0/compiler.36424714_0"
        /*0030*/ 	.string	"-arch sm_100 -m 64 "



//--------------------- .note.nv.cuinfo           --------------------------
	.section	.note.nv.cuinfo,"",@"SHT_NOTE"
	.sectionflags	@"SHF_NOTE_NV_CUINFO"
        /*0018*/ 	.short	0x0002
        /*001a*/ 	.short	0x0064
        /*001c*/ 	.short	0x0082
	.zero		2


//--------------------- .nv.info                  --------------------------
	.section	.nv.info,"",@"SHT_CUDA_INFO"
	.align	4


	//----- nvinfo : EIATTR_REGCOUNT
	.align		4
        /*0000*/ 	.byte	0x04, 0x2f
        /*0002*/ 	.short	(.L_7 - .L_6)
	.align		4
.L_6:
        /*0004*/ 	.word	index@(_Z16candidate_primerPcPiS0_iiiS_PdS0_Pf)
        /*0008*/ 	.word	0x0000006e


	//----- nvinfo : EIATTR_FRAME_SIZE
	.align		4
.L_7:
        /*000c*/ 	.byte	0x04, 0x11
        /*000e*/ 	.short	(.L_9 - .L_8)
	.align		4
.L_8:
        /*0010*/ 	.word	index@($__internal_0_$__cuda_sm20_div_rn_f64_full)
        /*0014*/ 	.word	0x00000000


	//----- nvinfo : EIATTR_FRAME_SIZE
	.align		4
.L_9:
        /*0018*/ 	.byte	0x04, 0x11
        /*001a*/ 	.short	(.L_11 - .L_10)
	.align		4
.L_10:
        /*001c*/ 	.word	index@($_Z16candidate_primerPcPiS0_iiiS_PdS0_Pf$_Z4thalPciiiiS_iPdPi)
        /*0020*/ 	.word	0x00000000


	//----- nvinfo : EIATTR_FRAME_SIZE
	.align		4
.L_11:
        /*0024*/ 	.byte	0x04, 0x11
        /*0026*/ 	.short	(.L_13 - .L_12)
	.align		4
.L_12:
        /*0028*/ 	.word	index@(_Z16candidate_primerPcPiS0_iiiS_PdS0_Pf)
        /*002c*/ 	.word	0x00000000


	//----- nvinfo : EIATTR_MIN_STACK_SIZE
	.align		4
.L_13:
        /*0030*/ 	.byte	0x04, 0x12
        /*0032*/ 	.short	(.L_15 - .L_14)
	.align		4
.L_14:
        /*0034*/ 	.word	index@(_Z16candidate_primerPcPiS0_iiiS_PdS0_Pf)
        /*0038*/ 	.word	0x00000000
.L_15:


//--------------------- .nv.compat                --------------------------
	.section	.nv.compat,"",@"SHT_CUDA_COMPAT_INFO"
	.align	4
        /*0000*/ 	.byte	0x02, 0x09, 0x00, 0x00, 0x02, 0x02, 0x01, 0x00, 0x02, 0x05, 0x05, 0x00, 0x03, 0x07, 0x01, 0x01
        /*0010*/ 	.byte	0x02, 0x03, 0x00, 0x00, 0x02, 0x06, 0x01, 0x00, 0x04, 0x0b, 0x08, 0x00, 0x01, 0x00, 0x00, 0x00
        /*0020*/ 	.byte	0x00, 0x00, 0x00, 0x00


//--------------------- .nv.info._Z16candidate_primerPcPiS0_iiiS_PdS0_Pf --------------------------
	.section	.nv.info._Z16candidate_primerPcPiS0_iiiS_PdS0_Pf,"",@"SHT_CUDA_INFO"
	.sectionflags	@""
	.align	4


	//----- nvinfo : EIATTR_CUDA_API_VERSION
	.align		4
        /*0000*/ 	.byte	0x04, 0x37
        /*0002*/ 	.short	(.L_17 - .L_16)
.L_16:
        /*0004*/ 	.word	0x00000082


	//----- nvinfo : EIATTR_KPARAM_INFO
	.align		4
.L_17:
        /*0008*/ 	.byte	0x04, 0x17
        /*000a*/ 	.short	(.L_19 - .L_18)
.L_18:
        /*000c*/ 	.word	0x00000000
        /*0010*/ 	.short	0x0009
        /*0012*/ 	.short	0x0040
        /*0014*/ 	.byte	0x00, 0xf5, 0x21, 0x00


	//----- nvinfo : EIATTR_KPARAM_INFO
	.align		4
.L_19:
        /*0018*/ 	.byte	0x04, 0x17
        /*001a*/ 	.short	(.L_21 - .L_20)
.L_20:
        /*001c*/ 	.word	0x00000000
        /*0020*/ 	.short	0x0008
        /*0022*/ 	.short	0x0038
        /*0024*/ 	.byte	0x00, 0xf5, 0x21, 0x00


	//----- nvinfo : EIATTR_KPARAM_INFO
	.align		4
.L_21:
        /*0028*/ 	.byte	0x04, 0x17
        /*002a*/ 	.short	(.L_23 - .L_22)
.L_22:
        /*002c*/ 	.word	0x00000000
        /*0030*/ 	.short	0x0007
        /*0032*/ 	.short	0x0030
        /*0034*/ 	.byte	0x00, 0xf5, 0x21, 0x00


	//----- nvinfo : EIATTR_KPARAM_INFO
	.align		4
.L_23:
        /*0038*/ 	.byte	0x04, 0x17
        /*003a*/ 	.short	(.L_25 - .L_24)
.L_24:
        /*003c*/ 	.word	0x00000000
        /*0040*/ 	.short	0x0006
        /*0042*/ 	.short	0x0028
        /*0044*/ 	.byte	0x00, 0xf5, 0x21, 0x00


	//----- nvinfo : EIATTR_KPARAM_INFO
	.align		4
.L_25:
        /*0048*/ 	.byte	0x04, 0x17
        /*004a*/ 	.short	(.L_27 - .L_26)
.L_26:
        /*004c*/ 	.word	0x00000000
        /*0050*/ 	.short	0x0005
        /*0052*/ 	.short	0x0020
        /*0054*/ 	.byte	0x00, 0xf0, 0x11, 0x00


	//----- nvinfo : EIATTR_KPARAM_INFO
	.align		4
.L_27:
        /*0058*/ 	.byte	0x04, 0x17
        /*005a*/ 	.short	(.L_29 - .L_28)
.L_28:
        /*005c*/ 	.word	0x00000000
        /*0060*/ 	.short	0x0004
        /*0062*/ 	.short	0x001c
        /*0064*/ 	.byte	0x00, 0xf0, 0x11, 0x00


	//----- nvinfo : EIATTR_KPARAM_INFO
	.align		4
.L_29:
        /*0068*/ 	.byte	0x04, 0x17
        /*006a*/ 	.short	(.L_31 - .L_30)
.L_30:
        /*006c*/ 	.word	0x00000000
        /*0070*/ 	.short	0x0003
        /*0072*/ 	.short	0x0018
        /*0074*/ 	.byte	0x00, 0xf0, 0x11, 0x00


	//----- nvinfo : EIATTR_KPARAM_INFO
	.align		4
.L_31:
        /*0078*/ 	.byte	0x04, 0x17
        /*007a*/ 	.short	(.L_33 - .L_32)
.L_32:
        /*007c*/ 	.word	0x00000000
        /*0080*/ 	.short	0x0002
        /*0082*/ 	.short	0x0010
        /*0084*/ 	.byte	0x00, 0xf5, 0x21, 0x00


	//----- nvinfo : EIATTR_KPARAM_INFO
	.align		4
.L_33:
        /*0088*/ 	.byte	0x04, 0x17
        /*008a*/ 	.short	(.L_35 - .L_34)
.L_34:
        /*008c*/ 	.word	0x00000000
        /*0090*/ 	.short	0x0001
        /*0092*/ 	.short	0x0008
        /*0094*/ 	.byte	0x00, 0xf5, 0x21, 0x00


	//----- nvinfo : EIATTR_KPARAM_INFO
	.align		4
.L_35:
        /*0098*/ 	.byte	0x04, 0x17
        /*009a*/ 	.short	(.L_37 - .L_36)
.L_36:
        /*009c*/ 	.word	0x00000000
        /*00a0*/ 	.short	0x0000
        /*00a2*/ 	.short	0x0000
        /*00a4*/ 	.byte	0x00, 0xf5, 0x21, 0x00


	//----- nvinfo : EIATTR_SPARSE_MMA_MASK
	.align		4
.L_37:
        /*00a8*/ 	.byte	0x03, 0x50
        /*00aa*/ 	.short	0x0000


	//----- nvinfo : EIATTR_MAXREG_COUNT
	.align		4
        /*00ac*/ 	.byte	0x03, 0x1b
        /*00ae*/ 	.short	0x00ff


	//----- nvinfo : EIATTR_NUM_BARRIERS
	.align		4
        /*00b0*/ 	.byte	0x02, 0x4c
        /*00b2*/ 	.byte	0x01
	.zero		1


	//----- nvinfo : EIATTR_MERCURY_ISA_VERSION
	.align		4
        /*00b4*/ 	.byte	0x03, 0x5f
        /*00b6*/ 	.short	0x0101


	//----- nvinfo : EIATTR_VRC_CTA_INIT_COUNT
	.align		4
        /*00b8*/ 	.byte	0x02, 0x4a
	.zero		1
	.zero		1


	//----- nvinfo : EIATTR_EXIT_INSTR_OFFSETS
	.align		4
        /*00bc*/ 	.byte	0x04, 0x1c
        /*00be*/ 	.short	(.L_39 - .L_38)


	//   ....[0]....
.L_38:
        /*00c0*/ 	.word	0x0001c270


	//----- nvinfo : EIATTR_INDIRECT_BRANCH_TARGETS
	.align		4
.L_39:
        /*00c4*/ 	.byte	0x04, 0x34
        /*00c6*/ 	.short	(.L_41 - .L_40)


	//   ....[0]....
.L_40:
        /*00c8*/ 	.word	.L_x_1420@srel
        /*00cc*/ 	.short	0x0
        /*00ce*/ 	.short	0x0
        /*00d0*/ 	.word	0x3
        /*00d4*/ 	.word	.L_x_1421@srel
        /*00d8*/ 	.word	.L_x_1422@srel
        /*00dc*/ 	.word	.L_x_1423@srel


	//----- nvinfo : EIATTR_CRS_STACK_SIZE
	.align		4
.L_41:
        /*00e0*/ 	.byte	0x04, 0x1e
        /*00e2*/ 	.short	(.L_43 - .L_42)
.L_42:
        /*00e4*/ 	.word	0x00000000


	//----- nvinfo : EIATTR_CBANK_PARAM_SIZE
	.align		4
.L_43:
        /*00e8*/ 	.byte	0x03, 0x19
        /*00ea*/ 	.short	0x0048


	//----- nvinfo : EIATTR_PARAM_CBANK
	.align		4
        /*00ec*/ 	.byte	0x04, 0x0a
        /*00ee*/ 	.short	(.L_45 - .L_44)
	.align		4
.L_44:
        /*00f0*/ 	.word	index@(.nv.constant0._Z16candidate_primerPcPiS0_iiiS_PdS0_Pf)
        /*00f4*/ 	.short	0x0380
        /*00f6*/ 	.short	0x0048


	//----- nvinfo : EIATTR_SW_WAR
	.align		4
.L_45:
        /*00f8*/ 	.byte	0x04, 0x36
        /*00fa*/ 	.short	(.L_47 - .L_46)
.L_46:
        /*00fc*/ 	.word	0x00000008
.L_47:


//--------------------- .nv.callgraph             --------------------------
	.section	.nv.callgraph,"",@"SHT_CUDA_CALLGRAPH"
	.align	4
	.sectionentsize	8
	.align		4
        /*0000*/ 	.word	0x00000000
	.align		4
        /*0004*/ 	.word	0xffffffff
	.align		4
        /*0008*/ 	.word	0x00000000
	.align		4
        /*000c*/ 	.word	0xfffffffe
	.align		4
        /*0010*/ 	.word	0x00000000
	.align		4
        /*0014*/ 	.word	0xfffffffd
	.align		4
        /*0018*/ 	.word	0x00000000
	.align		4
        /*001c*/ 	.word	0xfffffffc


//--------------------- .nv.constant3             --------------------------
	.section	.nv.constant3,"a",@progbits
	.align	8
.nv.constant3:
	.type		d_NumL,@object
	.size		d_NumL,(d_Pchar - d_NumL)
d_NumL:
	.zero		8
	.type		d_Pchar,@object
	.size		d_Pchar,(.L_1 - d_Pchar)
d_Pchar:
	.zero		1084
.L_1:
	.zero		4
	.type		parameter,@object
	.size		parameter,(d_stab - parameter)
parameter:
	.zero		47328
	.type		d_stab,@object
	.size		d_stab,(d_deltah - d_stab)
d_stab:
	.zero		16384
	.type		d_deltah,@object
	.size		d_deltah,(d_deltas - d_deltah)
d_deltah:
	.zero		64
	.type		d_deltas,@object
	.size		d_deltas,(.L_5 - d_deltas)
d_deltas:
	.zero		64
.L_5:


//--------------------- .nv.constant2._Z16candidate_primerPcPiS0_iiiS_PdS0_Pf --------------------------
	.section	.nv.constant2._Z16candidate_primerPcPiS0_iiiS_PdS0_Pf,"a",@progbits
	.sectionflags	@""
	.align	4
.nv.constant2._Z16candidate_primerPcPiS0_iiiS_PdS0_Pf:
        /*0000*/ 	.byte	0xe0, 0x1c, 0x03, 0x00, 0xe0, 0x17, 0x03, 0x00, 0x60, 0x1a, 0x03, 0x00


//--------------------- .text._Z16candidate_primerPcPiS0_iiiS_PdS0_Pf --------------------------
	.section	.text._Z16candidate_primerPcPiS0_iiiS_PdS0_Pf,"ax",@progbits
	.align	128
        .global         _Z16candidate_primerPcPiS0_iiiS_PdS0_Pf
        .type           _Z16candidate_primerPcPiS0_iiiS_PdS0_Pf,@function
        .size           _Z16candidate_primerPcPiS0_iiiS_PdS0_Pf,(.L_x_1425 - _Z16candidate_primerPcPiS0_iiiS_PdS0_Pf)
        .other          _Z16candidate_primerPcPiS0_iiiS_PdS0_Pf,@"STO_CUDA_ENTRY STV_DEFAULT"
_Z16candidate_primerPcPiS0_iiiS_PdS0_Pf:
.text._Z16candidate_primerPcPiS0_iiiS_PdS0_Pf:
[----:B------:R-:W-:Y:S01]  /*0000*/  LDC R1, c[0x0][0x37c] ;  /* 0x0000df00ff017b82 */ /* 0x000fe20000000800 */
[----:B------:R-:W0:Y:S07]  /*0010*/  S2R R28, SR_TID.X ;  /* 0x00000000001c7919 */ /* 0x000e2e0000002100 */
[----:B------:R-:W1:Y:S01]  /*0020*/  S2UR UR7, SR_CgaCtaId ;  /* 0x00000000000779c3 */ /* 0x000e620000008800 */
[----:B------:R-:W-:Y:S01]  /*0030*/  UMOV UR8, 0x400 ;  /* 0x0000040000087882 */ /* 0x000fe20000000000 */
[----:B------:R-:W2:Y:S01]  /*0040*/  LDCU UR6, c[0x0][0x39c] ;  /* 0x00007380ff0677ac */ /* 0x000ea20008000800 */
[----:B------:R-:W-:Y:S01]  /*0050*/  BSSY.RECONVERGENT B9, `(.L_x_0) ;  /* 0x0001c1f000097945 */ /* 0x000fe20003800200 */
[----:B------:R-:W-:-:S04]  /*0060*/  UIADD3 UR4, UPT, UPT, UR8, 0x2000, URZ ;  /* 0x0000200008047890 */ /* 0x000fc8000fffe0ff */
[----:B------:R-:W3:Y:S08]  /*0070*/  S2UR UR5, SR_CTAID.X ;  /* 0x00000000000579c3 */ /* 0x000ef00000002500 */
[----:B------:R-:W3:Y:S01]  /*0080*/  LDC R37, c[0x0][0x360] ;  /* 0x0000d800ff257b82 */ /* 0x000ee20000000800 */
[----:B-1----:R-:W-:-:S06]  /*0090*/  ULEA UR4, UR7, UR4, 0x18 ;  /* 0x0000000407047291 */ /* 0x002fcc000f8ec0ff */
[----:B0-----:R-:W-:Y:S01]  /*00a0*/  LEA R35, R28, UR4, 0x2 ;  /* 0x000000041c237c11 */ /* 0x001fe2000f8e10ff */
[----:B---3--:R-:W-:-:S05]  /*00b0*/  IMAD R37, R37, UR5, R28 ;  /* 0x0000000525257c24 */ /* 0x008fca000f8e021c */
[----:B------:R0:W-:Y:S01]  /*00c0*/  STS [R35], R37 ;  /* 0x0000002523007388 */ /* 0x0001e20000000800 */
[----:B--2---:R-:W-:-:S13]  /*00d0*/  ISETP.GE.AND P0, PT, R37, UR6, PT ;  /* 0x0000000625007c0c */ /* 0x004fda000bf06270 */
[----:B0-----:R-:W-:Y:S05]  /*00e0*/  @P0 BRA `(.L_x_1) ;  /* 0x000001c000540947 */ /* 0x001fea0003800000 */
[----:B------:R-:W0:Y:S01]  /*00f0*/  LDC.64 R48, c[0x0][0x3b8] ;  /* 0x0000ee00ff307b82 */ /* 0x000e220000000a00 */
[----:B------:R-:W1:Y:S01]  /*0100*/  LDCU.64 UR10, c[0x0][0x3a8] ;  /* 0x00007500ff0a77ac */ /* 0x000e620008000a00 */
[C---:B------:R-:W-:Y:S02]  /*0110*/  IMAD R0, R37.reuse, 0x36, RZ ;  /* 0x0000003625007824 */ /* 0x040fe400078e02ff */
[C---:B------:R-:W-:Y:S01]  /*0120*/  IMAD R3, R37.reuse, 0x77, RZ ;  /* 0x0000007725037824 */ /* 0x040fe200078e02ff */
[----:B------:R-:W-:Y:S01]  /*0130*/  UIADD3 UR4, UPT, UPT, UR8, 0x2800, URZ ;  /* 0x0000280008047890 */ /* 0x000fe2000fffe0ff */
[----:B------:R-:W-:Y:S01]  /*0140*/  IMAD R34, R37, 0x533, RZ ;  /* 0x0000053325227824 */ /* 0x000fe200078e02ff */
[----:B------:R-:W-:Y:S01]  /*0150*/  ULEA UR5, UR7, UR8, 0x18 ;  /* 0x0000000807057291 */ /* 0x000fe2000f8ec0ff */
[----:B------:R-:W2:Y:S01]  /*0160*/  LDC.64 R46, c[0x0][0x3b0] ;  /* 0x0000ec00ff2e7b82 */ /* 0x000ea20000000a00 */
[----:B------:R-:W-:Y:S01]  /*0170*/  ULEA UR4, UR7, UR4, 0x18 ;  /* 0x0000000407047291 */ /* 0x000fe2000f8ec0ff */
[----:B------:R-:W-:-:S02]  /*0180*/  IMAD.MOV.U32 R6, RZ, RZ, R37 ;  /* 0x000000ffff067224 */ /* 0x000fc400078e0025 */
[----:B------:R-:W-:Y:S01]  /*0190*/  VIADD R32, R34, 0xffffffff ;  /* 0xffffffff22207836 */ /* 0x000fe20000000000 */
[----:B------:R-:W-:Y:S01]  /*01a0*/  LEA R33, R28, UR5, 0x2 ;  /* 0x000000051c217c11 */ /* 0x000fe2000f8e10ff */
[----:B------:R-:W-:Y:S01]  /*01b0*/  VIADD R31, R34, 0x270 ;  /* 0x00000270221f7836 */ /* 0x000fe20000000000 */
[----:B------:R-:W-:Y:S01]  /*01c0*/  LEA R28, R28, UR4, 0x2 ;  /* 0x000000041c1c7c11 */ /* 0x000fe2000f8e10ff */
[----:B------:R-:W3:Y:S01]  /*01d0*/  LDC.64 R52, c[0x0][0x358] ;  /* 0x0000d600ff347b82 */ /* 0x000ee20000000a00 */
[----:B------:R-:W-:Y:S01]  /*01e0*/  VIADD R30, R34, 0xfffffffe ;  /* 0xfffffffe221e7836 */ /* 0x000fe20000000000 */
[----:B-1----:R-:W-:Y:S01]  /*01f0*/  IADD3 R50, P0, PT, R0, UR10, RZ ;  /* 0x0000000a00327c10 */ /* 0x002fe2000ff1e0ff */
[----:B------:R-:W-:-:S03]  /*0200*/  VIADD R29, R34, 0x26f ;  /* 0x0000026f221d7836 */ /* 0x000fc60000000000 */
[----:B------:R-:W-:Y:S01]  /*0210*/  LEA.HI.X.SX32 R51, R0, UR11, 0x1, P0 ;  /* 0x0000000b00337c11 */ /* 0x000fe200080f0eff */
[----:B0-----:R-:W-:-:S04]  /*0220*/  IMAD.WIDE R48, R3, 0x4, R48 ;  /* 0x0000000403307825 */ /* 0x001fc800078e0230 */
[----:B--2---:R-:W-:-:S07]  /*0230*/  IMAD.WIDE R46, R34, 0x8, R46 ;  /* 0x00000008222e7825 */ /* 0x004fce00078e022e */
.L_x_463:
[----:B------:R-:W0:Y:S01]  /*0240*/  LDC.64 R2, c[0x0][0x388] ;  /* 0x0000e200ff027b82 */ /* 0x000e220000000a00 */
[----:B---3--:R-:W-:Y:S01]  /*0250*/  R2UR UR4, R52 ;  /* 0x00000000340472ca */ /* 0x008fe200000e0000 */
[----:B------:R-:W-:Y:S01]  /*0260*/  IMAD R7, R6, 0xb, RZ ;  /* 0x0000000b06077824 */ /* 0x000fe200078e02ff */
[C---:B------:R-:W-:Y:S01]  /*0270*/  R2UR UR5, R53.reuse ;  /* 0x00000000350572ca */ /* 0x040fe200000e0000 */
[----:B------:R-:W-:Y:S01]  /*0280*/  IMAD.MOV.U32 R9, RZ, RZ, 0xf ;  /* 0x0000000fff097424 */ /* 0x000fe200078e00ff */
[C---:B------:R-:W-:Y:S01]  /*0290*/  R2UR UR10, R52.reuse ;  /* 0x00000000340a72ca */ /* 0x040fe200000e0000 */
[----:B------:R-:W-:Y:S01]  /*02a0*/  BSSY.RECONVERGENT B0, `(.L_x_2) ;  /* 0x0001bf2000007945 */ /* 0x000fe20003800200 */
[C---:B------:R-:W-:Y:S01]  /*02b0*/  R2UR UR11, R53.reuse ;  /* 0x00000000350b72ca */ /* 0x040fe200000e0000 */
[----:B-1----:R-:W1:Y:S01]  /*02c0*/  LDC.64 R4, c[0x0][0x390] ;  /* 0x0000e400ff047b82 */ /* 0x002e620000000a00 */
[C---:B------:R-:W-:Y:S01]  /*02d0*/  R2UR UR12, R52.reuse ;  /* 0x00000000340c72ca */ /* 0x040fe200000e0000 */
[----:B------:R2:W-:Y:S01]  /*02e0*/  STS [R28], R9 ;  /* 0x000000091c007388 */ /* 0x0005e20000000800 */
[C---:B------:R-:W-:Y:S01]  /*02f0*/  R2UR UR13, R53.reuse ;  /* 0x00000000350d72ca */ /* 0x040fe200000e0000 */
[----:B------:R-:W3:Y:S05]  /*0300*/  BMOV.32.CLEAR R17, B0 ;  /* 0x0000000000117355 */ /* 0x000eea0000100000 */
[----:B------:R-:W-:Y:S01]  /*0310*/  R2UR UR14, R52 ;  /* 0x00000000340e72ca */ /* 0x000fe200000e0000 */
[----:B------:R-:W-:Y:S01]  /*0320*/  IMAD.MOV.U32 R41, RZ, RZ, 0xf ;  /* 0x0000000fff297424 */ /* 0x000fe200078e00ff */
[----:B------:R-:W-:-:S02]  /*0330*/  R2UR UR15, R53 ;  /* 0x00000000350f72ca */ /* 0x000fc400000e0000 */
[C---:B------:R-:W-:Y:S02]  /*0340*/  R2UR UR16, R52.reuse ;  /* 0x00000000341072ca */ /* 0x040fe400000e0000 */
[----:B------:R-:W-:Y:S01]  /*0350*/  R2UR UR17, R53 ;  /* 0x00000000351172ca */ /* 0x000fe200000e0000 */
[----:B0-----:R-:W-:Y:S01]  /*0360*/  IMAD.WIDE R2, R7, 0x4, R2 ;  /* 0x0000000407027825 */ /* 0x001fe200078e0202 */
[C---:B------:R-:W-:Y:S02]  /*0370*/  R2UR UR18, R52.reuse ;  /* 0x00000000341272ca */ /* 0x040fe400000e0000 */
[C---:B------:R-:W-:Y:S02]  /*0380*/  R2UR UR19, R53.reuse ;  /* 0x00000000351372ca */ /* 0x040fe400000e0000 */
[C---:B------:R-:W-:Y:S01]  /*0390*/  R2UR UR20, R52.reuse ;  /* 0x00000000341472ca */ /* 0x040fe200000e0000 */
[----:B------:R2:W-:Y:S01]  /*03a0*/  STG.E desc[UR4][R2.64], RZ ;  /* 0x000000ff02007986 */ /* 0x0005e2000c101904 */
[----:B------:R-:W-:Y:S01]  /*03b0*/  R2UR UR21, R53 ;  /* 0x00000000351572ca */ /* 0x000fe200000e0000 */
[----:B-1----:R-:W-:Y:S01]  /*03c0*/  IMAD.WIDE R4, R7, 0x4, R4 ;  /* 0x0000000407047825 */ /* 0x002fe200078e0204 */
[----:B------:R-:W-:-:S02]  /*03d0*/  R2UR UR22, R52 ;  /* 0x00000000341672ca */ /* 0x000fc400000e0000 */
[C---:B------:R-:W-:Y:S02]  /*03e0*/  R2UR UR23, R53.reuse ;  /* 0x00000000351772ca */ /* 0x040fe400000e0000 */
[C---:B------:R-:W-:Y:S01]  /*03f0*/  R2UR UR24, R52.reuse ;  /* 0x00000000341872ca */ /* 0x040fe200000e0000 */
[----:B------:R2:W-:Y:S01]  /*0400*/  STG.E desc[UR10][R4.64], RZ ;  /* 0x000000ff04007986 */ /* 0x0005e2000c10190a */
[C---:B------:R-:W-:Y:S02]  /*0410*/  R2UR UR25, R53.reuse ;  /* 0x00000000351972ca */ /* 0x040fe400000e0000 */
[C---:B------:R-:W-:Y:S01]  /*0420*/  R2UR UR26, R52.reuse ;  /* 0x00000000341a72ca */ /* 0x040fe200000e0000 */
[----:B------:R2:W-:Y:S01]  /*0430*/  STG.E desc[UR12][R2.64+0x4], RZ ;  /* 0x000004ff02007986 */ /* 0x0005e2000c10190c */
[C---:B------:R-:W-:Y:S02]  /*0440*/  R2UR UR27, R53.reuse ;  /* 0x00000000351b72ca */ /* 0x040fe400000e0000 */
[----:B------:R-:W-:Y:S01]  /*0450*/  R2UR UR28, R52 ;  /* 0x00000000341c72ca */ /* 0x000fe200000e0000 */
[----:B------:R2:W-:Y:S01]  /*0460*/  STG.E desc[UR14][R4.64+0x4], RZ ;  /* 0x000004ff04007986 */ /* 0x0005e2000c10190e */
[----:B------:R-:W-:-:S02]  /*0470*/  R2UR UR29, R53 ;  /* 0x00000000351d72ca */ /* 0x000fc400000e0000 */
        /* <DEDUP_REMOVED lines=30> */
[----:B------:R-:W-:Y:S01]  /*0660*/  R2UR UR50, R52 ;  /* 0x00000000343272ca */ /* 0x000fe200000e0000 */
[----:B------:R2:W-:Y:S01]  /*0670*/  STG.E desc[UR36][R2.64+0x1c], RZ ;  /* 0x00001cff02007986 */ /* 0x0005e2000c101924 */
[----:B------:R-:W-:-:S03]  /*0680*/  R2UR UR51, R53 ;  /* 0x00000000353372ca */ /* 0x000fc600000e0000 */
[----:B------:R2:W-:Y:S04]  /*0690*/  STG.E desc[UR38][R4.64+0x1c], RZ ;  /* 0x00001cff04007986 */ /* 0x0005e8000c101926 */
[----:B------:R2:W-:Y:S04]  /*06a0*/  STG.E desc[UR40][R2.64+0x20], RZ ;  /* 0x000020ff02007986 */ /* 0x0005e8000c101928 */
[----:B------:R2:W-:Y:S04]  /*06b0*/  STG.E desc[UR42][R4.64+0x20], RZ ;  /* 0x000020ff04007986 */ /* 0x0005e8000c10192a */
[----:B------:R2:W-:Y:S04]  /*06c0*/  STG.E desc[UR44][R2.64+0x24], RZ ;  /* 0x000024ff02007986 */ /* 0x0005e8000c10192c */
[----:B------:R2:W-:Y:S04]  /*06d0*/  STG.E desc[UR46][R4.64+0x24], RZ ;  /* 0x000024ff04007986 */ /* 0x0005e8000c10192e */
[----:B------:R2:W-:Y:S04]  /*06e0*/  STG.E desc[UR48][R2.64+0x28], RZ ;  /* 0x000028ff02007986 */ /* 0x0005e8000c101930 */
[----:B---34-:R2:W-:Y:S02]  /*06f0*/  STG.E desc[UR50][R4.64+0x28], RZ ;  /* 0x000028ff04007986 */ /* 0x0185e4000c101932 */
.L_x_462:
[----:B0-----:R-:W0:Y:S01]  /*0700*/  LDCU UR4, c[0x0][0x39c] ;  /* 0x00007380ff0477ac */ /* 0x001e220008000800 */
[----:B--2---:R-:W-:-:S05]  /*0710*/  IMAD.IADD R0, R6, 0x1, R41 ;  /* 0x0000000106007824 */ /* 0x004fca00078e0229 */
[----:B0-----:R-:W-:-:S13]  /*0720*/  ISETP.GT.AND P0, PT, R0, UR4, PT ;  /* 0x0000000400007c0c */ /* 0x001fda000bf04270 */
[----:B-1-34-:R-:W-:Y:S05]  /*0730*/  @P0 BRA `(.L_x_3) ;  /* 0x000001b8009c0947 */ /* 0x01afea0003800000 */
[----:B------:R-:W-:Y:S01]  /*0740*/  ISETP.GE.AND P0, PT, R41, 0x1, PT ;  /* 0x000000012900780c */ /* 0x000fe20003f06270 */
[----:B------:R-:W-:Y:S01]  /*0750*/  BSSY.RELIABLE B0, `(.L_x_4) ;  /* 0x000009e000007945 */ /* 0x000fe20003800100 */
[----:B------:R-:W-:-:S11]  /*0760*/  CS2R R66, SRZ ;  /* 0x0000000000427805 */ /* 0x000fd6000001ff00 */
[----:B------:R-:W-:Y:S05]  /*0770*/  @!P0 BRA `(.L_x_5) ;  /* 0x00000008006c8947 */ /* 0x000fea0003800000 */
[----:B------:R-:W-:Y:S01]  /*0780*/  BSSY.RELIABLE B1, `(.L_x_6) ;  /* 0x0000011000017945 */ /* 0x000fe20003800100 */
[----:B------:R-:W-:Y:S02]  /*0790*/  IMAD.MOV R7, RZ, RZ, -R41 ;  /* 0x000000ffff077224 */ /* 0x000fe400078e0a29 */
[----:B------:R-:W-:-:S07]  /*07a0*/  IMAD.MOV.U32 R0, RZ, RZ, R6 ;  /* 0x000000ffff007224 */ /* 0x000fce00078e0006 */
.L_x_7:
[----:B--2---:R-:W0:Y:S01]  /*07b0*/  LDC.64 R2, c[0x0][0x380] ;  /* 0x0000e000ff027b82 */ /* 0x004e220000000a00 */
[----:B------:R-:W-:Y:S02]  /*07c0*/  R2UR UR4, R52 ;  /* 0x00000000340472ca */ /* 0x000fe400000e0000 */
[----:B------:R-:W-:Y:S02]  /*07d0*/  R2UR UR5, R53 ;  /* 0x00000000350572ca */ /* 0x000fe400000e0000 */
[----:B0-----:R-:W-:-:S04]  /*07e0*/  IADD3 R4, P0, PT, R0, R2, RZ ;  /* 0x0000000200047210 */ /* 0x001fc80007f1e0ff */
[----:B------:R-:W-:-:S07]  /*07f0*/  LEA.HI.X.SX32 R5, R0, R3, 0x1, P0 ;  /* 0x0000000300057211 */ /* 0x000fce00000f0eff */
[----:B------:R-:W2:Y:S02]  /*0800*/  LDG.E.U8 R4, desc[UR4][R4.64] ;  /* 0x0000000404047981 */ /* 0x000ea4000c1e1100 */
[----:B--2---:R-:W-:-:S13]  /*0810*/  ISETP.NE.AND P0, PT, R4, 0x4e, PT ;  /* 0x0000004e0400780c */ /* 0x004fda0003f05270 */
[----:B------:R-:W-:Y:S05]  /*0820*/  @!P0 BREAK.RELIABLE B1 ;  /* 0x0000000000018942 */ /* 0x000fea0003800100 */
[----:B------:R-:W-:Y:S05]  /*0830*/  @!P0 BREAK.RELIABLE B0 ;  /* 0x0000000000008942 */ /* 0x000fea0003800100 */
[----:B------:R-:W-:Y:S05]  /*0840*/  @!P0 BRA `(.L_x_3) ;  /* 0x000001b800588947 */ /* 0x000fea0003800000 */
[----:B------:R-:W-:Y:S02]  /*0850*/  VIADD R7, R7, 0x1 ;  /* 0x0000000107077836 */ /* 0x000fe40000000000 */
[----:B------:R-:W-:-:S03]  /*0860*/  VIADD R0, R0, 0x1 ;  /* 0x0000000100007836 */ /* 0x000fc60000000000 */
[----:B------:R-:W-:-:S13]  /*0870*/  ISETP.NE.AND P0, PT, R7, RZ, PT ;  /* 0x000000ff0700720c */ /* 0x000fda0003f05270 */
[----:B------:R-:W-:Y:S05]  /*0880*/  @P0 BRA `(.L_x_7) ;  /* 0xfffffffc00c80947 */ /* 0x000fea000383ffff */
[----:B------:R-:W-:Y:S05]  /*0890*/  BSYNC.RELIABLE B1 ;  /* 0x0000000000017941 */ /* 0x000fea0003800100 */
.L_x_6:
[C---:B------:R-:W-:Y:S01]  /*08a0*/  ISETP.GE.U32.AND P1, PT, R41.reuse, 0x8, PT ;  /* 0x000000082900780c */ /* 0x040fe20003f26070 */
[----:B------:R-:W-:Y:S01]  /*08b0*/  BSSY.RECONVERGENT B1, `(.L_x_8) ;  /* 0x000003b000017945 */ /* 0x000fe20003800200 */
[----:B------:R-:W-:Y:S01]  /*08c0*/  LOP3.LUT R16, R41, 0x7, RZ, 0xc0, !PT ;  /* 0x0000000729107812 */ /* 0x000fe200078ec0ff */
[----:B------:R-:W-:Y:S02]  /*08d0*/  IMAD.MOV.U32 R66, RZ, RZ, RZ ;  /* 0x000000ffff427224 */ /* 0x000fe400078e00ff */
[----:B------:R-:W-:Y:S01]  /*08e0*/  IMAD.MOV.U32 R7, RZ, RZ, RZ ;  /* 0x000000ffff077224 */ /* 0x000fe200078e00ff */
[----:B------:R-:W-:-:S07]  /*08f0*/  ISETP.NE.AND P0, PT, R16, RZ, PT ;  /* 0x000000ff1000720c */ /* 0x000fce0003f05270 */
[----:B------:R-:W-:Y:S06]  /*0900*/  @!P1 BRA `(.L_x_9) ;  /* 0x0000000000d49947 */ /* 0x000fec0003800000 */
[----:B------:R-:W-:Y:S01]  /*0910*/  LOP3.LUT R7, R41, 0x7ffffff8, RZ, 0xc0, !PT ;  /* 0x7ffffff829077812 */ /* 0x000fe200078ec0ff */
[----:B------:R-:W-:Y:S02]  /*0920*/  IMAD.MOV.U32 R66, RZ, RZ, RZ ;  /* 0x000000ffff427224 */ /* 0x000fe400078e00ff */
[----:B------:R-:W-:-:S07]  /*0930*/  IMAD.MOV.U32 R0, RZ, RZ, RZ ;  /* 0x000000ffff007224 */ /* 0x000fce00078e00ff */
.L_x_10:
[----:B------:R-:W-:Y:S01]  /*0940*/  IMAD.IADD R5, R6, 0x1, R0 ;  /* 0x0000000106057824 */ /* 0x000fe200078e0200 */
[C---:B------:R-:W-:Y:S02]  /*0950*/  R2UR UR4, R52.reuse ;  /* 0x00000000340472ca */ /* 0x040fe400000e0000 */
[----:B------:R-:W-:Y:S02]  /*0960*/  R2UR UR5, R53 ;  /* 0x00000000350572ca */ /* 0x000fe400000e0000 */
[C---:B------:R-:W-:Y:S02]  /*0970*/  IADD3 R4, P1, PT, R5.reuse, R2, RZ ;  /* 0x0000000205047210 */ /* 0x040fe40007f3e0ff */
[----:B------:R-:W-:Y:S02]  /*0980*/  R2UR UR10, R52 ;  /* 0x00000000340a72ca */ /* 0x000fe400000e0000 */
[----:B------:R-:W-:Y:S02]  /*0990*/  LEA.HI.X.SX32 R5, R5, R3, 0x1, P1 ;  /* 0x0000000305057211 */ /* 0x000fe400008f0eff */
[----:B------:R-:W-:-:S05]  /*09a0*/  R2UR UR11, R53 ;  /* 0x00000000350b72ca */ /* 0x000fca00000e0000 */
[----:B------:R-:W2:Y:S04]  /*09b0*/  LDG.E.U8 R8, desc[UR4][R4.64] ;  /* 0x0000000404087981 */ /* 0x000ea8000c1e1100 */
[----:B------:R-:W3:Y:S04]  /*09c0*/  LDG.E.U8 R10, desc[UR4][R4.64+0x2] ;  /* 0x00000204040a7981 */ /* 0x000ee8000c1e1100 */
[----:B------:R-:W4:Y:S04]  /*09d0*/  LDG.E.U8 R9, desc[UR10][R4.64+0x1] ;  /* 0x0000010a04097981 */ /* 0x000f28000c1e1100 */
[----:B------:R-:W5:Y:S04]  /*09e0*/  LDG.E.U8 R11, desc[UR10][R4.64+0x3] ;  /* 0x0000030a040b7981 */ /* 0x000f68000c1e1100 */
[----:B------:R-:W5:Y:S04]  /*09f0*/  LDG.E.U8 R12, desc[UR4][R4.64+0x4] ;  /* 0x00000404040c7981 */ /* 0x000f68000c1e1100 */
[----:B------:R-:W5:Y:S04]  /*0a00*/  LDG.E.U8 R13, desc[UR10][R4.64+0x5] ;  /* 0x0000050a040d7981 */ /* 0x000f68000c1e1100 */
[----:B------:R-:W5:Y:S04]  /*0a10*/  LDG.E.U8 R14, desc[UR4][R4.64+0x6] ;  /* 0x00000604040e7981 */ /* 0x000f68000c1e1100 */
[----:B------:R0:W5:Y:S01]  /*0a20*/  LDG.E.U8 R15, desc[UR10][R4.64+0x7] ;  /* 0x0000070a040f7981 */ /* 0x000162000c1e1100 */
[----:B------:R-:W-:Y:S01]  /*0a30*/  VIADD R0, R0, 0x8 ;  /* 0x0000000800007836 */ /* 0x000fe20000000000 */
[----:B--2---:R-:W-:-:S04]  /*0a40*/  LOP3.LUT R8, R8, 0xfb, RZ, 0xc0, !PT ;  /* 0x000000fb08087812 */ /* 0x004fc800078ec0ff */
[----:B------:R-:W-:Y:S02]  /*0a50*/  ISETP.NE.AND P1, PT, R8, 0x43, PT ;  /* 0x000000430800780c */ /* 0x000fe40003f25270 */
[----:B----4-:R-:W-:Y:S02]  /*0a60*/  LOP3.LUT R9, R9, 0xfb, RZ, 0xc0, !PT ;  /* 0x000000fb09097812 */ /* 0x010fe400078ec0ff */
[----:B---3--:R-:W-:Y:S02]  /*0a70*/  LOP3.LUT R10, R10, 0xfb, RZ, 0xc0, !PT ;  /* 0x000000fb0a0a7812 */ /* 0x008fe400078ec0ff */
[----:B------:R-:W-:Y:S01]  /*0a80*/  ISETP.NE.AND P2, PT, R9, 0x43, PT ;  /* 0x000000430900780c */ /* 0x000fe20003f45270 */
[----:B------:R-:W-:-:S06]  /*0a90*/  VIADD R8, R66, 0x1 ;  /* 0x0000000142087836 */ /* 0x000fcc0000000000 */
[----:B------:R-:W-:Y:S01]  /*0aa0*/  @P1 IMAD.MOV R8, RZ, RZ, R66 ;  /* 0x000000ffff081224 */ /* 0x000fe200078e0242 */
[----:B------:R-:W-:Y:S02]  /*0ab0*/  ISETP.NE.AND P1, PT, R10, 0x43, PT ;  /* 0x000000430a00780c */ /* 0x000fe40003f25270 */
[----:B-----5:R-:W-:Y:S01]  /*0ac0*/  LOP3.LUT R11, R11, 0xfb, RZ, 0xc0, !PT ;  /* 0x000000fb0b0b7812 */ /* 0x020fe200078ec0ff */
[----:B------:R-:W-:Y:S01]  /*0ad0*/  VIADD R9, R8, 0x1 ;  /* 0x0000000108097836 */ /* 0x000fe20000000000 */
[----:B------:R-:W-:Y:S01]  /*0ae0*/  LOP3.LUT R12, R12, 0xfb, RZ, 0xc0, !PT ;  /* 0x000000fb0c0c7812 */ /* 0x000fe200078ec0ff */
[----:B------:R-:W-:Y:S01]  /*0af0*/  @P2 IMAD.MOV R9, RZ, RZ, R8 ;  /* 0x000000ffff092224 */ /* 0x000fe200078e0208 */
[----:B------:R-:W-:-:S03]  /*0b00*/  ISETP.NE.AND P2, PT, R11, 0x43, PT ;  /* 0x000000430b00780c */ /* 0x000fc60003f45270 */
[----:B0-----:R-:W-:-:S04]  /*0b10*/  VIADD R4, R9, 0x1 ;  /* 0x0000000109047836 */ /* 0x001fc80000000000 */
[----:B------:R-:W-:Y:S01]  /*0b20*/  @P1 IMAD.MOV R4, RZ, RZ, R9 ;  /* 0x000000ffff041224 */ /* 0x000fe200078e0209 */
[----:B------:R-:W-:Y:S02]  /*0b30*/  ISETP.NE.AND P1, PT, R12, 0x43, PT ;  /* 0x000000430c00780c */ /* 0x000fe40003f25270 */
[----:B------:R-:W-:Y:S01]  /*0b40*/  LOP3.LUT R13, R13, 0xfb, RZ, 0xc0, !PT ;  /* 0x000000fb0d0d7812 */ /* 0x000fe200078ec0ff */
[----:B------:R-:W-:Y:S01]  /*0b50*/  VIADD R5, R4, 0x1 ;  /* 0x0000000104057836 */ /* 0x000fe20000000000 */
[----:B------:R-:W-:Y:S01]  /*0b60*/  LOP3.LUT R14, R14, 0xfb, RZ, 0xc0, !PT ;  /* 0x000000fb0e0e7812 */ /* 0x000fe200078ec0ff */
[----:B------:R-:W-:Y:S01]  /*0b70*/  @P2 IMAD.MOV R5, RZ, RZ, R4 ;  /* 0x000000ffff052224 */ /* 0x000fe200078e0204 */
[----:B------:R-:W-:-:S03]  /*0b80*/  ISETP.NE.AND P2, PT, R13, 0x43, PT ;  /* 0x000000430d00780c */ /* 0x000fc60003f45270 */
[----:B------:R-:W-:-:S04]  /*0b90*/  VIADD R4, R5, 0x1 ;  /* 0x0000000105047836 */ /* 0x000fc80000000000 */
[----:B------:R-:W-:Y:S01]  /*0ba0*/  @P1 IMAD.MOV R4, RZ, RZ, R5 ;  /* 0x000000ffff041224 */ /* 0x000fe200078e0205 */
[----:B------:R-:W-:-:S03]  /*0bb0*/  ISETP.NE.AND P1, PT, R14, 0x43, PT ;  /* 0x000000430e00780c */ /* 0x000fc60003f25270 */
[----:B------:R-:W-:Y:S02]  /*0bc0*/  VIADD R5, R4, 0x1 ;  /* 0x0000000104057836 */ /* 0x000fe40000000000 */
[----:B------:R-:W-:Y:S01]  /*0bd0*/  @P2 IMAD.MOV R5, RZ, RZ, R4 ;  /* 0x000000ffff052224 */ /* 0x000fe200078e0204 */
[----:B------:R-:W-:-:S03]  /*0be0*/  LOP3.LUT R15, R15, 0xfb, RZ, 0xc0, !PT ;  /* 0x000000fb0f0f7812 */ /* 0x000fc600078ec0ff */
[----:B------:R-:W-:-:S04]  /*0bf0*/  VIADD R4, R5, 0x1 ;  /* 0x0000000105047836 */ /* 0x000fc80000000000 */
[----:B------:R-:W-:Y:S01]  /*0c00*/  @P1 IMAD.MOV R4, RZ, RZ, R5 ;  /* 0x000000ffff041224 */ /* 0x000fe200078e0205 */
[----:B------:R-:W-:Y:S02]  /*0c10*/  ISETP.NE.AND P1, PT, R0, R7, PT ;  /* 0x000000070000720c */ /* 0x000fe40003f25270 */
[----:B------:R-:W-:Y:S01]  /*0c20*/  ISETP.NE.AND P2, PT, R15, 0x43, PT ;  /* 0x000000430f00780c */ /* 0x000fe20003f45270 */
[----:B------:R-:W-:-:S12]  /*0c30*/  VIADD R66, R4, 0x1 ;  /* 0x0000000104427836 */ /* 0x000fd80000000000 */
[----:B------:R-:W-:Y:S01]  /*0c40*/  @P2 IMAD.MOV R66, RZ, RZ, R4 ;  /* 0x000000ffff422224 */ /* 0x000fe200078e0204 */
[----:B------:R-:W-:Y:S06]  /*0c50*/  @P1 BRA `(.L_x_10) ;  /* 0xfffffffc00381947 */ /* 0x000fec000383ffff */
.L_x_9:
[----:B------:R-:W-:Y:S05]  /*0c60*/  BSYNC.RECONVERGENT B1 ;  /* 0x0000000000017941 */ /* 0x000fea0003800200 */
.L_x_8:
[----:B------:R-:W-:Y:S04]  /*0c70*/  BSSY.RECONVERGENT B1, `(.L_x_11) ;  /* 0x000004a000017945 */ /* 0x000fe80003800200 */
[----:B------:R-:W-:Y:S05]  /*0c80*/  @!P0 BRA `(.L_x_12) ;  /* 0x0000000400208947 */ /* 0x000fea0003800000 */
[----:B------:R-:W-:Y:S01]  /*0c90*/  ISETP.GE.U32.AND P0, PT, R16, 0x4, PT ;  /* 0x000000041000780c */ /* 0x000fe20003f06070 */
[----:B------:R-:W-:Y:S01]  /*0ca0*/  BSSY.RECONVERGENT B2, `(.L_x_13) ;  /* 0x0000020000027945 */ /* 0x000fe20003800200 */
[----:B------:R-:W-:-:S04]  /*0cb0*/  LOP3.LUT R11, R41, 0x3, RZ, 0xc0, !PT ;  /* 0x00000003290b7812 */ /* 0x000fc800078ec0ff */
[----:B------:R-:W-:-:S07]  /*0cc0*/  ISETP.NE.AND P2, PT, R11, RZ, PT ;  /* 0x000000ff0b00720c */ /* 0x000fce0003f45270 */
[----:B------:R-:W-:Y:S06]  /*0cd0*/  @!P0 BRA `(.L_x_14) ;  /* 0x0000000000708947 */ /* 0x000fec0003800000 */
[----:B------:R-:W-:Y:S01]  /*0ce0*/  IMAD.IADD R0, R6, 0x1, R7 ;  /* 0x0000000106007824 */ /* 0x000fe200078e0207 */
[----:B------:R-:W-:Y:S02]  /*0cf0*/  R2UR UR4, R52 ;  /* 0x00000000340472ca */ /* 0x000fe400000e0000 */
[C---:B------:R-:W-:Y:S02]  /*0d00*/  R2UR UR5, R53.reuse ;  /* 0x00000000350572ca */ /* 0x040fe400000e0000 */
[----:B------:R-:W-:Y:S02]  /*0d10*/  IADD3 R4, P0, PT, R0, R2, RZ ;  /* 0x0000000200047210 */ /* 0x000fe40007f1e0ff */
[----:B------:R-:W-:Y:S02]  /*0d20*/  R2UR UR10, R52 ;  /* 0x00000000340a72ca */ /* 0x000fe400000e0000 */
[----:B------:R-:W-:Y:S02]  /*0d30*/  R2UR UR11, R53 ;  /* 0x00000000350b72ca */ /* 0x000fe400000e0000 */
[----:B------:R-:W-:-:S05]  /*0d40*/  LEA.HI.X.SX32 R5, R0, R3, 0x1, P0 ;  /* 0x0000000300057211 */ /* 0x000fca00000f0eff */
[----:B------:R-:W2:Y:S04]  /*0d50*/  LDG.E.U8 R0, desc[UR4][R4.64] ;  /* 0x0000000404007981 */ /* 0x000ea8000c1e1100 */
[----:B------:R-:W3:Y:S04]  /*0d60*/  LDG.E.U8 R9, desc[UR4][R4.64+0x2] ;  /* 0x0000020404097981 */ /* 0x000ee8000c1e1100 */
[----:B------:R-:W4:Y:S04]  /*0d70*/  LDG.E.U8 R8, desc[UR10][R4.64+0x1] ;  /* 0x0000010a04087981 */ /* 0x000f28000c1e1100 */
[----:B------:R-:W5:Y:S01]  /*0d80*/  LDG.E.U8 R10, desc[UR10][R4.64+0x3] ;  /* 0x0000030a040a7981 */ /* 0x000f62000c1e1100 */
[----:B------:R-:W-:Y:S01]  /*0d90*/  VIADD R7, R7, 0x4 ;  /* 0x0000000407077836 */ /* 0x000fe20000000000 */
[----:B--2---:R-:W-:-:S04]  /*0da0*/  LOP3.LUT R0, R0, 0xfb, RZ, 0xc0, !PT ;  /* 0x000000fb00007812 */ /* 0x004fc800078ec0ff */
[----:B------:R-:W-:Y:S02]  /*0db0*/  ISETP.NE.AND P0, PT, R0, 0x43, PT ;  /* 0x000000430000780c */ /* 0x000fe40003f05270 */
[----:B----4-:R-:W-:-:S04]  /*0dc0*/  LOP3.LUT R8, R8, 0xfb, RZ, 0xc0, !PT ;  /* 0x000000fb08087812 */ /* 0x010fc800078ec0ff */
[----:B------:R-:W-:Y:S02]  /*0dd0*/  ISETP.NE.AND P1, PT, R8, 0x43, PT ;  /* 0x000000430800780c */ /* 0x000fe40003f25270 */
[----:B---3--:R-:W-:Y:S01]  /*0de0*/  LOP3.LUT R9, R9, 0xfb, RZ, 0xc0, !PT ;  /* 0x000000fb09097812 */ /* 0x008fe200078ec0ff */
[----:B------:R-:W-:-:S04]  /*0df0*/  VIADD R0, R66, 0x1 ;  /* 0x0000000142007836 */ /* 0x000fc80000000000 */
[----:B------:R-:W-:Y:S01]  /*0e00*/  @P0 IMAD.MOV R0, RZ, RZ, R66 ;  /* 0x000000ffff000224 */ /* 0x000fe200078e0242 */
[----:B------:R-:W-:Y:S02]  /*0e10*/  ISETP.NE.AND P0, PT, R9, 0x43, PT ;  /* 0x000000430900780c */ /* 0x000fe40003f05270 */
[----:B-----5:R-:W-:Y:S01]  /*0e20*/  LOP3.LUT R10, R10, 0xfb, RZ, 0xc0, !PT ;  /* 0x000000fb0a0a7812 */ /* 0x020fe200078ec0ff */
[----:B------:R-:W-:Y:S02]  /*0e30*/  VIADD R8, R0, 0x1 ;  /* 0x0000000100087836 */ /* 0x000fe40000000000 */
[----:B------:R-:W-:Y:S01]  /*0e40*/  @P1 IMAD.MOV R8, RZ, RZ, R0 ;  /* 0x000000ffff081224 */ /* 0x000fe200078e0200 */
[----:B------:R-:W-:-:S03]  /*0e50*/  ISETP.NE.AND P1, PT, R10, 0x43, PT ;  /* 0x000000430a00780c */ /* 0x000fc60003f25270 */
[----:B------:R-:W-:-:S04]  /*0e60*/  VIADD R0, R8, 0x1 ;  /* 0x0000000108007836 */ /* 0x000fc80000000000 */
[----:B------:R-:W-:-:S04]  /*0e70*/  @P0 IMAD.MOV R0, RZ, RZ, R8 ;  /* 0x000000ffff000224 */ /* 0x000fc800078e0208 */
[----:B------:R-:W-:Y:S02]  /*0e80*/  VIADD R66, R0, 0x1 ;  /* 0x0000000100427836 */ /* 0x000fe40000000000 */
[----:B------:R-:W-:-:S07]  /*0e90*/  @P1 IMAD.MOV R66, RZ, RZ, R0 ;  /* 0x000000ffff421224 */ /* 0x000fce00078e0200 */
.L_x_14:
[----:B------:R-:W-:Y:S05]  /*0ea0*/  BSYNC.RECONVERGENT B2 ;  /* 0x0000000000027941 */ /* 0x000fea0003800200 */
.L_x_13:
[----:B------:R-:W-:Y:S05]  /*0eb0*/  @!P2 BRA `(.L_x_12) ;  /* 0x000000000094a947 */ /* 0x000fea0003800000 */
[----:B------:R-:W-:Y:S01]  /*0ec0*/  ISETP.NE.AND P0, PT, R11, 0x1, PT ;  /* 0x000000010b00780c */ /* 0x000fe20003f05270 */
[----:B------:R-:W-:Y:S01]  /*0ed0*/  BSSY.RECONVERGENT B2, `(.L_x_15) ;  /* 0x0000016000027945 */ /* 0x000fe20003800200 */
[----:B------:R-:W-:-:S04]  /*0ee0*/  LOP3.LUT R0, R41, 0x1, RZ, 0xc0, !PT ;  /* 0x0000000129007812 */ /* 0x000fc800078ec0ff */
[----:B------:R-:W-:-:S07]  /*0ef0*/  ISETP.NE.U32.AND P1, PT, R0, 0x1, PT ;  /* 0x000000010000780c */ /* 0x000fce0003f25070 */
        /* <DEDUP_REMOVED lines=8> */
[----:B------:R-:W2:Y:S06]  /*0f80*/  LDG.E.U8 R0, desc[UR4][R4.64] ;  /* 0x0000000404007981 */ /* 0x000eac000c1e1100 */
[----:B------:R-:W3:Y:S01]  /*0f90*/  LDG.E.U8 R8, desc[UR10][R4.64+0x1] ;  /* 0x0000010a04087981 */ /* 0x000ee2000c1e1100 */
[----:B------:R-:W-:Y:S01]  /*0fa0*/  VIADD R7, R7, 0x2 ;  /* 0x0000000207077836 */ /* 0x000fe20000000000 */
[----:B--2---:R-:W-:-:S04]  /*0fb0*/  LOP3.LUT R0, R0, 0xfb, RZ, 0xc0, !PT ;  /* 0x000000fb00007812 */ /* 0x004fc800078ec0ff */
[----:B------:R-:W-:Y:S01]  /*0fc0*/  ISETP.NE.AND P0, PT, R0, 0x43, PT ;  /* 0x000000430000780c */ /* 0x000fe20003f05270 */
[----:B------:R-:W-:Y:S01]  /*0fd0*/  VIADD R0, R66, 0x1 ;  /* 0x0000000142007836 */ /* 0x000fe20000000000 */
[----:B---3--:R-:W-:-:S04]  /*0fe0*/  LOP3.LUT R8, R8, 0xfb, RZ, 0xc0, !PT ;  /* 0x000000fb08087812 */ /* 0x008fc800078ec0ff */
[----:B------:R-:W-:-:S07]  /*0ff0*/  ISETP.NE.AND P2, PT, R8, 0x43, PT ;  /* 0x000000430800780c */ /* 0x000fce0003f45270 */
[----:B------:R-:W-:-:S04]  /*1000*/  @P0 IMAD.MOV R0, RZ, RZ, R66 ;  /* 0x000000ffff000224 */ /* 0x000fc800078e0242 */
[----:B------:R-:W-:Y:S02]  /*1010*/  VIADD R66, R0, 0x1 ;  /* 0x0000000100427836 */ /* 0x000fe40000000000 */
[----:B------:R-:W-:-:S07]  /*1020*/  @P2 IMAD.MOV R66, RZ, RZ, R0 ;  /* 0x000000ffff422224 */ /* 0x000fce00078e0200 */
.L_x_16:
[----:B------:R-:W-:Y:S05]  /*1030*/  BSYNC.RECONVERGENT B2 ;  /* 0x0000000000027941 */ /* 0x000fea0003800200 */
.L_x_15:
[----:B------:R-:W-:Y:S05]  /*1040*/  @P1 BRA `(.L_x_12) ;  /* 0x0000000000301947 */ /* 0x000fea0003800000 */
[----:B------:R-:W-:Y:S01]  /*1050*/  IMAD.IADD R7, R6, 0x1, R7 ;  /* 0x0000000106077824 */ /* 0x000fe200078e0207 */
[----:B------:R-:W-:Y:S02]  /*1060*/  R2UR UR4, R52 ;  /* 0x00000000340472ca */ /* 0x000fe400000e0000 */
[----:B------:R-:W-:Y:S02]  /*1070*/  R2UR UR5, R53 ;  /* 0x00000000350572ca */ /* 0x000fe400000e0000 */
[----:B------:R-:W-:-:S04]  /*1080*/  IADD3 R2, P0, PT, R7, R2, RZ ;  /* 0x0000000207027210 */ /* 0x000fc80007f1e0ff */
[----:B------:R-:W-:-:S07]  /*1090*/  LEA.HI.X.SX32 R3, R7, R3, 0x1, P0 ;  /* 0x0000000307037211 */ /* 0x000fce00000f0eff */
[----:B------:R-:W2:Y:S02]  /*10a0*/  LDG.E.U8 R2, desc[UR4][R2.64] ;  /* 0x0000000402027981 */ /* 0x000ea4000c1e1100 */
[----:B--2---:R-:W-:-:S04]  /*10b0*/  ISETP.NE.AND P0, PT, R2, 0x43, PT ;  /* 0x000000430200780c */ /* 0x004fc80003f05270 */
[----:B------:R-:W-:-:S09]  /*10c0*/  ISETP.NE.AND P1, PT, R2, 0x47, P0 ;  /* 0x000000470200780c */ /* 0x000fd20000725270 */
[----:B------:R-:W-:-:S04]  /*10d0*/  @P0 VIADD R0, R66, 0x1 ;  /* 0x0000000142000836 */ /* 0x000fc80000000000 */
[----:B------:R-:W-:-:S04]  /*10e0*/  @P1 IMAD.MOV R0, RZ, RZ, R66 ;  /* 0x000000ffff001224 */ /* 0x000fc800078e0242 */
[----:B------:R-:W-:-:S04]  /*10f0*/  @P0 IMAD.MOV.U32 R66, RZ, RZ, R0 ;  /* 0x000000ffff420224 */ /* 0x000fc800078e0000 */
[----:B------:R-:W-:-:S07]  /*1100*/  @!P0 VIADD R66, R66, 0x1 ;  /* 0x0000000142428836 */ /* 0x000fce0000000000 */
.L_x_12:
[----:B------:R-:W-:Y:S05]  /*1110*/  BSYNC.RECONVERGENT B1 ;  /* 0x0000000000017941 */ /* 0x000fea0003800200 */
.L_x_11:
[----:B------:R-:W0:Y:S02]  /*1120*/  I2F.F64 R66, R66 ;  /* 0x0000004200427312 */ /* 0x000e240000201c00 */
.L_x_5:
[----:B------:R-:W-:Y:S05]  /*1130*/  BSYNC.RELIABLE B0 ;  /* 0x0000000000007941 */ /* 0x000fea0003800100 */
.L_x_4:
[----:B------:R-:W1:Y:S01]  /*1140*/  I2F.F64 R64, R41 ;  /* 0x0000002900407312 */ /* 0x000e620000201c00 */
[----:B--2---:R-:W-:Y:S01]  /*1150*/  IMAD.MOV.U32 R2, RZ, RZ, 0x1 ;  /* 0x00000001ff027424 */ /* 0x004fe200078e00ff */
[----:B0-----:R-:W-:Y:S01]  /*1160*/  FSETP.GEU.AND P1, PT, |R67|, 6.5827683646048100446e-37, PT ;  /* 0x036000004300780b */ /* 0x001fe20003f2e200 */
[----:B------:R-:W-:Y:S05]  /*1170*/  BSSY.RECONVERGENT B0, `(.L_x_17) ;  /* 0x0000010000007945 */ /* 0x000fea0003800200 */
[----:B-1----:R-:W0:Y:S02]  /*1180*/  MUFU.RCP64H R3, R65 ;  /* 0x0000004100037308 */ /* 0x002e240000001800 */
[----:B0-----:R-:W-:-:S08]  /*1190*/  DFMA R4, -R64, R2, 1 ;  /* 0x3ff000004004742b */ /* 0x001fd00000000102 */
[----:B------:R-:W-:-:S08]  /*11a0*/  DFMA R4, R4, R4, R4 ;  /* 0x000000040404722b */ /* 0x000fd00000000004 */
[----:B------:R-:W-:-:S08]  /*11b0*/  DFMA R4, R2, R4, R2 ;  /* 0x000000040204722b */ /* 0x000fd00000000002 */
[----:B------:R-:W-:-:S08]  /*11c0*/  DFMA R2, -R64, R4, 1 ;  /* 0x3ff000004002742b */ /* 0x000fd00000000104 */
[----:B------:R-:W-:-:S08]  /*11d0*/  DFMA R2, R4, R2, R4 ;  /* 0x000000020402722b */ /* 0x000fd00000000004 */
[----:B------:R-:W-:-:S08]  /*11e0*/  DMUL R70, R2, R66 ;  /* 0x0000004202467228 */ /* 0x000fd00000000000 */
[----:B------:R-:W-:-:S08]  /*11f0*/  DFMA R4, -R64, R70, R66 ;  /* 0x000000464004722b */ /* 0x000fd00000000142 */
[----:B------:R-:W-:-:S10]  /*1200*/  DFMA R70, R2, R4, R70 ;  /* 0x000000040246722b */ /* 0x000fd40000000046 */
[----:B------:R-:W-:-:S05]  /*1210*/  FFMA R0, RZ, R65, R71 ;  /* 0x00000041ff007223 */ /* 0x000fca0000000047 */
[----:B------:R-:W-:-:S13]  /*1220*/  FSETP.GT.AND P0, PT, |R0|, 1.469367938527859385e-39, PT ;  /* 0x001000000000780b */ /* 0x000fda0003f04200 */
[----:B------:R-:W-:Y:S05]  /*1230*/  @P0 BRA P1, `(.L_x_18) ;  /* 0x00000000000c0947 */ /* 0x000fea0000800000 */
[----:B------:R-:W-:Y:S05]  /*1240*/  BMOV.32.CLEAR RZ, B11 ;  /* 0x000000000bff7355 */ /* 0x000fea0000100000 */
[----:B------:R-:W-:-:S07]  /*1250*/  MOV R38, 0x1270 ;  /* 0x0000127000267802 */ /* 0x000fce0000000f00 */
[----:B------:R-:W-:Y:S05]  /*1260*/  CALL.REL.NOINC `($__internal_0_$__cuda_sm20_div_rn_f64_full) ;  /* 0x0000064800047944 */ /* 0x000fea0003c00000 */
.L_x_18:
[----:B------:R-:W-:Y:S05]  /*1270*/  BSYNC.RECONVERGENT B0 ;  /* 0x0000000000007941 */ /* 0x000fea0003800200 */
.L_x_17:
[----:B------:R-:W-:Y:S01]  /*1280*/  DMUL R70, R70, 100 ;  /* 0x4059000046467828 */ /* 0x000fe20000000000 */
[----:B------:R-:W-:Y:S01]  /*1290*/  BSSY.RECONVERGENT B0, `(.L_x_19) ;  /* 0x0001aed000007945 */ /* 0x000fe20003800200 */
[----:B------:R-:W-:-:S03]  /*12a0*/  IMAD.MOV.U32 R11, RZ, RZ, R41 ;  /* 0x000000ffff0b7224 */ /* 0x000fc600078e0029 */
[----:B------:R-:W0:Y:S05]  /*12b0*/  BMOV.32.CLEAR R18, B0 ;  /* 0x0000000000127355 */ /* 0x000e2a0000100000 */
[----:B------:R-:W1:Y:S02]  /*12c0*/  F2F.F32.F64 R70, R70 ;  /* 0x0000004600467310 */ /* 0x000e640000301000 */
[----:B-1----:R1:W-:Y:S01]  /*12d0*/  STS [R33], R70 ;  /* 0x0000004621007388 */ /* 0x0023e20000000800 */
[----:B------:R-:W-:-:S04]  /*12e0*/  FSETP.GT.AND P0, PT, R70, 70, PT ;  /* 0x428c00004600780b */ /* 0x000fc80003f04000 */
[----:B------:R-:W-:-:S13]  /*12f0*/  FSETP.LT.OR P0, PT, R70, 30, P0 ;  /* 0x41f000004600780b */ /* 0x000fda0000701400 */
[----:B01----:R-:W-:Y:S05]  /*1300*/  @P0 BRA `(.L_x_20) ;  /* 0x000001ac00900947 */ /* 0x003fea0003800000 */
[C---:B------:R-:W-:Y:S01]  /*1310*/  ISETP.GE.AND P0, PT, R41.reuse, 0x2, PT ;  /* 0x000000022900780c */ /* 0x040fe20003f06270 */
[----:B------:R-:W-:Y:S01]  /*1320*/  BSSY.RECONVERGENT B2, `(.L_x_21) ;  /* 0x00000f8000027945 */ /* 0x000fe20003800200 */
[----:B------:R-:W-:Y:S02]  /*1330*/  VIADD R11, R41, 0xffffffff ;  /* 0xffffffff290b7836 */ /* 0x000fe40000000000 */
[----:B------:R-:W-:Y:S02]  /*1340*/  IMAD.MOV.U32 R0, RZ, RZ, RZ ;  /* 0x000000ffff007224 */ /* 0x000fe400078e00ff */
[----:B------:R-:W-:-:S07]  /*1350*/  IMAD.MOV.U32 R12, RZ, RZ, RZ ;  /* 0x000000ffff0c7224 */ /* 0x000fce00078e00ff */
[----:B------:R-:W-:Y:S05]  /*1360*/  @!P0 BRA `(.L_x_22) ;  /* 0x0000000c00cc8947 */ /* 0x000fea0003800000 */
[----:B------:R-:W-:Y:S01]  /*1370*/  VIADD R0, R41, 0xfffffffe ;  /* 0xfffffffe29007836 */ /* 0x000fe20000000000 */
[----:B------:R-:W-:Y:S01]  /*1380*/  BSSY.RECONVERGENT B1, `(.L_x_23) ;  /* 0x0000089000017945 */ /* 0x000fe20003800200 */
[----:B------:R-:W-:Y:S01]  /*1390*/  LOP3.LUT R20, R11, 0x3, RZ, 0xc0, !PT ;  /* 0x000000030b147812 */ /* 0x000fe200078ec0ff */
[----:B------:R-:W-:Y:S02]  /*13a0*/  IMAD.MOV.U32 R3, RZ, RZ, RZ ;  /* 0x000000ffff037224 */ /* 0x000fe400078e00ff */
[----:B------:R-:W-:Y:S01]  /*13b0*/  ISETP.GE.U32.AND P0, PT, R0, 0x3, PT ;  /* 0x000000030000780c */ /* 0x000fe20003f06070 */
[----:B------:R-:W-:Y:S02]  /*13c0*/  IMAD.MOV.U32 R12, RZ, RZ, RZ ;  /* 0x000000ffff0c7224 */ /* 0x000fe400078e00ff */
[----:B------:R-:W-:-:S10]  /*13d0*/  IMAD.MOV.U32 R0, RZ, RZ, RZ ;  /* 0x000000ffff007224 */ /* 0x000fd400078e00ff */
[----:B------:R-:W-:Y:S05]  /*13e0*/  @!P0 BRA `(.L_x_24) ;  /* 0x0000000800088947 */ /* 0x000fea0003800000 */
[----:B------:R-:W-:Y:S05]  /*13f0*/  BMOV.32.CLEAR RZ, B0 ;  /* 0x0000000000ff7355 */ /* 0x000fea0000100000 */
[----:B------:R-:W-:Y:S01]  /*1400*/  BSSY.RECONVERGENT B0, `(.L_x_25) ;  /* 0x000007f000007945 */ /* 0x000fe20003800200 */
[----:B------:R-:W-:Y:S01]  /*1410*/  IMAD.MOV.U32 R5, RZ, RZ, RZ ;  /* 0x000000ffff057224 */ /* 0x000fe200078e00ff */
[----:B------:R-:W-:Y:S01]  /*1420*/  LOP3.LUT R16, R11, 0xfffffffc, RZ, 0xc0, !PT ;  /* 0xfffffffc0b107812 */ /* 0x000fe200078ec0ff */
[----:B------:R-:W-:-:S07]  /*1430*/  IMAD.MOV.U32 R12, RZ, RZ, RZ ;  /* 0x000000ffff0c7224 */ /* 0x000fce00078e00ff */
.L_x_42:
[----:B------:R-:W0:Y:S01]  /*1440*/  LDCU.64 UR4, c[0x0][0x380] ;  /* 0x00007000ff0477ac */ /* 0x000e220008000a00 */
[----:B------:R-:W-:Y:S01]  /*1450*/  IMAD.IADD R3, R6, 0x1, R5 ;  /* 0x0000000106037824 */ /* 0x000fe200078e0205 */
[----:B------:R-:W-:Y:S02]  /*1460*/  R2UR UR10, R52 ;  /* 0x00000000340a72ca */ /* 0x000fe400000e0000 */
[----:B------:R-:W-:Y:S02]  /*1470*/  R2UR UR11, R53 ;  /* 0x00000000350b72ca */ /* 0x000fe400000e0000 */
[----:B0-----:R-:W-:-:S04]  /*1480*/  IADD3 R2, P0, PT, R3, UR4, RZ ;  /* 0x0000000403027c10 */ /* 0x001fc8000ff1e0ff */
[----:B------:R-:W-:-:S07]  /*1490*/  LEA.HI.X.SX32 R3, R3, UR5, 0x1, P0 ;  /* 0x0000000503037c11 */ /* 0x000fce00080f0eff */
[----:B------:R-:W2:Y:S01]  /*14a0*/  LDG.E.U8 R4, desc[UR10][R2.64] ;  /* 0x0000000a02047981 */ /* 0x000ea2000c1e1100 */
[----:B------:R-:W-:Y:S01]  /*14b0*/  BSSY.RECONVERGENT B3, `(.L_x_26) ;  /* 0x0000009000037945 */ /* 0x000fe20003800200 */
[----:B------:R-:W-:Y:S01]  /*14c0*/  IMAD.MOV.U32 R15, RZ, RZ, RZ ;  /* 0x000000ffff0f7224 */ /* 0x000fe200078e00ff */
[----:B--2---:R-:W-:-:S13]  /*14d0*/  ISETP.NE.AND P0, PT, R4, 0x41, PT ;  /* 0x000000410400780c */ /* 0x004fda0003f05270 */
[----:B------:R-:W-:Y:S05]  /*14e0*/  @!P0 BRA `(.L_x_27) ;  /* 0x0000000000148947 */ /* 0x000fea0003800000 */
[----:B------:R-:W-:-:S13]  /*14f0*/  ISETP.NE.AND P0, PT, R4, 0x54, PT ;  /* 0x000000540400780c */ /* 0x000fda0003f05270 */
[----:B------:R-:W-:Y:S01]  /*1500*/  @P0 IMAD.MOV.U32 R15, RZ, RZ, 0x8 ;  /* 0x00000008ff0f0424 */ /* 0x000fe200078e00ff */
[----:B------:R-:W-:-:S04]  /*1510*/  @P0 ISETP.NE.AND P1, PT, R4, 0x43, PT ;  /* 0x000000430400080c */ /* 0x000fc80003f25270 */
[----:B------:R-:W-:Y:S01]  /*1520*/  @P0 SEL R15, R15, 0xc, !P1 ;  /* 0x0000000c0f0f0807 */ /* 0x000fe20004800000 */
[----:B------:R-:W-:-:S08]  /*1530*/  @!P0 IMAD.MOV.U32 R15, RZ, RZ, 0x4 ;  /* 0x00000004ff0f8424 */ /* 0x000fd000078e00ff */
.L_x_27:
[----:B------:R-:W-:Y:S05]  /*1540*/  BSYNC.RECONVERGENT B3 ;  /* 0x0000000000037941 */ /* 0x000fea0003800200 */
.L_x_26:
[----:B------:R-:W-:Y:S02]  /*1550*/  R2UR UR4, R52 ;  /* 0x00000000340472ca */ /* 0x000fe400000e0000 */
[----:B------:R-:W-:-:S13]  /*1560*/  R2UR UR5, R53 ;  /* 0x00000000350572ca */ /* 0x000fda00000e0000 */
[----:B------:R-:W2:Y:S01]  /*1570*/  LDG.E.U8 R4, desc[UR4][R2.64+0x1] ;  /* 0x0000010402047981 */ /* 0x000ea2000c1e1100 */
[----:B------:R-:W-:Y:S01]  /*1580*/  BSSY.RECONVERGENT B3, `(.L_x_28) ;  /* 0x000000a000037945 */ /* 0x000fe20003800200 */
[----:B------:R-:W-:Y:S02]  /*1590*/  IMAD.MOV.U32 R7, RZ, RZ, RZ ;  /* 0x000000ffff077224 */ /* 0x000fe400078e00ff */
        /* <DEDUP_REMOVED lines=8> */
.L_x_29:
[----:B------:R-:W-:Y:S05]  /*1620*/  BSYNC.RECONVERGENT B3 ;  /* 0x0000000000037941 */ /* 0x000fea0003800200 */
.L_x_28:
[----:B------:R-:W-:Y:S04]  /*1630*/  BSSY.RECONVERGENT B3, `(.L_x_30) ;  /* 0x0000007000037945 */ /* 0x000fe80003800200 */
[----:B------:R-:W-:Y:S05]  /*1640*/  @!P0 BRA `(.L_x_31) ;  /* 0x0000000000148947 */ /* 0x000fea0003800000 */
[----:B------:R-:W-:-:S13]  /*1650*/  ISETP.NE.AND P0, PT, R4, 0x54, PT ;  /* 0x000000540400780c */ /* 0x000fda0003f05270 */
[----:B------:R-:W-:Y:S01]  /*1660*/  @P0 ISETP.NE.AND P1, PT, R4, 0x43, PT ;  /* 0x000000430400080c */ /* 0x000fe20003f25270 */
[----:B------:R-:W-:Y:S02]  /*1670*/  @P0 IMAD.MOV.U32 R4, RZ, RZ, 0x8 ;  /* 0x00000008ff040424 */ /* 0x000fe400078e00ff */
[----:B------:R-:W-:-:S03]  /*1680*/  @!P0 IMAD.MOV.U32 R7, RZ, RZ, 0x4 ;  /* 0x00000004ff078424 */ /* 0x000fc600078e00ff */
[----:B------:R-:W-:-:S07]  /*1690*/  @P0 SEL R7, R4, 0xc, !P1 ;  /* 0x0000000c04070807 */ /* 0x000fce0004800000 */
.L_x_31:
[----:B------:R-:W-:Y:S05]  /*16a0*/  BSYNC.RECONVERGENT B3 ;  /* 0x0000000000037941 */ /* 0x000fea0003800200 */
.L_x_30:
        /* <DEDUP_REMOVED lines=10> */
[----:B------:R-:W-:Y:S01]  /*1750*/  @P1 ISETP.NE.AND P2, PT, R8, 0x43, PT ;  /* 0x000000430800180c */ /* 0x000fe20003f45270 */
[----:B------:R-:W-:-:S03]  /*1760*/  @!P1 IMAD.MOV.U32 R4, RZ, RZ, 0x1 ;  /* 0x00000001ff049424 */ /* 0x000fc600078e00ff */
[----:B------:R-:W-:-:S09]  /*1770*/  @P1 SEL R4, R13, 0x3, !P2 ;  /* 0x000000030d041807 */ /* 0x000fd20005000000 */
.L_x_33:
[----:B------:R-:W-:Y:S05]  /*1780*/  BSYNC.RECONVERGENT B3 ;  /* 0x0000000000037941 */ /* 0x000fea0003800200 */
.L_x_32:
[----:B------:R-:W-:Y:S04]  /*1790*/  BSSY.RECONVERGENT B3, `(.L_x_34) ;  /* 0x0000007000037945 */ /* 0x000fe80003800200 */
[----:B------:R-:W-:Y:S05]  /*17a0*/  @!P0 BRA `(.L_x_35) ;  /* 0x0000000000148947 */ /* 0x000fea0003800000 */
[----:B------:R-:W-:-:S13]  /*17b0*/  ISETP.NE.AND P0, PT, R8, 0x54, PT ;  /* 0x000000540800780c */ /* 0x000fda0003f05270 */
[----:B------:R-:W-:Y:S01]  /*17c0*/  @P0 ISETP.NE.AND P1, PT, R8, 0x43, PT ;  /* 0x000000430800080c */ /* 0x000fe20003f25270 */
[----:B------:R-:W-:Y:S02]  /*17d0*/  @P0 IMAD.MOV.U32 R8, RZ, RZ, 0x8 ;  /* 0x00000008ff080424 */ /* 0x000fe400078e00ff */
[----:B------:R-:W-:-:S03]  /*17e0*/  @!P0 IMAD.MOV.U32 R9, RZ, RZ, 0x4 ;  /* 0x00000004ff098424 */ /* 0x000fc600078e00ff */
[----:B------:R-:W-:-:S07]  /*17f0*/  @P0 SEL R9, R8, 0xc, !P1 ;  /* 0x0000000c08090807 */ /* 0x000fce0004800000 */
.L_x_35:
[----:B------:R-:W-:Y:S05]  /*1800*/  BSYNC.RECONVERGENT B3 ;  /* 0x0000000000037941 */ /* 0x000fea0003800200 */
.L_x_34:
        /* <DEDUP_REMOVED lines=13> */
.L_x_37:
[----:B------:R-:W-:Y:S05]  /*18e0*/  BSYNC.RECONVERGENT B3 ;  /* 0x0000000000037941 */ /* 0x000fea0003800200 */
.L_x_36:
[----:B------:R-:W-:Y:S04]  /*18f0*/  BSSY.RECONVERGENT B3, `(.L_x_38) ;  /* 0x0000007000037945 */ /* 0x000fe80003800200 */
[----:B------:R-:W-:Y:S05]  /*1900*/  @!P0 BRA `(.L_x_39) ;  /* 0x0000000000148947 */ /* 0x000fea0003800000 */
[----:B------:R-:W-:-:S13]  /*1910*/  ISETP.NE.AND P0, PT, R14, 0x54, PT ;  /* 0x000000540e00780c */ /* 0x000fda0003f05270 */
[----:B------:R-:W-:Y:S01]  /*1920*/  @P0 ISETP.NE.AND P1, PT, R14, 0x43, PT ;  /* 0x000000430e00080c */ /* 0x000fe20003f25270 */
[----:B------:R-:W-:Y:S02]  /*1930*/  @P0 IMAD.MOV.U32 R14, RZ, RZ, 0x8 ;  /* 0x00000008ff0e0424 */ /* 0x000fe400078e00ff */
[----:B------:R-:W-:-:S03]  /*1940*/  @!P0 IMAD.MOV.U32 R13, RZ, RZ, 0x4 ;  /* 0x00000004ff0d8424 */ /* 0x000fc600078e00ff */
[----:B------:R-:W-:-:S07]  /*1950*/  @P0 SEL R13, R14, 0xc, !P1 ;  /* 0x0000000c0e0d0807 */ /* 0x000fce0004800000 */
.L_x_39:
[----:B------:R-:W-:Y:S05]  /*1960*/  BSYNC.RECONVERGENT B3 ;  /* 0x0000000000037941 */ /* 0x000fea0003800200 */
.L_x_38:
[----:B------:R-:W-:Y:S02]  /*1970*/  R2UR UR4, R52 ;  /* 0x00000000340472ca */ /* 0x000fe400000e0000 */
[----:B------:R-:W-:-:S13]  /*1980*/  R2UR UR5, R53 ;  /* 0x00000000350572ca */ /* 0x000fda00000e0000 */
[----:B------:R0:W2:Y:S01]  /*1990*/  LDG.E.U8 R19, desc[UR4][R2.64+0x4] ;  /* 0x0000040402137981 */ /* 0x0000a2000c1e1100 */
[----:B------:R-:W-:Y:S01]  /*19a0*/  IMAD.IADD R10, R15, 0x1, R10 ;  /* 0x000000010f0a7824 */ /* 0x000fe200078e020a */
[----:B------:R-:W-:Y:S01]  /*19b0*/  BSSY.RECONVERGENT B3, `(.L_x_40) ;  /* 0x000001a000037945 */ /* 0x000fe20003800200 */
[----:B------:R-:W-:Y:S02]  /*19c0*/  IMAD.IADD R4, R7, 0x1, R4 ;  /* 0x0000000107047824 */ /* 0x000fe400078e0204 */
[----:B------:R-:W-:Y:S01]  /*19d0*/  IMAD.IADD R8, R9, 0x1, R8 ;  /* 0x0000000109087824 */ /* 0x000fe200078e0208 */
[----:B------:R-:W-:Y:S02]  /*19e0*/  LEA R10, R10, 0x10000, 0x2 ;  /* 0x000100000a0a7811 */ /* 0x000fe400078e10ff */
[----:B------:R-:W-:Y:S02]  /*19f0*/  LEA R14, R4, 0x10000, 0x2 ;  /* 0x00010000040e7811 */ /* 0x000fe400078e10ff */
[----:B------:R-:W1:Y:S01]  /*1a00*/  LDC R7, c[0x3][R10+-0x2d8] ;  /* 0x00ff4a000a077b82 */ /* 0x000e620000000800 */
[----:B------:R-:W-:-:S07]  /*1a10*/  LEA R15, R8, 0x10000, 0x2 ;  /* 0x00010000080f7811 */ /* 0x000fce00078e10ff */
[----:B------:R-:W3:Y:S08]  /*1a20*/  LDC R9, c[0x3][R10+-0x298] ;  /* 0x00ff5a000a097b82 */ /* 0x000ef00000000800 */
[----:B------:R-:W4:Y:S08]  /*1a30*/  LDC R4, c[0x3][R14+-0x2d8] ;  /* 0x00ff4a000e047b82 */ /* 0x000f300000000800 */
[----:B------:R-:W5:Y:S08]  /*1a40*/  LDC R8, c[0x3][R14+-0x298] ;  /* 0x00ff5a000e087b82 */ /* 0x000f700000000800 */
[----:B0-----:R-:W0:Y:S08]  /*1a50*/  LDC R2, c[0x3][R15+-0x2d8] ;  /* 0x00ff4a000f027b82 */ /* 0x001e300000000800 */
[----:B------:R-:W0:Y:S01]  /*1a60*/  LDC R3, c[0x3][R15+-0x298] ;  /* 0x00ff5a000f037b82 */ /* 0x000e220000000800 */
[----:B-1----:R-:W-:Y:S01]  /*1a70*/  FADD R7, R7, R0 ;  /* 0x0000000007077221 */ /* 0x002fe20000000000 */
[----:B------:R-:W-:-:S02]  /*1a80*/  IMAD.MOV.U32 R0, RZ, RZ, RZ ;  /* 0x000000ffff007224 */ /* 0x000fc400078e00ff */
[----:B---3--:R-:W-:Y:S01]  /*1a90*/  FADD R9, R9, R12 ;  /* 0x0000000c09097221 */ /* 0x008fe20000000000 */
[----:B----4-:R-:W-:-:S03]  /*1aa0*/  FADD R7, R7, R4 ;  /* 0x0000000407077221 */ /* 0x010fc60000000000 */
[----:B-----5:R-:W-:Y:S01]  /*1ab0*/  FADD R8, R9, R8 ;  /* 0x0000000809087221 */ /* 0x020fe20000000000 */
[----:B0-----:R-:W-:-:S03]  /*1ac0*/  FADD R7, R7, R2 ;  /* 0x0000000207077221 */ /* 0x001fc60000000000 */
[----:B------:R-:W-:Y:S01]  /*1ad0*/  FADD R3, R8, R3 ;  /* 0x0000000308037221 */ /* 0x000fe20000000000 */
[----:B--2---:R-:W-:-:S13]  /*1ae0*/  ISETP.NE.AND P0, PT, R19, 0x41, PT ;  /* 0x000000411300780c */ /* 0x004fda0003f05270 */
[----:B------:R-:W-:Y:S05]  /*1af0*/  @!P0 BRA `(.L_x_41) ;  /* 0x0000000000148947 */ /* 0x000fea0003800000 */
[----:B------:R-:W-:-:S13]  /*1b00*/  ISETP.NE.AND P0, PT, R19, 0x54, PT ;  /* 0x000000541300780c */ /* 0x000fda0003f05270 */
[----:B------:R-:W-:Y:S01]  /*1b10*/  @P0 IMAD.MOV.U32 R2, RZ, RZ, 0x2 ;  /* 0x00000002ff020424 */ /* 0x000fe200078e00ff */
[----:B------:R-:W-:Y:S01]  /*1b20*/  @P0 ISETP.NE.AND P1, PT, R19, 0x43, PT ;  /* 0x000000431300080c */ /* 0x000fe20003f25270 */
[----:B------:R-:W-:-:S03]  /*1b30*/  @!P0 IMAD.MOV.U32 R0, RZ, RZ, 0x1 ;  /* 0x00000001ff008424 */ /* 0x000fc600078e00ff */
[----:B------:R-:W-:-:S09]  /*1b40*/  @P0 SEL R0, R2, 0x3, !P1 ;  /* 0x0000000302000807 */ /* 0x000fd20004800000 */
.L_x_41:
[----:B------:R-:W-:Y:S05]  /*1b50*/  BSYNC.RECONVERGENT B3 ;  /* 0x0000000000037941 */ /* 0x000fea0003800200 */
.L_x_40:
[----:B------:R-:W-:Y:S02]  /*1b60*/  IMAD.IADD R0, R13, 0x1, R0 ;  /* 0x000000010d007824 */ /* 0x000fe400078e0200 */
[----:B------:R-:W-:-:S03]  /*1b70*/  VIADD R5, R5, 0x4 ;  /* 0x0000000405057836 */ /* 0x000fc60000000000 */
[----:B------:R-:W-:Y:S02]  /*1b80*/  LEA R2, R0, 0x10000, 0x2 ;  /* 0x0001000000027811 */ /* 0x000fe400078e10ff */
[----:B------:R-:W-:Y:S02]  /*1b90*/  ISETP.NE.AND P0, PT, R5, R16, PT ;  /* 0x000000100500720c */ /* 0x000fe40003f05270 */
[----:B------:R-:W0:Y:S08]  /*1ba0*/  LDC R0, c[0x3][R2+-0x2d8] ;  /* 0x00ff4a0002007b82 */ /* 0x000e300000000800 */
[----:B------:R-:W1:Y:S01]  /*1bb0*/  LDC R12, c[0x3][R2+-0x298] ;  /* 0x00ff5a00020c7b82 */ /* 0x000e620000000800 */
[----:B0-----:R-:W-:Y:S01]  /*1bc0*/  FADD R0, R7, R0 ;  /* 0x0000000007007221 */ /* 0x001fe20000000000 */
[----:B-1----:R-:W-:Y:S01]  /*1bd0*/  FADD R12, R3, R12 ;  /* 0x0000000c030c7221 */ /* 0x002fe20000000000 */
[----:B------:R-:W-:Y:S06]  /*1be0*/  @P0 BRA `(.L_x_42) ;  /* 0xfffffff800140947 */ /* 0x000fec000383ffff */
[----:B------:R-:W-:Y:S05]  /*1bf0*/  BSYNC.RECONVERGENT B0 ;  /* 0x0000000000007941 */ /* 0x000fea0003800200 */
.L_x_25:
[----:B------:R-:W-:-:S07]  /*1c00*/  IMAD.MOV.U32 R3, RZ, RZ, R16 ;  /* 0x000000ffff037224 */ /* 0x000fce00078e0010 */
.L_x_24:
[----:B------:R-:W-:Y:S05]  /*1c10*/  BSYNC.RECONVERGENT B1 ;  /* 0x0000000000017941 */ /* 0x000fea0003800200 */
.L_x_23:
[----:B------:R-:W-:-:S13]  /*1c20*/  ISETP.NE.AND P0, PT, R20, RZ, PT ;  /* 0x000000ff1400720c */ /* 0x000fda0003f05270 */
[----:B------:R-:W-:Y:S05]  /*1c30*/  @!P0 BRA `(.L_x_22) ;  /* 0x0000000400988947 */ /* 0x000fea0003800000 */
[----:B------:R-:W0:Y:S01]  /*1c40*/  LDCU.64 UR4, c[0x0][0x380] ;  /* 0x00007000ff0477ac */ /* 0x000e220008000a00 */
[----:B------:R-:W-:Y:S01]  /*1c50*/  IMAD.IADD R3, R6, 0x1, R3 ;  /* 0x0000000106037824 */ /* 0x000fe200078e0203 */
[----:B------:R-:W-:Y:S02]  /*1c60*/  R2UR UR10, R52 ;  /* 0x00000000340a72ca */ /* 0x000fe400000e0000 */
[----:B------:R-:W-:Y:S02]  /*1c70*/  R2UR UR11, R53 ;  /* 0x00000000350b72ca */ /* 0x000fe400000e0000 */
[----:B0-----:R-:W-:-:S04]  /*1c80*/  IADD3 R2, P0, PT, R3, UR4, RZ ;  /* 0x0000000403027c10 */ /* 0x001fc8000ff1e0ff */
[----:B------:R-:W-:-:S07]  /*1c90*/  LEA.HI.X.SX32 R3, R3, UR5, 0x1, P0 ;  /* 0x0000000503037c11 */ /* 0x000fce00080f0eff */
[----:B------:R-:W2:Y:S01]  /*1ca0*/  LDG.E.U8 R4, desc[UR10][R2.64] ;  /* 0x0000000a02047981 */ /* 0x000ea2000c1e1100 */
[----:B------:R-:W-:Y:S05]  /*1cb0*/  BMOV.32.CLEAR RZ, B0 ;  /* 0x0000000000ff7355 */ /* 0x000fea0000100000 */
[----:B------:R-:W-:Y:S01]  /*1cc0*/  BSSY.RECONVERGENT B0, `(.L_x_43) ;  /* 0x0000009000007945 */ /* 0x000fe20003800200 */
[----:B------:R-:W-:Y:S01]  /*1cd0*/  IMAD.MOV.U32 R5, RZ, RZ, RZ ;  /* 0x000000ffff057224 */ /* 0x000fe200078e00ff */
[----:B--2---:R-:W-:-:S13]  /*1ce0*/  ISETP.NE.AND P0, PT, R4, 0x41, PT ;  /* 0x000000410400780c */ /* 0x004fda0003f05270 */
[----:B------:R-:W-:Y:S05]  /*1cf0*/  @!P0 BRA `(.L_x_44) ;  /* 0x0000000000148947 */ /* 0x000fea0003800000 */
[----:B------:R-:W-:-:S13]  /*1d00*/  ISETP.NE.AND P0, PT, R4, 0x54, PT ;  /* 0x000000540400780c */ /* 0x000fda0003f05270 */
[----:B------:R-:W-:Y:S01]  /*1d10*/  @P0 ISETP.NE.AND P1, PT, R4, 0x43, PT ;  /* 0x000000430400080c */ /* 0x000fe20003f25270 */
[----:B------:R-:W-:Y:S02]  /*1d20*/  @P0 IMAD.MOV.U32 R4, RZ, RZ, 0x8 ;  /* 0x00000008ff040424 */ /* 0x000fe400078e00ff */
[----:B------:R-:W-:-:S03]  /*1d30*/  @!P0 IMAD.MOV.U32 R5, RZ, RZ, 0x4 ;  /* 0x00000004ff058424 */ /* 0x000fc600078e00ff */
[----:B------:R-:W-:-:S07]  /*1d40*/  @P0 SEL R5, R4, 0xc, !P1 ;  /* 0x0000000c04050807 */ /* 0x000fce0004800000 */
.L_x_44:
[----:B------:R-:W-:Y:S05]  /*1d50*/  BSYNC.RECONVERGENT B0 ;  /* 0x0000000000007941 */ /* 0x000fea0003800200 */
.L_x_43:
[----:B------:R-:W-:Y:S02]  /*1d60*/  R2UR UR4, R52 ;  /* 0x00000000340472ca */ /* 0x000fe400000e0000 */
[----:B------:R-:W-:-:S13]  /*1d70*/  R2UR UR5, R53 ;  /* 0x00000000350572ca */ /* 0x000fda00000e0000 */
[----:B------:R-:W2:Y:S01]  /*1d80*/  LDG.E.U8 R8, desc[UR4][R2.64+0x1] ;  /* 0x0000010402087981 */ /* 0x000ea2000c1e1100 */
[----:B------:R-:W-:Y:S05]  /*1d90*/  BMOV.32.CLEAR RZ, B0 ;  /* 0x0000000000ff7355 */ /* 0x000fea0000100000 */
[----:B------:R-:W-:Y:S01]  /*1da0*/  BSSY.RECONVERGENT B0, `(.L_x_45) ;  /* 0x0000009000007945 */ /* 0x000fe20003800200 */
        /* <DEDUP_REMOVED lines=8> */
.L_x_46:
[----:B------:R-:W-:Y:S05]  /*1e30*/  BSYNC.RECONVERGENT B0 ;  /* 0x0000000000007941 */ /* 0x000fea0003800200 */
.L_x_45:
[----:B------:R-:W-:Y:S01]  /*1e40*/  IMAD.IADD R4, R5, 0x1, R4 ;  /* 0x0000000105047824 */ /* 0x000fe200078e0204 */
[----:B------:R-:W-:-:S04]  /*1e50*/  ISETP.NE.AND P1, PT, R20, 0x1, PT ;  /* 0x000000011400780c */ /* 0x000fc80003f25270 */
[----:B------:R-:W-:-:S04]  /*1e60*/  LEA R4, R4, 0x10000, 0x2 ;  /* 0x0001000004047811 */ /* 0x000fc800078e10ff */
[----:B------:R-:W0:Y:S08]  /*1e70*/  LDC R5, c[0x3][R4+-0x2d8] ;  /* 0x00ff4a0004057b82 */ /* 0x000e300000000800 */
[----:B------:R-:W1:Y:S01]  /*1e80*/  LDC R7, c[0x3][R4+-0x298] ;  /* 0x00ff5a0004077b82 */ /* 0x000e620000000800 */
[----:B0-----:R-:W-:Y:S01]  /*1e90*/  FADD R0, R0, R5 ;  /* 0x0000000500007221 */ /* 0x001fe20000000000 */
[----:B-1----:R-:W-:Y:S01]  /*1ea0*/  FADD R12, R12, R7 ;  /* 0x000000070c0c7221 */ /* 0x002fe20000000000 */
[----:B------:R-:W-:Y:S06]  /*1eb0*/  @!P1 BRA `(.L_x_22) ;  /* 0x0000000000f89947 */ /* 0x000fec0003800000 */
[----:B------:R-:W-:Y:S05]  /*1ec0*/  BMOV.32.CLEAR RZ, B0 ;  /* 0x0000000000ff7355 */ /* 0x000fea0000100000 */
[----:B------:R-:W-:Y:S01]  /*1ed0*/  BSSY.RECONVERGENT B0, `(.L_x_47) ;  /* 0x0000008000007945 */ /* 0x000fe20003800200 */
[----:B------:R-:W-:-:S03]  /*1ee0*/  IMAD.MOV.U32 R5, RZ, RZ, RZ ;  /* 0x000000ffff057224 */ /* 0x000fc600078e00ff */
[----:B------:R-:W-:Y:S05]  /*1ef0*/  @!P0 BRA `(.L_x_48) ;  /* 0x0000000000148947 */ /* 0x000fea0003800000 */
[----:B------:R-:W-:-:S13]  /*1f00*/  ISETP.NE.AND P0, PT, R8, 0x54, PT ;  /* 0x000000540800780c */ /* 0x000fda0003f05270 */
[----:B------:R-:W-:Y:S01]  /*1f10*/  @P0 IMAD.MOV.U32 R4, RZ, RZ, 0x8 ;  /* 0x00000008ff040424 */ /* 0x000fe200078e00ff */
[----:B------:R-:W-:Y:S01]  /*1f20*/  @P0 ISETP.NE.AND P1, PT, R8, 0x43, PT ;  /* 0x000000430800080c */ /* 0x000fe20003f25270 */
[----:B------:R-:W-:-:S03]  /*1f30*/  @!P0 IMAD.MOV.U32 R5, RZ, RZ, 0x4 ;  /* 0x00000004ff058424 */ /* 0x000fc600078e00ff */
[----:B------:R-:W-:-:S09]  /*1f40*/  @P0 SEL R5, R4, 0xc, !P1 ;  /* 0x0000000c04050807 */ /* 0x000fd20004800000 */
.L_x_48:
[----:B------:R-:W-:Y:S05]  /*1f50*/  BSYNC.RECONVERGENT B0 ;  /* 0x0000000000007941 */ /* 0x000fea0003800200 */
.L_x_47:
        /* <DEDUP_REMOVED lines=13> */
.L_x_50:
[----:B------:R-:W-:Y:S05]  /*2030*/  BSYNC.RECONVERGENT B0 ;  /* 0x0000000000007941 */ /* 0x000fea0003800200 */
.L_x_49:
        /* <DEDUP_REMOVED lines=17> */
.L_x_52:
[----:B------:R-:W-:Y:S05]  /*2150*/  BSYNC.RECONVERGENT B0 ;  /* 0x0000000000007941 */ /* 0x000fea0003800200 */
.L_x_51:
        /* <DEDUP_REMOVED lines=13> */
.L_x_54:
[----:B------:R-:W-:Y:S05]  /*2230*/  BSYNC.RECONVERGENT B0 ;  /* 0x0000000000007941 */ /* 0x000fea0003800200 */
.L_x_53:
[----:B------:R-:W-:-:S05]  /*2240*/  IMAD.IADD R2, R5, 0x1, R4 ;  /* 0x0000000105027824 */ /* 0x000fca00078e0204 */
[----:B------:R-:W-:-:S04]  /*2250*/  LEA R2, R2, 0x10000, 0x2 ;  /* 0x0001000002027811 */ /* 0x000fc800078e10ff */
[----:B------:R-:W0:Y:S08]  /*2260*/  LDC R3, c[0x3][R2+-0x2d8] ;  /* 0x00ff4a0002037b82 */ /* 0x000e300000000800 */
[----:B------:R-:W1:Y:S01]  /*2270*/  LDC R5, c[0x3][R2+-0x298] ;  /* 0x00ff5a0002057b82 */ /* 0x000e620000000800 */
[----:B0-----:R-:W-:Y:S01]  /*2280*/  FADD R0, R0, R3 ;  /* 0x0000000300007221 */ /* 0x001fe20000000000 */
[----:B-1----:R-:W-:-:S07]  /*2290*/  FADD R12, R12, R5 ;  /* 0x000000050c0c7221 */ /* 0x002fce0000000000 */
.L_x_22:
[----:B------:R-:W-:Y:S05]  /*22a0*/  BSYNC.RECONVERGENT B2 ;  /* 0x0000000000027941 */ /* 0x000fea0003800200 */
.L_x_21:
[----:B------:R-:W0:Y:S01]  /*22b0*/  LDCU.64 UR4, c[0x0][0x380] ;  /* 0x00007000ff0477ac */ /* 0x000e220008000a00 */
[----:B------:R-:W-:Y:S02]  /*22c0*/  R2UR UR10, R52 ;  /* 0x00000000340a72ca */ /* 0x000fe400000e0000 */
[----:B------:R-:W-:Y:S02]  /*22d0*/  R2UR UR11, R53 ;  /* 0x00000000350b72ca */ /* 0x000fe400000e0000 */
[----:B0-----:R-:W-:-:S04]  /*22e0*/  IADD3 R2, P0, PT, R6, UR4, RZ ;  /* 0x0000000406027c10 */ /* 0x001fc8000ff1e0ff */
[----:B------:R-:W-:-:S07]  /*22f0*/  LEA.HI.X.SX32 R3, R6, UR5, 0x1, P0 ;  /* 0x0000000506037c11 */ /* 0x000fce00080f0eff */
[----:B------:R-:W2:Y:S01]  /*2300*/  LDG.E.U8 R7, desc[UR10][R2.64] ;  /* 0x0000000a02077981 */ /* 0x000ea2000c1e1100 */
[----:B------:R-:W-:-:S05]  /*2310*/  IMAD.IADD R5, R6, 0x1, R11 ;  /* 0x0000000106057824 */ /* 0x000fca00078e020b */
[----:B------:R-:W-:-:S04]  /*2320*/  IADD3 R4, P0, PT, R5, UR4, RZ ;  /* 0x0000000405047c10 */ /* 0x000fc8000ff1e0ff */
[----:B------:R-:W-:-:S05]  /*2330*/  LEA.HI.X.SX32 R5, R5, UR5, 0x1, P0 ;  /* 0x0000000505057c11 */ /* 0x000fca00080f0eff */
[----:B------:R-:W3:Y:S01]  /*2340*/  LDG.E.U8 R9, desc[UR10][R4.64] ;  /* 0x0000000a04097981 */ /* 0x000ee2000c1e1100 */
[----:B------:R-:W0:Y:S01]  /*2350*/  F2F.F64.F32 R12, R12 ;  /* 0x0000000c000c7310 */ /* 0x000e220000201800 */
[----:B------:R-:W-:Y:S01]  /*2360*/  IMAD.MOV.U32 R14, RZ, RZ, 0x40106666 ;  /* 0x40106666ff0e7424 */ /* 0x000fe200078e00ff */
[----:B------:R-:W-:Y:S01]  /*2370*/  UMOV UR4, 0x704ff434 ;  /* 0x704ff43400047882 */ /* 0x000fe20000000000 */
[----:B------:R-:W-:Y:S01]  /*2380*/  IMAD.MOV.U32 R10, RZ, RZ, 0x66666666 ;  /* 0x66666666ff0a7424 */ /* 0x000fe200078e00ff */
[----:B------:R-:W-:Y:S01]  /*2390*/  UMOV UR5, 0x3fe0a2b1 ;  /* 0x3fe0a2b100057882 */ /* 0x000fe20000000000 */
[----:B------:R-:W-:Y:S05]  /*23a0*/  BMOV.32.CLEAR RZ, B0 ;  /* 0x0000000000ff7355 */ /* 0x000fea0000100000 */
[----:B------:R-:W-:Y:S01]  /*23b0*/  BSSY.RECONVERGENT B0, `(.L_x_55) ;  /* 0x0000038000007945 */ /* 0x000fe20003800200 */
[----:B--2---:R-:W-:-:S04]  /*23c0*/  ISETP.NE.AND P0, PT, R7, 0x41, PT ;  /* 0x000000410700780c */ /* 0x004fc80003f05270 */
[----:B------:R-:W-:-:S04]  /*23d0*/  ISETP.EQ.OR P0, PT, R7, 0x54, !P0 ;  /* 0x000000540700780c */ /* 0x000fc80004702670 */
[----:B------:R-:W-:Y:S01]  /*23e0*/  FSEL R15, R14, -2.0999999046325683594, P0 ;  /* 0xc00666660e0f7808 */ /* 0x000fe20000000000 */
[----:B------:R-:W-:-:S06]  /*23f0*/  IMAD.MOV.U32 R14, RZ, RZ, 0x66666666 ;  /* 0x66666666ff0e7424 */ /* 0x000fcc00078e00ff */
[----:B0-----:R-:W-:Y:S01]  /*2400*/  DADD R14, -R12, R14 ;  /* 0x000000000c0e7229 */ /* 0x001fe2000000010e */
[C---:B---3--:R-:W-:Y:S01]  /*2410*/  ISETP.NE.AND P1, PT, R9.reuse, 0x41, PT ;  /* 0x000000410900780c */ /* 0x048fe20003f25270 */
[----:B------:R-:W-:Y:S03]  /*2420*/  F2F.F64.F32 R12, R0 ;  /* 0x00000000000c7310 */ /* 0x000fe60000201800 */
[----:B------:R-:W-:-:S05]  /*2430*/  ISETP.NE.AND P1, PT, R9, 0x54, P1 ;  /* 0x000000540900780c */ /* 0x000fca0000f25270 */
[----:B------:R0:W1:Y:S08]  /*2440*/  F2F.F32.F64 R20, R14 ;  /* 0x0000000e00147310 */ /* 0x0000700000301000 */
[----:B------:R-:W-:Y:S02]  /*2450*/  @!P1 IMAD.MOV.U32 R22, RZ, RZ, 0x66666666 ;  /* 0x66666666ff169424 */ /* 0x000fe400078e00ff */
[----:B------:R-:W-:Y:S01]  /*2460*/  @!P1 IMAD.MOV.U32 R23, RZ, RZ, 0x40106666 ;  /* 0x40106666ff179424 */ /* 0x000fe200078e00ff */
[----:B0-----:R-:W-:Y:S01]  /*2470*/  FSEL R14, R10, -1.5881868392106855534e-23, P0 ;  /* 0x9999999a0a0e7808 */ /* 0x001fe20000000000 */
[----:B------:R-:W-:Y:S01]  /*2480*/  @P1 IMAD.MOV.U32 R24, RZ, RZ, 0x66666666 ;  /* 0x66666666ff181424 */ /* 0x000fe200078e00ff */
[----:B------:R-:W-:Y:S01]  /*2490*/  I2F.F64 R10, R11 ;  /* 0x0000000b000a7312 */ /* 0x000fe20000201c00 */
[----:B------:R-:W-:-:S02]  /*24a0*/  @P1 IMAD.MOV.U32 R25, RZ, RZ, 0x40066666 ;  /* 0x40066666ff191424 */ /* 0x000fc400078e00ff */
[----:B------:R-:W-:-:S05]  /*24b0*/  IMAD.MOV.U32 R15, RZ, RZ, 0x40026666 ;  /* 0x40026666ff0f7424 */ /* 0x000fca00078e00ff */
[----:B-1----:R-:W0:Y:S01]  /*24c0*/  F2F.F64.F32 R20, R20 ;  /* 0x0000001400147310 */ /* 0x002e220000201800 */
[----:B------:R-:W-:-:S06]  /*24d0*/  FSEL R15, R15, 1.4499999284744262695, P0 ;  /* 0x3fb999990f0f7808 */ /* 0x000fcc0000000000 */
[----:B------:R-:W-:Y:S02]  /*24e0*/  DADD R12, -R12, R14 ;  /* 0x000000000c0c7229 */ /* 0x000fe4000000010e */
[C---:B0-----:R-:W-:Y:S02]  /*24f0*/  @!P1 DADD R22, R20.reuse, R22 ;  /* 0x0000000014169229 */ /* 0x041fe40000000016 */
[----:B------:R-:W-:-:S06]  /*2500*/  @P1 DADD R22, R20, -R24 ;  /* 0x0000000014161229 */ /* 0x000fcc0000000818 */
[----:B------:R-:W0:Y:S08]  /*2510*/  F2F.F32.F64 R12, R12 ;  /* 0x0000000c000c7310 */ /* 0x000e300000301000 */
[----:B------:R1:W2:Y:S08]  /*2520*/  F2F.F32.F64 R8, R22 ;  /* 0x0000001600087310 */ /* 0x0002b00000301000 */
[----:B0-----:R-:W-:Y:S01]  /*2530*/  F2F.F64.F32 R14, R12 ;  /* 0x0000000c000e7310 */ /* 0x001fe20000201800 */
[----:B-1----:R-:W-:-:S02]  /*2540*/  @!P1 IMAD.MOV.U32 R22, RZ, RZ, 0x66666666 ;  /* 0x66666666ff169424 */ /* 0x002fc400078e00ff */
[----:B------:R-:W-:-:S05]  /*2550*/  @!P1 IMAD.MOV.U32 R23, RZ, RZ, 0x40026666 ;  /* 0x40026666ff179424 */ /* 0x000fca00078e00ff */
[----:B--2---:R-:W0:Y:S02]  /*2560*/  F2F.F64.F32 R20, R8 ;  /* 0x0000000800147310 */ /* 0x004e240000201800 */
[----:B0-----:R-:W-:Y:S01]  /*2570*/  DFMA R20, R10, -UR4, R20 ;  /* 0x800000040a147c2b */ /* 0x001fe20008000014 */
[----:B------:R-:W-:Y:S01]  /*2580*/  UMOV UR4, 0x72324c83 ;  /* 0x72324c8300047882 */ /* 0x000fe20000000000 */
[----:B------:R-:W-:Y:S01]  /*2590*/  UMOV UR5, 0x40425a16 ;  /* 0x40425a1600057882 */ /* 0x000fe20000000000 */
[----:B------:R-:W-:Y:S01]  /*25a0*/  @!P1 DADD R10, R14, R22 ;  /* 0x000000000e0a9229 */ /* 0x000fe20000000016 */
[----:B------:R-:W-:Y:S02]  /*25b0*/  @P1 IMAD.MOV.U32 R22, RZ, RZ, -0x66666666 ;  /* 0x9999999aff161424 */ /* 0x000fe400078e00ff */
[----:B------:R-:W-:Y:S02]  /*25c0*/  @P1 IMAD.MOV.U32 R23, RZ, RZ, 0x3fb99999 ;  /* 0x3fb99999ff171424 */ /* 0x000fe400078e00ff */
[----:B------:R-:W-:Y:S01]  /*25d0*/  DADD R64, R20, -UR4 ;  /* 0x8000000414407e29 */ /* 0x000fe20008000000 */
[----:B------:R-:W-:-:S03]  /*25e0*/  IMAD.MOV.U32 R20, RZ, RZ, 0x1 ;  /* 0x00000001ff147424 */ /* 0x000fc600078e00ff */
[----:B------:R-:W-:Y:S02]  /*25f0*/  @P1 DADD R10, R14, R22 ;  /* 0x000000000e0a1229 */ /* 0x000fe40000000016 */
[----:B------:R-:W0:Y:S08]  /*2600*/  MUFU.RCP64H R21, R65 ;  /* 0x0000004100157308 */ /* 0x000e300000001800 */
[----:B------:R-:W1:Y:S01]  /*2610*/  F2F.F32.F64 R10, R10 ;  /* 0x0000000a000a7310 */ /* 0x000e620000301000 */
[----:B0-----:R-:W-:-:S08]  /*2620*/  DFMA R12, -R64, R20, 1 ;  /* 0x3ff00000400c742b */ /* 0x001fd00000000114 */
[----:B------:R-:W-:Y:S02]  /*2630*/  DFMA R14, R12, R12, R12 ;  /* 0x0000000c0c0e722b */ /* 0x000fe4000000000c */
[----:B-1----:R-:W0:Y:S06]  /*2640*/  F2F.F64.F32 R12, R10 ;  /* 0x0000000a000c7310 */ /* 0x002e2c0000201800 */
[----:B------:R-:W-:-:S08]  /*2650*/  DFMA R14, R20, R14, R20 ;  /* 0x0000000e140e722b */ /* 0x000fd00000000014 */
[----:B------:R-:W-:Y:S02]  /*2660*/  DFMA R20, -R64, R14, 1 ;  /* 0x3ff000004014742b */ /* 0x000fe4000000010e */
[----:B0-----:R-:W-:-:S06]  /*2670*/  DMUL R66, R12, 1000 ;  /* 0x408f40000c427828 */ /* 0x001fcc0000000000 */
[----:B------:R-:W-:-:S04]  /*2680*/  DFMA R20, R14, R20, R14 ;  /* 0x000000140e14722b */ /* 0x000fc8000000000e */
[----:B------:R-:W-:-:S04]  /*2690*/  FSETP.GEU.AND P1, PT, |R67|, 6.5827683646048100446e-37, PT ;  /* 0x036000004300780b */ /* 0x000fc80003f2e200 */
        /* <DEDUP_REMOVED lines=9> */
.L_x_56:
[----:B------:R-:W-:Y:S05]  /*2730*/  BSYNC.RECONVERGENT B0 ;  /* 0x0000000000007941 */ /* 0x000fea0003800200 */
.L_x_55:
[----:B------:R-:W0:Y:S01]  /*2740*/  S2R R19, SR_CgaCtaId ;  /* 0x0000000000137919 */ /* 0x000e220000008800 */
[----:B------:R-:W-:Y:S01]  /*2750*/  UMOV UR4, 0x66666666 ;  /* 0x6666666600047882 */ /* 0x000fe20000000000 */
[----:B------:R-:W-:Y:S01]  /*2760*/  UMOV UR5, 0x40711266 ;  /* 0x4071126600057882 */ /* 0x000fe20000000000 */
[----:B------:R-:W-:Y:S01]  /*2770*/  MOV R10, 0x400 ;  /* 0x00000400000a7802 */ /* 0x000fe20000000f00 */
[----:B------:R-:W1:Y:S01]  /*2780*/  S2R R15, SR_TID.X ;  /* 0x00000000000f7919 */ /* 0x000e620000002100 */
[----:B------:R-:W-:Y:S01]  /*2790*/  DADD R70, R70, -UR4 ;  /* 0x8000000446467e29 */ /* 0x000fe20008000000 */
[----:B------:R-:W-:Y:S02]  /*27a0*/  IMAD.MOV.U32 R11, RZ, RZ, R41 ;  /* 0x000000ffff0b7224 */ /* 0x000fe400078e0029 */
[----:B------:R-:W-:-:S03]  /*27b0*/  VIADD R8, R10, 0x800 ;  /* 0x000008000a087836 */ /* 0x000fc60000000000 */
[----:B------:R-:W2:Y:S02]  /*27c0*/  F2F.F32.F64 R0, R70 ;  /* 0x0000004600007310 */ /* 0x000ea40000301000 */
[----:B--2---:R-:W-:-:S04]  /*27d0*/  FSETP.GT.AND P0, PT, R0, 68, PT ;  /* 0x428800000000780b */ /* 0x004fc80003f04000 */
[----:B------:R-:W-:Y:S02]  /*27e0*/  FSETP.LT.OR P0, PT, R0, 55, P0 ;  /* 0x425c00000000780b */ /* 0x000fe40000701400 */
[----:B0-----:R-:W-:-:S05]  /*27f0*/  LEA R8, R19, R8, 0x18 ;  /* 0x0000000813087211 */ /* 0x001fca00078ec0ff */
[----:B-1----:R-:W-:-:S05]  /*2800*/  IMAD R13, R15, 0x4, R8 ;  /* 0x000000040f0d7824 */ /* 0x002fca00078e0208 */
[----:B------:R0:W-:Y:S01]  /*2810*/  STS [R13], R0 ;  /* 0x000000000d007388 */ /* 0x0001e20000000800 */
[----:B------:R-:W-:Y:S05]  /*2820*/  @P0 BRA `(.L_x_20) ;  /* 0x0000019800480947 */ /* 0x000fea0003800000 */
[----:B------:R-:W-:Y:S01]  /*2830*/  ISETP.NE.AND P0, PT, R41, 0x6, PT ;  /* 0x000000062900780c */ /* 0x000fe20003f05270 */
[----:B------:R-:W-:Y:S05]  /*2840*/  BMOV.32.CLEAR RZ, B0 ;  /* 0x0000000000ff7355 */ /* 0x000fea0000100000 */
[----:B------:R-:W-:Y:S04]  /*2850*/  BSSY.RECONVERGENT B0, `(.L_x_57) ;  /* 0x0000090000007945 */ /* 0x000fe80003800200 */
[----:B------:R-:W-:Y:S04]  /*2860*/  BSSY.RELIABLE B1, `(.L_x_58) ;  /* 0x0000027000017945 */ /* 0x000fe80003800100 */
[----:B------:R-:W-:Y:S05]  /*2870*/  @P0 BRA `(.L_x_59) ;  /* 0x00000000004c0947 */ /* 0x000fea0003800000 */
[----:B------:R-:W-:Y:S02]  /*2880*/  R2UR UR4, R52 ;  /* 0x00000000340472ca */ /* 0x000fe400000e0000 */
[----:B------:R-:W-:-:S13]  /*2890*/  R2UR UR5, R53 ;  /* 0x00000000350572ca */ /* 0x000fda00000e0000 */
[----:B------:R-:W2:Y:S02]  /*28a0*/  LDG.E.U8 R8, desc[UR4][R2.64+0x1] ;  /* 0x0000010402087981 */ /* 0x000ea4000c1e1100 */
[----:B--2---:R-:W-:-:S13]  /*28b0*/  ISETP.NE.AND P0, PT, R7, R8, PT ;  /* 0x000000080700720c */ /* 0x004fda0003f05270 */
        /* <DEDUP_REMOVED lines=8> */
[----:B------:R-:W2:Y:S01]  /*2940*/  LDG.E.U8 R8, desc[UR4][R2.64+0x3] ;  /* 0x0000030402087981 */ /* 0x000ea2000c1e1100 */
[----:B------:R-:W-:Y:S02]  /*2950*/  PLOP3.LUT P0, PT, PT, PT, PT, 0x80, 0x8 ;  /* 0x000000000008781c */ /* 0x000fe40003f0f070 */
[----:B--2---:R-:W-:Y:S01]  /*2960*/  ISETP.NE.AND P1, PT, R7, R8, PT ;  /* 0x000000080700720c */ /* 0x004fe20003f25270 */
[----:B------:R-:W-:-:S12]  /*2970*/  IMAD.MOV.U32 R8, RZ, RZ, RZ ;  /* 0x000000ffff087224 */ /* 0x000fd800078e00ff */
[----:B------:R-:W-:Y:S05]  /*2980*/  @!P1 BREAK.RELIABLE B1 ;  /* 0x0000000000019942 */ /* 0x000fea0003800100 */
[----:B------:R-:W-:Y:S05]  /*2990*/  @!P1 BRA `(.L_x_61) ;  /* 0x0000000400ec9947 */ /* 0x000fea0003800000 */
[----:B------:R-:W-:Y:S05]  /*29a0*/  BRA `(.L_x_60) ;  /* 0x0000000000487947 */ /* 0x000fea0003800000 */
.L_x_59:
        /* <DEDUP_REMOVED lines=18> */
.L_x_60:
[----:B------:R-:W-:Y:S05]  /*2ad0*/  BSYNC.RELIABLE B1 ;  /* 0x0000000000017941 */ /* 0x000fea0003800100 */
.L_x_58:
[----:B------:R-:W-:Y:S01]  /*2ae0*/  ISETP.NE.AND P1, PT, R9, 0x54, PT ;  /* 0x000000540900780c */ /* 0x000fe20003f25270 */
[----:B------:R-:W-:Y:S01]  /*2af0*/  BSSY.RELIABLE B1, `(.L_x_62) ;  /* 0x000001d000017945 */ /* 0x000fe20003800100 */
[----:B------:R-:W-:Y:S01]  /*2b00*/  PLOP3.LUT P0, PT, PT, PT, PT, 0x8, 0x80 ;  /* 0x000000000080781c */ /* 0x000fe20003f0e170 */
[----:B------:R-:W-:-:S10]  /*2b10*/  IMAD.MOV.U32 R8, RZ, RZ, 0x1 ;  /* 0x00000001ff087424 */ /* 0x000fd400078e00ff */
[----:B------:R-:W-:Y:S05]  /*2b20*/  @!P1 BRA `(.L_x_63) ;  /* 0x00000000004c9947 */ /* 0x000fea0003800000 */
[----:B------:R-:W-:-:S13]  /*2b30*/  ISETP.NE.AND P1, PT, R9, 0x43, PT ;  /* 0x000000430900780c */ /* 0x000fda0003f25270 */
[----:B------:R-:W-:Y:S05]  /*2b40*/  @!P1 BRA `(.L_x_64) ;  /* 0x0000000000289947 */ /* 0x000fea0003800000 */
[----:B------:R-:W-:-:S13]  /*2b50*/  ISETP.NE.AND P1, PT, R9, 0x41, PT ;  /* 0x000000410900780c */ /* 0x000fda0003f25270 */
[----:B------:R-:W-:Y:S05]  /*2b60*/  @P1 BREAK.RELIABLE B1 ;  /* 0x0000000000011942 */ /* 0x000fea0003800100 */
[----:B------:R-:W-:Y:S05]  /*2b70*/  @P1 BRA `(.L_x_61) ;  /* 0x0000000400741947 */ /* 0x000fea0003800000 */
[----:B------:R-:W-:Y:S02]  /*2b80*/  R2UR UR4, R52 ;  /* 0x00000000340472ca */ /* 0x000fe400000e0000 */
[----:B------:R-:W-:-:S13]  /*2b90*/  R2UR UR5, R53 ;  /* 0x00000000350572ca */ /* 0x000fda00000e0000 */
[----:B------:R-:W2:Y:S02]  /*2ba0*/  LDG.E.U8 R9, desc[UR4][R4.64+-0x5] ;  /* 0xfffffb0404097981 */ /* 0x000ea4000c1e1100 */
[----:B--2---:R-:W-:-:S13]  /*2bb0*/  ISETP.NE.AND P1, PT, R9, 0x54, PT ;  /* 0x000000540900780c */ /* 0x004fda0003f25270 */
[----:B------:R-:W-:Y:S05]  /*2bc0*/  @P1 BREAK.RELIABLE B1 ;  /* 0x0000000000011942 */ /* 0x000fea0003800100 */
[----:B------:R-:W-:Y:S05]  /*2bd0*/  @!P1 BRA `(.L_x_65) ;  /* 0x0000000000389947 */ /* 0x000fea0003800000 */
[----:B------:R-:W-:Y:S05]  /*2be0*/  BRA `(.L_x_61) ;  /* 0x0000000400587947 */ /* 0x000fea0003800000 */
.L_x_64:
[----:B------:R-:W-:Y:S02]  /*2bf0*/  R2UR UR4, R52 ;  /* 0x00000000340472ca */ /* 0x000fe400000e0000 */
[----:B------:R-:W-:-:S13]  /*2c00*/  R2UR UR5, R53 ;  /* 0x00000000350572ca */ /* 0x000fda00000e0000 */
[----:B------:R-:W2:Y:S02]  /*2c10*/  LDG.E.U8 R9, desc[UR4][R4.64+-0x5] ;  /* 0xfffffb0404097981 */ /* 0x000ea4000c1e1100 */
[----:B--2---:R-:W-:-:S13]  /*2c20*/  ISETP.NE.AND P1, PT, R9, 0x47, PT ;  /* 0x000000470900780c */ /* 0x004fda0003f25270 */
[----:B------:R-:W-:Y:S05]  /*2c30*/  @P1 BREAK.RELIABLE B1 ;  /* 0x0000000000011942 */ /* 0x000fea0003800100 */
[----:B------:R-:W-:Y:S05]  /*2c40*/  @P1 BRA `(.L_x_61) ;  /* 0x0000000400401947 */ /* 0x000fea0003800000 */
[----:B------:R-:W-:Y:S05]  /*2c50*/  BRA `(.L_x_65) ;  /* 0x0000000000187947 */ /* 0x000fea0003800000 */
.L_x_63:
[----:B------:R-:W-:Y:S02]  /*2c60*/  R2UR UR4, R52 ;  /* 0x00000000340472ca */ /* 0x000fe400000e0000 */
[----:B------:R-:W-:-:S13]  /*2c70*/  R2UR UR5, R53 ;  /* 0x00000000350572ca */ /* 0x000fda00000e0000 */
[----:B------:R-:W2:Y:S02]  /*2c80*/  LDG.E.U8 R9, desc[UR4][R4.64+-0x5] ;  /* 0xfffffb0404097981 */ /* 0x000ea4000c1e1100 */
[----:B--2---:R-:W-:-:S13]  /*2c90*/  ISETP.NE.AND P1, PT, R9, 0x41, PT ;  /* 0x000000410900780c */ /* 0x004fda0003f25270 */
[----:B------:R-:W-:Y:S05]  /*2ca0*/  @P1 BREAK.RELIABLE B1 ;  /* 0x0000000000011942 */ /* 0x000fea0003800100 */
[----:B------:R-:W-:Y:S05]  /*2cb0*/  @P1 BRA `(.L_x_61) ;  /* 0x0000000400241947 */ /* 0x000fea0003800000 */
.L_x_65:
[----:B------:R-:W-:Y:S05]  /*2cc0*/  BSYNC.RELIABLE B1 ;  /* 0x0000000000017941 */ /* 0x000fea0003800100 */
.L_x_62:
[----:B------:R-:W-:Y:S02]  /*2cd0*/  R2UR UR4, R52 ;  /* 0x00000000340472ca */ /* 0x000fe400000e0000 */
[----:B------:R-:W-:-:S13]  /*2ce0*/  R2UR UR5, R53 ;  /* 0x00000000350572ca */ /* 0x000fda00000e0000 */
[----:B------:R-:W2:Y:S01]  /*2cf0*/  LDG.E.U8 R9, desc[UR4][R4.64+-0x1] ;  /* 0xffffff0404097981 */ /* 0x000ea2000c1e1100 */
[----:B------:R-:W-:Y:S01]  /*2d00*/  BSSY.RELIABLE B1, `(.L_x_66) ;  /* 0x0000022000017945 */ /* 0x000fe20003800100 */
[----:B--2---:R-:W-:-:S13]  /*2d10*/  ISETP.NE.AND P1, PT, R9, 0x54, PT ;  /* 0x000000540900780c */ /* 0x004fda0003f25270 */
[----:B------:R-:W-:Y:S05]  /*2d20*/  @!P1 BRA `(.L_x_67) ;  /* 0x0000000000649947 */ /* 0x000fea0003800000 */
[----:B------:R-:W-:-:S13]  /*2d30*/  ISETP.NE.AND P1, PT, R9, 0x43, PT ;  /* 0x000000430900780c */ /* 0x000fda0003f25270 */
[----:B------:R-:W-:Y:S05]  /*2d40*/  @!P1 BRA `(.L_x_68) ;  /* 0x0000000000409947 */ /* 0x000fea0003800000 */
[----:B------:R-:W-:-:S13]  /*2d50*/  ISETP.NE.AND P1, PT, R9, 0x41, PT ;  /* 0x000000410900780c */ /* 0x000fda0003f25270 */
        /* <DEDUP_REMOVED lines=8> */
.L_x_69:
[----:B------:R-:W-:Y:S02]  /*2de0*/  R2UR UR4, R52 ;  /* 0x00000000340472ca */ /* 0x000fe400000e0000 */
[----:B------:R-:W-:-:S13]  /*2df0*/  R2UR UR5, R53 ;  /* 0x00000000350572ca */ /* 0x000fda00000e0000 */
[----:B------:R-:W2:Y:S02]  /*2e00*/  LDG.E.U8 R9, desc[UR4][R4.64+-0x4] ;  /* 0xfffffc0404097981 */ /* 0x000ea4000c1e1100 */
[----:B--2---:R-:W-:-:S13]  /*2e10*/  ISETP.NE.AND P1, PT, R9, 0x43, PT ;  /* 0x000000430900780c */ /* 0x004fda0003f25270 */
[----:B------:R-:W-:Y:S05]  /*2e20*/  @P1 BREAK.RELIABLE B1 ;  /* 0x0000000000011942 */ /* 0x000fea0003800100 */
[----:B------:R-:W-:Y:S05]  /*2e30*/  @P1 BRA `(.L_x_61) ;  /* 0x0000000000c41947 */ /* 0x000fea0003800000 */
[----:B------:R-:W-:Y:S05]  /*2e40*/  BRA `(.L_x_70) ;  /* 0x0000000000347947 */ /* 0x000fea0003800000 */
.L_x_68:
[----:B------:R-:W-:Y:S02]  /*2e50*/  R2UR UR4, R52 ;  /* 0x00000000340472ca */ /* 0x000fe400000e0000 */
[----:B------:R-:W-:-:S13]  /*2e60*/  R2UR UR5, R53 ;  /* 0x00000000350572ca */ /* 0x000fda00000e0000 */
[----:B------:R-:W2:Y:S02]  /*2e70*/  LDG.E.U8 R9, desc[UR4][R4.64+-0x4] ;  /* 0xfffffc0404097981 */ /* 0x000ea4000c1e1100 */
[----:B--2---:R-:W-:-:S13]  /*2e80*/  ISETP.NE.AND P1, PT, R9, 0x47, PT ;  /* 0x000000470900780c */ /* 0x004fda0003f25270 */
[----:B------:R-:W-:Y:S05]  /*2e90*/  @P1 BREAK.RELIABLE B1 ;  /* 0x0000000000011942 */ /* 0x000fea0003800100 */
[----:B------:R-:W-:Y:S05]  /*2ea0*/  @!P1 BRA `(.L_x_70) ;  /* 0x00000000001c9947 */ /* 0x000fea0003800000 */
[----:B------:R-:W-:Y:S05]  /*2eb0*/  BRA `(.L_x_61) ;  /* 0x0000000000a47947 */ /* 0x000fea0003800000 */
.L_x_67:
[----:B------:R-:W-:Y:S02]  /*2ec0*/  R2UR UR4, R52 ;  /* 0x00000000340472ca */ /* 0x000fe400000e0000 */
[----:B------:R-:W-:-:S13]  /*2ed0*/  R2UR UR5, R53 ;  /* 0x00000000350572ca */ /* 0x000fda00000e0000 */
[----:B------:R-:W2:Y:S02]  /*2ee0*/  LDG.E.U8 R9, desc[UR4][R4.64+-0x4] ;  /* 0xfffffc0404097981 */ /* 0x000ea4000c1e1100 */
[----:B--2---:R-:W-:-:S13]  /*2ef0*/  ISETP.NE.AND P1, PT, R9, 0x41, PT ;  /* 0x000000410900780c */ /* 0x004fda0003f25270 */
[----:B------:R-:W-:Y:S05]  /*2f00*/  @P1 BREAK.RELIABLE B1 ;  /* 0x0000000000011942 */ /* 0x000fea0003800100 */
[----:B------:R-:W-:Y:S05]  /*2f10*/  @P1 BRA `(.L_x_61) ;  /* 0x00000000008c1947 */ /* 0x000fea0003800000 */
.L_x_70:
[----:B------:R-:W-:Y:S05]  /*2f20*/  BSYNC.RELIABLE B1 ;  /* 0x0000000000017941 */ /* 0x000fea0003800100 */
.L_x_66:
[----:B------:R-:W-:Y:S02]  /*2f30*/  R2UR UR4, R52 ;  /* 0x00000000340472ca */ /* 0x000fe400000e0000 */
[----:B------:R-:W-:-:S13]  /*2f40*/  R2UR UR5, R53 ;  /* 0x00000000350572ca */ /* 0x000fda00000e0000 */
[----:B------:R-:W2:Y:S02]  /*2f50*/  LDG.E.U8 R9, desc[UR4][R4.64+-0x2] ;  /* 0xfffffe0404097981 */ /* 0x000ea4000c1e1100 */
        /* <DEDUP_REMOVED lines=10> */
[----:B------:R-:W-:Y:S05]  /*3000*/  @!P1 BRA `(.L_x_74) ;  /* 0x0000000000489947 */ /* 0x000fea0003800000 */
[----:B------:R-:W-:Y:S05]  /*3010*/  BRA `(.L_x_61) ;  /* 0x00000000004c7947 */ /* 0x000fea0003800000 */
.L_x_73:
[----:B------:R-:W-:Y:S02]  /*3020*/  R2UR UR4, R52 ;  /* 0x00000000340472ca */ /* 0x000fe400000e0000 */
[----:B------:R-:W-:-:S13]  /*3030*/  R2UR UR5, R53 ;  /* 0x00000000350572ca */ /* 0x000fda00000e0000 */
[----:B------:R-:W2:Y:S02]  /*3040*/  LDG.E.U8 R4, desc[UR4][R4.64+-0x3] ;  /* 0xfffffd0404047981 */ /* 0x000ea4000c1e1100 */
[----:B--2---:R-:W-:-:S13]  /*3050*/  ISETP.NE.AND P1, PT, R4, 0x43, PT ;  /* 0x000000430400780c */ /* 0x004fda0003f25270 */
[----:B------:R-:W-:Y:S05]  /*3060*/  @P1 BRA `(.L_x_61) ;  /* 0x0000000000381947 */ /* 0x000fea0003800000 */
[----:B------:R-:W-:Y:S05]  /*3070*/  BRA `(.L_x_74) ;  /* 0x00000000002c7947 */ /* 0x000fea0003800000 */
.L_x_72:
[----:B------:R-:W-:Y:S02]  /*3080*/  R2UR UR4, R52 ;  /* 0x00000000340472ca */ /* 0x000fe400000e0000 */
[----:B------:R-:W-:-:S13]  /*3090*/  R2UR UR5, R53 ;  /* 0x00000000350572ca */ /* 0x000fda00000e0000 */
[----:B------:R-:W2:Y:S02]  /*30a0*/  LDG.E.U8 R4, desc[UR4][R4.64+-0x3] ;  /* 0xfffffd0404047981 */ /* 0x000ea4000c1e1100 */
[----:B--2---:R-:W-:-:S13]  /*30b0*/  ISETP.NE.AND P1, PT, R4, 0x47, PT ;  /* 0x000000470400780c */ /* 0x004fda0003f25270 */
[----:B------:R-:W-:Y:S05]  /*30c0*/  @!P1 BRA `(.L_x_74) ;  /* 0x0000000000189947 */ /* 0x000fea0003800000 */
[----:B------:R-:W-:Y:S05]  /*30d0*/  BRA `(.L_x_61) ;  /* 0x00000000001c7947 */ /* 0x000fea0003800000 */
.L_x_71:
[----:B------:R-:W-:Y:S02]  /*30e0*/  R2UR UR4, R52 ;  /* 0x00000000340472ca */ /* 0x000fe400000e0000 */
[----:B------:R-:W-:-:S13]  /*30f0*/  R2UR UR5, R53 ;  /* 0x00000000350572ca */ /* 0x000fda00000e0000 */
[----:B------:R-:W2:Y:S02]  /*3100*/  LDG.E.U8 R4, desc[UR4][R4.64+-0x3] ;  /* 0xfffffd0404047981 */ /* 0x000ea4000c1e1100 */
[----:B--2---:R-:W-:-:S13]  /*3110*/  ISETP.NE.AND P1, PT, R4, 0x41, PT ;  /* 0x000000410400780c */ /* 0x004fda0003f25270 */
[----:B------:R-:W-:Y:S05]  /*3120*/  @P1 BRA `(.L_x_61) ;  /* 0x0000000000081947 */ /* 0x000fea0003800000 */
.L_x_74:
[----:B------:R-:W-:Y:S01]  /*3130*/  PLOP3.LUT P0, PT, PT, PT, PT, 0x80, 0x8 ;  /* 0x000000000008781c */ /* 0x000fe20003f0f070 */
[----:B------:R-:W-:-:S12]  /*3140*/  IMAD.MOV.U32 R8, RZ, RZ, RZ ;  /* 0x000000ffff087224 */ /* 0x000fd800078e00ff */
.L_x_61:
[----:B------:R-:W-:Y:S05]  /*3150*/  BSYNC.RECONVERGENT B0 ;  /* 0x0000000000007941 */ /* 0x000fea0003800200 */
.L_x_57:
[----:B------:R-:W-:Y:S02]  /*3160*/  R2UR UR4, R52 ;  /* 0x00000000340472ca */ /* 0x000fe400000e0000 */
[----:B------:R-:W-:-:S13]  /*3170*/  R2UR UR5, R53 ;  /* 0x00000000350572ca */ /* 0x000fda00000e0000 */
[----:B------:R-:W2:Y:S01]  /*3180*/  LDG.E.U8 R12, desc[UR4][R2.64+0x1] ;  /* 0x00000104020c7981 */ /* 0x000ea2000c1e1100 */
[----:B------:R-:W-:Y:S01]  /*3190*/  VIADD R4, R10, 0x3000 ;  /* 0x000030000a047836 */ /* 0x000fe20000000000 */
[----:B------:R-:W-:Y:S05]  /*31a0*/  BMOV.32.CLEAR RZ, B0 ;  /* 0x0000000000ff7355 */ /* 0x000fea0000100000 */
[----:B------:R-:W-:Y:S01]  /*31b0*/  LEA R4, R19, R4, 0x18 ;  /* 0x0000000413047211 */ /* 0x000fe200078ec0ff */
[----:B------:R-:W-:Y:S04]  /*31c0*/  BSSY.RECONVERGENT B0, `(.L_x_75) ;  /* 0x0000066000007945 */ /* 0x000fe80003800200 */
[----:B------:R-:W-:Y:S01]  /*31d0*/  BSSY.RELIABLE B1, `(.L_x_76) ;  /* 0x0000011000017945 */ /* 0x000fe20003800100 */
[----:B------:R-:W-:-:S05]  /*31e0*/  IMAD R5, R15, 0x4, R4 ;  /* 0x000000040f057824 */ /* 0x000fca00078e0204 */
[----:B------:R1:W-:Y:S01]  /*31f0*/  STS [R5], R8 ;  /* 0x0000000805007388 */ /* 0x0003e20000000800 */
[----:B--2---:R-:W-:-:S13]  /*3200*/  ISETP.NE.AND P1, PT, R7, R12, PT ;  /* 0x0000000c0700720c */ /* 0x004fda0003f25270 */
[----:B-1----:R-:W-:Y:S05]  /*3210*/  @P1 BRA `(.L_x_77) ;  /* 0x0000000000301947 */ /* 0x002fea0003800000 */
        /* <DEDUP_REMOVED lines=8> */
[----:B--2---:R-:W-:Y:S01]  /*32a0*/  ISETP.NE.AND P1, PT, R7, R4, PT ;  /* 0x000000040700720c */ /* 0x004fe20003f25270 */
[----:B------:R-:W-:-:S12]  /*32b0*/  IMAD.MOV.U32 R4, RZ, RZ, RZ ;  /* 0x000000ffff047224 */ /* 0x000fd800078e00ff */
[----:B------:R-:W-:Y:S05]  /*32c0*/  @!P1 BREAK.RELIABLE B1 ;  /* 0x0000000000019942 */ /* 0x000fea0003800100 */
[----:B------:R-:W-:Y:S05]  /*32d0*/  @!P1 BRA `(.L_x_78) ;  /* 0x0000000400509947 */ /* 0x000fea0003800000 */
.L_x_77:
[----:B------:R-:W-:Y:S05]  /*32e0*/  BSYNC.RELIABLE B1 ;  /* 0x0000000000017941 */ /* 0x000fea0003800100 */
.L_x_76:
[----:B------:R-:W-:Y:S02]  /*32f0*/  R2UR UR4, R52 ;  /* 0x00000000340472ca */ /* 0x000fe400000e0000 */
[----:B------:R-:W-:-:S13]  /*3300*/  R2UR UR5, R53 ;  /* 0x00000000350572ca */ /* 0x000fda00000e0000 */
[----:B------:R-:W2:Y:S01]  /*3310*/  LDG.E.U8 R5, desc[UR4][R2.64+0x5] ;  /* 0x0000050402057981 */ /* 0x000ea2000c1e1100 */
[----:B------:R-:W-:Y:S01]  /*3320*/  BSSY.RELIABLE B1, `(.L_x_79) ;  /* 0x0000014000017945 */ /* 0x000fe20003800100 */
[----:B------:R-:W-:Y:S01]  /*3330*/  IMAD.MOV.U32 R4, RZ, RZ, 0x1 ;  /* 0x00000001ff047424 */ /* 0x000fe200078e00ff */
[----:B--2---:R-:W-:-:S13]  /*3340*/  ISETP.NE.AND P1, PT, R5, 0x54, PT ;  /* 0x000000540500780c */ /* 0x004fda0003f25270 */
[----:B------:R-:W-:Y:S05]  /*3350*/  @!P1 BRA `(.L_x_80) ;  /* 0x0000000000349947 */ /* 0x000fea0003800000 */
[----:B------:R-:W-:-:S13]  /*3360*/  ISETP.NE.AND P1, PT, R5, 0x43, PT ;  /* 0x000000430500780c */ /* 0x000fda0003f25270 */
[----:B------:R-:W-:Y:S05]  /*3370*/  @!P1 BRA `(.L_x_81) ;  /* 0x00000000001c9947 */ /* 0x000fea0003800000 */
[----:B------:R-:W-:-:S13]  /*3380*/  ISETP.NE.AND P1, PT, R5, 0x41, PT ;  /* 0x000000410500780c */ /* 0x000fda0003f25270 */
[----:B------:R-:W-:Y:S05]  /*3390*/  @P1 BREAK.RELIABLE B1 ;  /* 0x0000000000011942 */ /* 0x000fea0003800100 */
[----:B------:R-:W-:Y:S05]  /*33a0*/  @P1 BRA `(.L_x_78) ;  /* 0x00000004001c1947 */ /* 0x000fea0003800000 */
[----:B------:R-:W-:-:S13]  /*33b0*/  ISETP.NE.AND P1, PT, R7, 0x54, PT ;  /* 0x000000540700780c */ /* 0x000fda0003f25270 */
[----:B------:R-:W-:Y:S05]  /*33c0*/  @P1 BREAK.RELIABLE B1 ;  /* 0x0000000000011942 */ /* 0x000fea0003800100 */
[----:B------:R-:W-:Y:S05]  /*33d0*/  @!P1 BRA `(.L_x_82) ;  /* 0x0000000000209947 */ /* 0x000fea0003800000 */
[----:B------:R-:W-:Y:S05]  /*33e0*/  BRA `(.L_x_78) ;  /* 0x00000004000c7947 */ /* 0x000fea0003800000 */
.L_x_81:
[----:B------:R-:W-:-:S13]  /*33f0*/  ISETP.NE.AND P1, PT, R7, 0x47, PT ;  /* 0x000000470700780c */ /* 0x000fda0003f25270 */
[----:B------:R-:W-:Y:S05]  /*3400*/  @P1 BREAK.RELIABLE B1 ;  /* 0x0000000000011942 */ /* 0x000fea0003800100 */
[----:B------:R-:W-:Y:S05]  /*3410*/  @P1 BRA `(.L_x_78) ;  /* 0x0000000400001947 */ /* 0x000fea0003800000 */
[----:B------:R-:W-:Y:S05]  /*3420*/  BRA `(.L_x_82) ;  /* 0x00000000000c7947 */ /* 0x000fea0003800000 */
.L_x_80:
[----:B------:R-:W-:-:S13]  /*3430*/  ISETP.NE.AND P1, PT, R7, 0x41, PT ;  /* 0x000000410700780c */ /* 0x000fda0003f25270 */
[----:B------:R-:W-:Y:S05]  /*3440*/  @P1 BREAK.RELIABLE B1 ;  /* 0x0000000000011942 */ /* 0x000fea0003800100 */
[----:B------:R-:W-:Y:S05]  /*3450*/  @P1 BRA `(.L_x_78) ;  /* 0x0000000000f01947 */ /* 0x000fea0003800000 */
.L_x_82:
[----:B------:R-:W-:Y:S05]  /*3460*/  BSYNC.RELIABLE B1 ;  /* 0x0000000000017941 */ /* 0x000fea0003800100 */
.L_x_79:
        /* <DEDUP_REMOVED lines=10> */
[----:B------:R-:W-:-:S13]  /*3510*/  ISETP.NE.AND P1, PT, R12, 0x54, PT ;  /* 0x000000540c00780c */ /* 0x000fda0003f25270 */
[----:B------:R-:W-:Y:S05]  /*3520*/  @P1 BREAK.RELIABLE B1 ;  /* 0x0000000000011942 */ /* 0x000fea0003800100 */
[----:B------:R-:W-:Y:S05]  /*3530*/  @!P1 BRA `(.L_x_87) ;  /* 0x0000000000309947 */ /* 0x000fea0003800000 */
[----:B------:R-:W-:Y:S05]  /*3540*/  BRA `(.L_x_78) ;  /* 0x0000000000b47947 */ /* 0x000fea0003800000 */
.L_x_86:
[----:B------:R-:W-:-:S13]  /*3550*/  ISETP.NE.AND P1, PT, R12, 0x43, PT ;  /* 0x000000430c00780c */ /* 0x000fda0003f25270 */
[----:B------:R-:W-:Y:S05]  /*3560*/  @P1 BREAK.RELIABLE B1 ;  /* 0x0000000000011942 */ /* 0x000fea0003800100 */
[----:B------:R-:W-:Y:S05]  /*3570*/  @P1 BRA `(.L_x_78) ;  /* 0x0000000000a81947 */ /* 0x000fea0003800000 */
[----:B------:R-:W-:Y:S05]  /*3580*/  BRA `(.L_x_87) ;  /* 0x00000000001c7947 */ /* 0x000fea0003800000 */
.L_x_85:
[----:B------:R-:W-:-:S13]  /*3590*/  ISETP.NE.AND P1, PT, R12, 0x47, PT ;  /* 0x000000470c00780c */ /* 0x000fda0003f25270 */
[----:B------:R-:W-:Y:S05]  /*35a0*/  @P1 BREAK.RELIABLE B1 ;  /* 0x0000000000011942 */ /* 0x000fea0003800100 */
[----:B------:R-:W-:Y:S05]  /*35b0*/  @!P1 BRA `(.L_x_87) ;  /* 0x0000000000109947 */ /* 0x000fea0003800000 */
[----:B------:R-:W-:Y:S05]  /*35c0*/  BRA `(.L_x_78) ;  /* 0x0000000000947947 */ /* 0x000fea0003800000 */
.L_x_84:
[----:B------:R-:W-:-:S13]  /*35d0*/  ISETP.NE.AND P1, PT, R12, 0x41, PT ;  /* 0x000000410c00780c */ /* 0x000fda0003f25270 */
[----:B------:R-:W-:Y:S05]  /*35e0*/  @P1 BREAK.RELIABLE B1 ;  /* 0x0000000000011942 */ /* 0x000fea0003800100 */
[----:B------:R-:W-:Y:S05]  /*35f0*/  @P1 BRA `(.L_x_78) ;  /* 0x0000000000881947 */ /* 0x000fea0003800000 */
.L_x_87:
[----:B------:R-:W-:Y:S05]  /*3600*/  BSYNC.RELIABLE B1 ;  /* 0x0000000000017941 */ /* 0x000fea0003800100 */
.L_x_83:
        /* <DEDUP_REMOVED lines=15> */
.L_x_90:
[----:B------:R-:W-:Y:S02]  /*3700*/  R2UR UR4, R52 ;  /* 0x00000000340472ca */ /* 0x000fe400000e0000 */
[----:B------:R-:W-:-:S13]  /*3710*/  R2UR UR5, R53 ;  /* 0x00000000350572ca */ /* 0x000fda00000e0000 */
[----:B------:R-:W2:Y:S02]  /*3720*/  LDG.E.U8 R5, desc[UR4][R2.64+0x2] ;  /* 0x0000020402057981 */ /* 0x000ea4000c1e1100 */
[----:B--2---:R-:W-:-:S13]  /*3730*/  ISETP.NE.AND P1, PT, R5, 0x43, PT ;  /* 0x000000430500780c */ /* 0x004fda0003f25270 */
[----:B------:R-:W-:Y:S05]  /*3740*/  @P1 BRA `(.L_x_78) ;  /* 0x0000000000341947 */ /* 0x000fea0003800000 */
[----:B------:R-:W-:Y:S05]  /*3750*/  BRA `(.L_x_91) ;  /* 0x00000000002c7947 */ /* 0x000fea0003800000 */
.L_x_89:
[----:B------:R-:W-:Y:S02]  /*3760*/  R2UR UR4, R52 ;  /* 0x00000000340472ca */ /* 0x000fe400000e0000 */
[----:B------:R-:W-:-:S13]  /*3770*/  R2UR UR5, R53 ;  /* 0x00000000350572ca */ /* 0x000fda00000e0000 */
[----:B------:R-:W2:Y:S02]  /*3780*/  LDG.E.U8 R5, desc[UR4][R2.64+0x2] ;  /* 0x0000020402057981 */ /* 0x000ea4000c1e1100 */
[----:B--2---:R-:W-:-:S13]  /*3790*/  ISETP.NE.AND P1, PT, R5, 0x47, PT ;  /* 0x000000470500780c */ /* 0x004fda0003f25270 */
[----:B------:R-:W-:Y:S05]  /*37a0*/  @!P1 BRA `(.L_x_91) ;  /* 0x0000000000189947 */ /* 0x000fea0003800000 */
[----:B------:R-:W-:Y:S05]  /*37b0*/  BRA `(.L_x_78) ;  /* 0x0000000000187947 */ /* 0x000fea0003800000 */
.L_x_88:
[----:B------:R-:W-:Y:S02]  /*37c0*/  R2UR UR4, R52 ;  /* 0x00000000340472ca */ /* 0x000fe400000e0000 */
[----:B------:R-:W-:-:S13]  /*37d0*/  R2UR UR5, R53 ;  /* 0x00000000350572ca */ /* 0x000fda00000e0000 */
[----:B------:R-:W2:Y:S02]  /*37e0*/  LDG.E.U8 R5, desc[UR4][R2.64+0x2] ;  /* 0x0000020402057981 */ /* 0x000ea4000c1e1100 */
[----:B--2---:R-:W-:-:S13]  /*37f0*/  ISETP.NE.AND P1, PT, R5, 0x41, PT ;  /* 0x000000410500780c */ /* 0x004fda0003f25270 */
[----:B------:R-:W-:Y:S05]  /*3800*/  @P1 BRA `(.L_x_78) ;  /* 0x0000000000041947 */ /* 0x000fea0003800000 */
.L_x_91:
[----:B------:R-:W-:-:S07]  /*3810*/  IMAD.MOV.U32 R4, RZ, RZ, RZ ;  /* 0x000000ffff047224 */ /* 0x000fce00078e00ff */
.L_x_78:
[----:B------:R-:W-:Y:S05]  /*3820*/  BSYNC.RECONVERGENT B0 ;  /* 0x0000000000007941 */ /* 0x000fea0003800200 */
.L_x_75:
[----:B------:R-:W-:Y:S01]  /*3830*/  VIADD R5, R10, 0x3800 ;  /* 0x000038000a057836 */ /* 0x000fe20000000000 */
[----:B------:R-:W1:Y:S01]  /*3840*/  LDCU UR4, c[0x0][0x3a0] ;  /* 0x00007400ff0477ac */ /* 0x000e620008000800 */
[----:B------:R-:W2:Y:S03]  /*3850*/  LDC R27, c[0x0][0x380] ;  /* 0x0000e000ff1b7b82 */ /* 0x000ea60000000800 */
[----:B------:R-:W-:-:S05]  /*3860*/  LEA R5, R19, R5, 0x18 ;  /* 0x0000000513057211 */ /* 0x000fca00078ec0ff */
[----:B------:R-:W-:Y:S01]  /*3870*/  IMAD R5, R15, 0x4, R5 ;  /* 0x000000040f057824 */ /* 0x000fe200078e0205 */
[----:B------:R-:W3:Y:S04]  /*3880*/  LDC R26, c[0x0][0x384] ;  /* 0x0000e100ff1a7b82 */ /* 0x000ee80000000800 */
[----:B------:R4:W-:Y:S04]  /*3890*/  STS [R5], R4 ;  /* 0x0000000405007388 */ /* 0x0009e80000000800 */
[----:B------:R-:W0:Y:S01]  /*38a0*/  LDC R25, c[0x0][0x3a8] ;  /* 0x0000ea00ff197b82 */ /* 0x000e220000000800 */
[----:B-1----:R-:W-:-:S07]  /*38b0*/  UISETP.NE.AND UP0, UPT, UR4, URZ, UPT ;  /* 0x000000ff0400728c */ /* 0x002fce000bf05270 */
[----:B------:R-:W1:Y:S08]  /*38c0*/  LDC R24, c[0x0][0x3ac] ;  /* 0x0000eb00ff187b82 */ /* 0x000e700000000800 */
[----:B------:R-:W0:Y:S08]  /*38d0*/  LDC R22, c[0x0][0x3b0] ;  /* 0x0000ec00ff167b82 */ /* 0x000e300000000800 */
[----:B------:R-:W0:Y:S08]  /*38e0*/  LDC R23, c[0x0][0x3b4] ;  /* 0x0000ed00ff177b82 */ /* 0x000e300000000800 */
[----:B------:R-:W0:Y:S08]  /*38f0*/  LDC R20, c[0x0][0x3b8] ;  /* 0x0000ee00ff147b82 */ /* 0x000e300000000800 */
[----:B------:R-:W0:Y:S01]  /*3900*/  LDC R21, c[0x0][0x3bc] ;  /* 0x0000ef00ff157b82 */ /* 0x000e220000000800 */
[----:B--234-:R-:W-:Y:S05]  /*3910*/  BRA.U !UP0, `(.L_x_92) ;  /* 0x0000015508f87547 */ /* 0x01cfea000b800000 */
[----:B------:R-:W-:Y:S05]  /*3920*/  BMOV.32.CLEAR RZ, B11 ;  /* 0x000000000bff7355 */ /* 0x000fea0000100000 */
[----:B------:R-:W-:Y:S01]  /*3930*/  BSSY.RECONVERGENT B11, `(.L_x_93) ;  /* 0x00015350000b7945 */ /* 0x000fe20003800200 */
[----:B------:R-:W-:-:S03]  /*3940*/  IMAD.MOV.U32 R4, RZ, RZ, RZ ;  /* 0x000000ffff047224 */ /* 0x000fc600078e00ff */
[----:B------:R-:W-:Y:S05]  /*3950*/  @P0 BRA `(.L_x_94) ;  /* 0x0000015000c80947 */ /* 0x000fea0003800000 */
[----:B------:R-:W-:Y:S01]  /*3960*/  LOP3.LUT R4, R41, 0x80000001, RZ, 0xc0, !PT ;  /* 0x8000000129047812 */ /* 0x000fe200078ec0ff */
[----:B------:R-:W-:Y:S01]  /*3970*/  IMAD.MOV.U32 R5, RZ, RZ, 0x40690000 ;  /* 0x40690000ff057424 */ /* 0x000fe200078e00ff */
[----:B------:R-:W-:Y:S01]  /*3980*/  R2UR UR4, R52 ;  /* 0x00000000340472ca */ /* 0x000fe200000e0000 */
[----:B------:R-:W-:Y:S01]  /*3990*/  IMAD.MOV.U32 R10, RZ, RZ, -0x33333333 ;  /* 0xcccccccdff0a7424 */ /* 0x000fe200078e00ff */
[----:B------:R-:W-:Y:S01]  /*39a0*/  ISETP.NE.AND P0, PT, R4, 0x1, PT ;  /* 0x000000010400780c */ /* 0x000fe20003f05270 */
[----:B------:R-:W-:Y:S01]  /*39b0*/  IMAD.MOV.U32 R4, RZ, RZ, 0x0 ;  /* 0x00000000ff047424 */ /* 0x000fe200078e00ff */
[C---:B------:R-:W-:Y:S01]  /*39c0*/  R2UR UR5, R53.reuse ;  /* 0x00000000350572ca */ /* 0x040fe200000e0000 */
[----:B------:R-:W-:Y:S01]  /*39d0*/  IMAD.MOV.U32 R11, RZ, RZ, -0x3fe93334 ;  /* 0xc016ccccff0b7424 */ /* 0x000fe200078e00ff */
[C---:B------:R-:W-:Y:S01]  /*39e0*/  R2UR UR10, R52.reuse ;  /* 0x00000000340a72ca */ /* 0x040fe200000e0000 */
[----:B------:R-:W-:Y:S05]  /*39f0*/  BMOV.32.CLEAR RZ, B0 ;  /* 0x0000000000ff7355 */ /* 0x000fea0000100000 */
[----:B------:R-:W-:Y:S01]  /*3a00*/  R2UR UR11, R53 ;  /* 0x00000000350b72ca */ /* 0x000fe200000e0000 */
[----:B------:R-:W-:Y:S02]  /*3a10*/  BSSY.RECONVERGENT B0, `(.L_x_95) ;  /* 0x00000b1000007945 */ /* 0x000fe40003800200 */
[----:B------:R-:W-:-:S02]  /*3a20*/  @!P0 R2UR UR12, R52 ;  /* 0x00000000340c82ca */ /* 0x000fc400000e0000 */
[----:B------:R-:W-:Y:S01]  /*3a30*/  @!P0 R2UR UR13, R53 ;  /* 0x00000000350d82ca */ /* 0x000fe200000e0000 */
[----:B------:R2:W-:Y:S07]  /*3a40*/  STG.E.64 desc[UR4][R46.64+0x28b0], R4 ;  /* 0x0028b0042e007986 */ /* 0x0005ee000c101b04 */
[----:B------:R2:W-:Y:S05]  /*3a50*/  STG.E.64 desc[UR10][R46.64+0x28b8], R10 ;  /* 0x0028b80a2e007986 */ /* 0x0005ea000c101b0a */
[----:B------:R2:W-:Y:S01]  /*3a60*/  @!P0 STG.E desc[UR12][R48.64+0x194], RZ ;  /* 0x000194ff30008986 */ /* 0x0005e2000c10190c */
[----:B------:R-:W-:Y:S05]  /*3a70*/  @!P0 BRA `(.L_x_96) ;  /* 0x0000000400cc8947 */ /* 0x000fea0003800000 */
[----:B------:R-:W-:Y:S02]  /*3a80*/  R2UR UR4, R52 ;  /* 0x00000000340472ca */ /* 0x000fe400000e0000 */
[----:B------:R-:W-:Y:S02]  /*3a90*/  R2UR UR5, R53 ;  /* 0x00000000350572ca */ /* 0x000fe400000e0000 */
[----:B------:R-:W-:-:S11]  /*3aa0*/  ISETP.GE.AND P0, PT, R41, 0x2, PT ;  /* 0x000000022900780c */ /* 0x000fd60003f06270 */
[----:B------:R3:W-:Y:S02]  /*3ab0*/  STG.E desc[UR4][R48.64+0x190], RZ ;  /* 0x000190ff30007986 */ /* 0x0007e4000c101904 */
[----:B------:R-:W-:Y:S05]  /*3ac0*/  @!P0 BRA `(.L_x_97) ;  /* 0x0000000000ac8947 */ /* 0x000fea0003800000 */
[----:B--2---:R-:W-:Y:S01]  /*3ad0*/  LEA.HI R4, R41, R41, RZ, 0x1 ;  /* 0x0000002929047211 */ /* 0x004fe200078f08ff */
[----:B0-----:R-:W-:Y:S02]  /*3ae0*/  IMAD.IADD R13, R6, 0x1, R41 ;  /* 0x00000001060d7824 */ /* 0x001fe400078e0229 */
[----:B------:R-:W-:Y:S01]  /*3af0*/  IMAD.MOV.U32 R7, RZ, RZ, RZ ;  /* 0x000000ffff077224 */ /* 0x000fe200078e00ff */
[----:B------:R-:W-:-:S07]  /*3b00*/  SHF.R.S32.HI R12, RZ, 0x1, R4 ;  /* 0x00000001ff0c7819 */ /* 0x000fce0000011404 */
.L_x_100:
[----:B------:R-:W0:Y:S01]  /*3b10*/  LDCU.64 UR4, c[0x0][0x380] ;  /* 0x00007000ff0477ac */ /* 0x000e220008000a00 */
[----:B------:R-:W-:Y:S02]  /*3b20*/  LOP3.LUT R4, RZ, R7, RZ, 0x33, !PT ;  /* 0x00000007ff047212 */ /* 0x000fe400078e33ff */
[C---:B------:R-:W-:Y:S02]  /*3b30*/  R2UR UR10, R52.reuse ;  /* 0x00000000340a72ca */ /* 0x040fe400000e0000 */
[----:B------:R-:W-:Y:S01]  /*3b40*/  R2UR UR11, R53 ;  /* 0x00000000350b72ca */ /* 0x000fe200000e0000 */
[----:B------:R-:W-:Y:S01]  /*3b50*/  IMAD.IADD R9, R13, 0x1, R4 ;  /* 0x000000010d097824 */ /* 0x000fe200078e0204 */
[----:B------:R-:W-:Y:S02]  /*3b60*/  R2UR UR12, R52 ;  /* 0x00000000340c72ca */ /* 0x000fe400000e0000 */
[----:B------:R-:W-:Y:S02]  /*3b70*/  R2UR UR13, R53 ;  /* 0x00000000350d72ca */ /* 0x000fe400000e0000 */
[----:B------:R-:W-:-:S05]  /*3b80*/  IADD3 R4, P0, PT, R7, R2, RZ ;  /* 0x0000000207047210 */ /* 0x000fca0007f1e0ff */
[----:B------:R-:W-:Y:S01]  /*3b90*/  IMAD.X R5, RZ, RZ, R3, P0 ;  /* 0x000000ffff057224 */ /* 0x000fe200000e0603 */
[----:B0-----:R-:W-:-:S04]  /*3ba0*/  IADD3 R10, P1, PT, R9, UR4, RZ ;  /* 0x00000004090a7c10 */ /* 0x001fc8000ff3e0ff */
[----:B------:R-:W2:Y:S01]  /*3bb0*/  LDG.E.U8 R4, desc[UR10][R4.64] ;  /* 0x0000000a04047981 */ /* 0x000ea2000c1e1100 */
[----:B------:R-:W-:-:S05]  /*3bc0*/  LEA.HI.X.SX32 R11, R9, UR5, 0x1, P1 ;  /* 0x00000005090b7c11 */ /* 0x000fca00088f0eff */
[----:B----4-:R-:W4:Y:S01]  /*3bd0*/  LDG.E.U8 R10, desc[UR12][R10.64] ;  /* 0x0000000c0a0a7981 */ /* 0x010f22000c1e1100 */
[----:B--2---:R-:W-:Y:S02]  /*3be0*/  ISETP.EQ.AND P1, PT, R4, 0x41, PT ;  /* 0x000000410400780c */ /* 0x004fe40003f22270 */
[----:B----4-:R-:W-:-:S13]  /*3bf0*/  ISETP.NE.AND P0, PT, R10, 0x54, PT ;  /* 0x000000540a00780c */ /* 0x010fda0003f05270 */
[----:B------:R-:W-:Y:S05]  /*3c00*/  @P0 BRA P1, `(.L_x_98) ;  /* 0x00000004005c0947 */ /* 0x000fea0000800000 */
[----:B------:R-:W-:Y:S02]  /*3c10*/  ISETP.NE.AND P0, PT, R10, 0x41, PT ;  /* 0x000000410a00780c */ /* 0x000fe40003f05270 */
[----:B------:R-:W-:-:S13]  /*3c20*/  ISETP.EQ.AND P1, PT, R4, 0x54, PT ;  /* 0x000000540400780c */ /* 0x000fda0003f22270 */
[----:B------:R-:W-:Y:S05]  /*3c30*/  @P0 BRA P1, `(.L_x_98) ;  /* 0x0000000400500947 */ /* 0x000fea0000800000 */
[C---:B------:R-:W-:Y:S02]  /*3c40*/  ISETP.NE.AND P0, PT, R4.reuse, 0x54, PT ;  /* 0x000000540400780c */ /* 0x040fe40003f05270 */
[----:B------:R-:W-:Y:S02]  /*3c50*/  ISETP.NE.AND P1, PT, R4, 0x41, PT ;  /* 0x000000410400780c */ /* 0x000fe40003f25270 */
[C---:B------:R-:W-:Y:S02]  /*3c60*/  ISETP.NE.OR P0, PT, R10.reuse, 0x41, !P0 ;  /* 0x000000410a00780c */ /* 0x040fe40004705670 */
[----:B------:R-:W-:-:S04]  /*3c70*/  ISETP.NE.OR P1, PT, R10, 0x54, !P1 ;  /* 0x000000540a00780c */ /* 0x000fc80004f25670 */
[----:B------:R-:W-:-:S13]  /*3c80*/  PLOP3.LUT P0, PT, P0, P1, PT, 0x80, 0x8 ;  /* 0x000000000008781c */ /* 0x000fda0000703070 */
[----:B------:R-:W-:Y:S05]  /*3c90*/  @!P0 BRA `(.L_x_98) ;  /* 0x0000000400388947 */ /* 0x000fea0003800000 */
[----:B------:R-:W-:Y:S02]  /*3ca0*/  ISETP.NE.AND P1, PT, R4, 0x43, PT ;  /* 0x000000430400780c */ /* 0x000fe40003f25270 */
[----:B------:R-:W-:-:S13]  /*3cb0*/  ISETP.NE.AND P0, PT, R10, 0x47, PT ;  /* 0x000000470a00780c */ /* 0x000fda0003f05270 */
[----:B------:R-:W-:Y:S05]  /*3cc0*/  @!P1 BRA P0, `(.L_x_99) ;  /* 0x00000004001c9947 */ /* 0x000fea0000000000 */
[C---:B------:R-:W-:Y:S02]  /*3cd0*/  ISETP.NE.AND P0, PT, R10.reuse, 0x43, PT ;  /* 0x000000430a00780c */ /* 0x040fe40003f05270 */
[----:B------:R-:W-:Y:S02]  /*3ce0*/  ISETP.NE.OR P1, PT, R10, 0x47, !P1 ;  /* 0x000000470a00780c */ /* 0x000fe40004f25670 */
[----:B------:R-:W-:-:S04]  /*3cf0*/  ISETP.EQ.XOR P0, PT, R4, 0x47, P0 ;  /* 0x000000470400780c */ /* 0x000fc80000702a70 */
[----:B------:R-:W-:-:S13]  /*3d00*/  PLOP3.LUT P0, PT, P0, P1, PT, 0x80, 0x8 ;  /* 0x000000000008781c */ /* 0x000fda0000703070 */
[----:B------:R-:W-:Y:S05]  /*3d10*/  @!P0 BRA `(.L_x_99) ;  /* 0x0000000400088947 */ /* 0x000fea0003800000 */
[----:B------:R-:W-:Y:S01]  /*3d20*/  VIADD R7, R7, 0x1 ;  /* 0x0000000107077836 */ /* 0x000fe20000000000 */
[----:B------:R-:W-:Y:S02]  /*3d30*/  R2UR UR4, R52 ;  /* 0x00000000340472ca */ /* 0x000fe400000e0000 */
[----:B------:R-:W-:Y:S02]  /*3d40*/  R2UR UR5, R53 ;  /* 0x00000000350572ca */ /* 0x000fe400000e0000 */
[----:B------:R-:W-:-:S11]  /*3d50*/  ISETP.GE.AND P0, PT, R7, R12, PT ;  /* 0x0000000c0700720c */ /* 0x000fd60003f06270 */
[----:B------:R4:W-:Y:S02]  /*3d60*/  STG.E desc[UR4][R48.64+0x190], R7 ;  /* 0x0001900730007986 */ /* 0x0009e4000c101904 */
[----:B------:R-:W-:Y:S05]  /*3d70*/  @!P0 BRA `(.L_x_100) ;  /* 0xfffffffc00648947 */ /* 0x000fea000383ffff */
.L_x_97:
[----:B------:R-:W5:Y:S01]  /*3d80*/  MUFU.RCP64H R3, 2.2750682830810546875 ;  /* 0x4002335700037908 */ /* 0x000f620000001800 */
[----:B--2---:R-:W-:Y:S01]  /*3d90*/  IMAD.MOV.U32 R4, RZ, RZ, 0x11d70f68 ;  /* 0x11d70f68ff047424 */ /* 0x004fe200078e00ff */
[----:B------:R-:W-:Y:S01]  /*3da0*/  UMOV UR4, 0x8eb87b44 ;  /* 0x8eb87b4400047882 */ /* 0x000fe20000000000 */
[----:B------:R-:W-:Y:S01]  /*3db0*/  IMAD.MOV.U32 R5, RZ, RZ, 0x40023357 ;  /* 0x40023357ff057424 */ /* 0x000fe200078e00ff */
[----:B------:R-:W-:Y:S01]  /*3dc0*/  UMOV UR5, 0x3fd19ab8 ;  /* 0x3fd19ab800057882 */ /* 0x000fe20000000000 */
[----:B------:R-:W-:Y:S01]  /*3dd0*/  IMAD.MOV.U32 R2, RZ, RZ, RZ ;  /* 0x000000ffff027224 */ /* 0x000fe200078e00ff */
[----:B------:R-:W-:Y:S01]  /*3de0*/  UMOV UR10, 0x3ae80f1e ;  /* 0x3ae80f1e000a7882 */ /* 0x000fe20000000000 */
[----:B------:R-:W-:Y:S01]  /*3df0*/  IMAD.MOV.U32 R12, RZ, RZ, -0x748574fc ;  /* 0x8b7a8b04ff0c7424 */ /* 0x000fe200078e00ff */
[----:B------:R-:W-:Y:S01]  /*3e00*/  UMOV UR11, 0x3eb1380b ;  /* 0x3eb1380b000b7882 */ /* 0x000fe20000000000 */
[----:B0-----:R-:W-:Y:S01]  /*3e10*/  IMAD.MOV.U32 R13, RZ, RZ, 0x3ed0ee25 ;  /* 0x3ed0ee25ff0d7424 */ /* 0x001fe200078e00ff */
[----:B------:R-:W-:Y:S01]  /*3e20*/  UMOV UR12, 0x0 ;  /* 0x00000000000c7882 */ /* 0x000fe20000000000 */
[----:B------:R-:W-:Y:S01]  /*3e30*/  IMAD.MOV.U32 R38, RZ, RZ, -0x105c611 ;  /* 0xfefa39efff267424 */ /* 0x000fe200078e00ff */
[----:B------:R-:W-:Y:S01]  /*3e40*/  UMOV UR13, 0x40390000 ;  /* 0x40390000000d7882 */ /* 0x000fe20000000000 */
[----:B------:R-:W-:-:S02]  /*3e50*/  IMAD.MOV.U32 R39, RZ, RZ, 0x3fe62e42 ;  /* 0x3fe62e42ff277424 */ /* 0x000fc400078e00ff */
[----:B------:R-:W-:Y:S01]  /*3e60*/  IMAD.MOV.U32 R42, RZ, RZ, -0x105c611 ;  /* 0xfefa39efff2a7424 */ /* 0x000fe200078e00ff */
[----:B-----5:R-:W-:Y:S01]  /*3e70*/  DFMA R4, R2, -R4, 1 ;  /* 0x3ff000000204742b */ /* 0x020fe20000000804 */
[----:B------:R-:W-:-:S07]  /*3e80*/  IMAD.MOV.U32 R43, RZ, RZ, 0x3fe62e42 ;  /* 0x3fe62e42ff2b7424 */ /* 0x000fce00078e00ff */
[----:B------:R-:W-:-:S08]  /*3e90*/  DFMA R4, R4, R4, R4 ;  /* 0x000000040404722b */ /* 0x000fd00000000004 */
[----:B------:R-:W-:-:S08]  /*3ea0*/  DFMA R4, R2, R4, R2 ;  /* 0x000000040204722b */ /* 0x000fd00000000002 */
[----:B------:R-:W-:-:S08]  /*3eb0*/  DMUL R2, R4, UR4 ;  /* 0x0000000404027c28 */ /* 0x000fd00008000000 */
[----:B------:R-:W-:-:S08]  /*3ec0*/  DFMA R2, R4, UR4, R2 ;  /* 0x0000000404027c2b */ /* 0x000fd00008000002 */
[C---:B------:R-:W-:Y:S02]  /*3ed0*/  DMUL R10, R2.reuse, R2 ;  /* 0x00000002020a7228 */ /* 0x040fe40000000000 */
[----:B------:R-:W-:Y:S02]  /*3ee0*/  DADD R14, -R2, UR4 ;  /* 0x00000004020e7e29 */ /* 0x000fe40008000100 */
[----:B------:R-:W-:-:S04]  /*3ef0*/  DFMA R38, R38, -UR12, R2 ;  /* 0x8000000c26267c2b */ /* 0x000fc80008000002 */
[----:B------:R-:W-:Y:S01]  /*3f00*/  DFMA R12, R10, UR10, R12 ;  /* 0x0000000a0a0c7c2b */ /* 0x000fe2000800000c */
[----:B------:R-:W-:Y:S01]  /*3f10*/  UMOV UR10, 0x9f02676f ;  /* 0x9f02676f000a7882 */ /* 0x000fe20000000000 */
[----:B------:R-:W-:Y:S01]  /*3f20*/  UMOV UR11, 0x3ef3b266 ;  /* 0x3ef3b266000b7882 */ /* 0x000fe20000000000 */
[----:B------:R-:W-:Y:S02]  /*3f30*/  DADD R14, R14, R14 ;  /* 0x000000000e0e7229 */ /* 0x000fe4000000000e */
[----:B------:R-:W-:-:S03]  /*3f40*/  DFMA R42, -R42, -25, R38 ;  /* 0xc03900002a2a782b */ /* 0x000fc60000000126 */
[----:B------:R-:W-:Y:S01]  /*3f50*/  DFMA R12, R10, R12, UR10 ;  /* 0x0000000a0a0c7e2b */ /* 0x000fe2000800000c */
[----:B------:R-:W-:Y:S01]  /*3f60*/  UMOV UR10, 0xa9ab0956 ;  /* 0xa9ab0956000a7882 */ /* 0x000fe20000000000 */
[----:B------:R-:W-:Y:S01]  /*3f70*/  UMOV UR11, 0x3f1745cb ;  /* 0x3f1745cb000b7882 */ /* 0x000fe20000000000 */
[C---:B------:R-:W-:Y:S01]  /*3f80*/  DFMA R14, -R2.reuse, UR4, R14 ;  /* 0x00000004020e7c2b */ /* 0x040fe2000800010e */
[----:B------:R-:W-:Y:S01]  /*3f90*/  R2UR UR4, R52 ;  /* 0x00000000340472ca */ /* 0x000fe200000e0000 */
[----:B------:R-:W-:Y:S01]  /*3fa0*/  DADD R42, -R2, R42 ;  /* 0x00000000022a7229 */ /* 0x000fe2000000012a */
[----:B------:R-:W-:Y:S02]  /*3fb0*/  R2UR UR5, R53 ;  /* 0x00000000350572ca */ /* 0x000fe400000e0000 */
[----:B------:R-:W-:Y:S01]  /*3fc0*/  DFMA R12, R10, R12, UR10 ;  /* 0x0000000a0a0c7e2b */ /* 0x000fe2000800000c */
[----:B------:R-:W-:Y:S01]  /*3fd0*/  UMOV UR10, 0x2d1b5154 ;  /* 0x2d1b5154000a7882 */ /* 0x000fe20000000000 */
[----:B------:R-:W-:Y:S01]  /*3fe0*/  UMOV UR11, 0x3f3c71c7 ;  /* 0x3f3c71c7000b7882 */ /* 0x000fe20000000000 */
[----:B------:R-:W-:Y:S01]  /*3ff0*/  DMUL R14, R4, R14 ;  /* 0x0000000e040e7228 */ /* 0x000fe20000000000 */
[----:B------:R-:W-:-:S04]  /*4000*/  IMAD.MOV.U32 R5, RZ, RZ, 0x1 ;  /* 0x00000001ff057424 */ /* 0x000fc800078e00ff */
[C---:B------:R-:W-:Y:S01]  /*4010*/  DFMA R12, R10.reuse, R12, UR10 ;  /* 0x0000000a0a0c7e2b */ /* 0x040fe2000800000c */
[----:B------:R-:W-:Y:S01]  /*4020*/  UMOV UR10, 0x923be72d ;  /* 0x923be72d000a7882 */ /* 0x000fe20000000000 */
[----:B------:R-:W-:Y:S01]  /*4030*/  UMOV UR11, 0x3f624924 ;  /* 0x3f624924000b7882 */ /* 0x000fe20000000000 */
[----:B------:R0:W-:Y:S05]  /*4040*/  STG.E desc[UR4][R48.64+0x194], R5 ;  /* 0x0001940530007986 */ /* 0x0001ea000c101904 */
[----:B------:R-:W-:Y:S01]  /*4050*/  DFMA R12, R10, R12, UR10 ;  /* 0x0000000a0a0c7e2b */ /* 0x000fe2000800000c */
[----:B------:R-:W-:Y:S01]  /*4060*/  UMOV UR10, 0x9999a3c4 ;  /* 0x9999a3c4000a7882 */ /* 0x000fe20000000000 */
[----:B------:R-:W-:-:S06]  /*4070*/  UMOV UR11, 0x3f899999 ;  /* 0x3f899999000b7882 */ /* 0x000fcc0000000000 */
[----:B------:R-:W-:Y:S01]  /*4080*/  DFMA R12, R10, R12, UR10 ;  /* 0x0000000a0a0c7e2b */ /* 0x000fe2000800000c */
[----:B------:R-:W-:Y:S01]  /*4090*/  UMOV UR10, 0x55555554 ;  /* 0x55555554000a7882 */ /* 0x000fe20000000000 */
[----:B------:R-:W-:-:S06]  /*40a0*/  UMOV UR11, 0x3fb55555 ;  /* 0x3fb55555000b7882 */ /* 0x000fcc0000000000 */
[----:B------:R-:W-:-:S08]  /*40b0*/  DFMA R12, R10, R12, UR10 ;  /* 0x0000000a0a0c7e2b */ /* 0x000fd0000800000c */
[----:B------:R-:W-:-:S08]  /*40c0*/  DMUL R12, R10, R12 ;  /* 0x0000000c0a0c7228 */ /* 0x000fd00000000000 */
[----:B------:R-:W-:Y:S01]  /*40d0*/  DFMA R12, R2, R12, R14 ;  /* 0x0000000c020c722b */ /* 0x000fe2000000000e */
[----:B------:R-:W-:Y:S02]  /*40e0*/  IMAD.MOV.U32 R2, RZ, RZ, 0x3b39803f ;  /* 0x3b39803fff027424 */ /* 0x000fe400078e00ff */
[----:B------:R-:W-:-:S05]  /*40f0*/  IMAD.MOV.U32 R3, RZ, RZ, 0x3c7abc9e ;  /* 0x3c7abc9eff037424 */ /* 0x000fca00078e00ff */
[----:B------:R-:W-:-:S08]  /*4100*/  DADD R12, R12, -R42 ;  /* 0x000000000c0c7229 */ /* 0x000fd0000000082a */
[----:B------:R-:W-:-:S08]  /*4110*/  DFMA R12, R2, -UR12, R12 ;  /* 0x8000000c020c7c2b */ /* 0x000fd0000800000c */
[----:B------:R-:W-:Y:S01]  /*4120*/  DADD R2, R38, R12 ;  /* 0x0000000026027229 */ /* 0x000fe2000000000c */
[----:B0-----:R-:W-:Y:S10]  /*4130*/  BRA `(.L_x_101) ;  /* 0x0000000000f87947 */ /* 0x001ff40003800000 */
.L_x_99:
[----:B------:R-:W-:Y:S02]  /*4140*/  R2UR UR4, R52 ;  /* 0x00000000340472ca */ /* 0x000fe400000e0000 */
[----:B------:R-:W-:-:S13]  /*4150*/  R2UR UR5, R53 ;  /* 0x00000000350572ca */ /* 0x000fda00000e0000 */
[----:B------:R4:W-:Y:S01]  /*4160*/  STG.E desc[UR4][R48.64+0x194], RZ ;  /* 0x000194ff30007986 */ /* 0x0009e2000c101904 */
[----:B------:R-:W-:Y:S05]  /*4170*/  BRA `(.L_x_96) ;  /* 0x00000000000c7947 */ /* 0x000fea0003800000 */
.L_x_98:
[----:B------:R-:W-:Y:S02]  /*4180*/  R2UR UR4, R52 ;  /* 0x00000000340472ca */ /* 0x000fe400000e0000 */
[----:B------:R-:W-:-:S13]  /*4190*/  R2UR UR5, R53 ;  /* 0x00000000350572ca */ /* 0x000fda00000e0000 */
[----:B------:R0:W-:Y:S02]  /*41a0*/  STG.E desc[UR4][R48.64+0x194], RZ ;  /* 0x000194ff30007986 */ /* 0x0001e4000c101904 */
.L_x_96:
[----:B------:R-:W5:Y:S01]  /*41b0*/  MUFU.RCP64H R3, 2.2750682830810546875 ;  /* 0x4002335700037908 */ /* 0x000f620000001800 */
[----:B--2---:R-:W-:Y:S01]  /*41c0*/  IMAD.MOV.U32 R4, RZ, RZ, 0x11d70f68 ;  /* 0x11d70f68ff047424 */ /* 0x004fe200078e00ff */
[----:B------:R-:W-:Y:S01]  /*41d0*/  UMOV UR10, 0x8eb87b44 ;  /* 0x8eb87b44000a7882 */ /* 0x000fe20000000000 */
[----:B------:R-:W-:Y:S01]  /*41e0*/  IMAD.MOV.U32 R5, RZ, RZ, 0x40023357 ;  /* 0x40023357ff057424 */ /* 0x000fe200078e00ff */
[----:B------:R-:W-:Y:S01]  /*41f0*/  UMOV UR11, 0x3fd19ab8 ;  /* 0x3fd19ab8000b7882 */ /* 0x000fe20000000000 */
[----:B------:R-:W-:Y:S01]  /*4200*/  IMAD.MOV.U32 R2, RZ, RZ, RZ ;  /* 0x000000ffff027224 */ /* 0x000fe200078e00ff */
[----:B------:R-:W-:Y:S01]  /*4210*/  UMOV UR4, 0x3ae80f1e ;  /* 0x3ae80f1e00047882 */ /* 0x000fe20000000000 */
[----:B------:R-:W-:Y:S01]  /*4220*/  UMOV UR5, 0x3eb1380b ;  /* 0x3eb1380b00057882 */ /* 0x000fe20000000000 */
[----:B------:R-:W-:Y:S01]  /*4230*/  IMAD.MOV.U32 R42, RZ, RZ, -0x105c611 ;  /* 0xfefa39efff2a7424 */ /* 0x000fe200078e00ff */
[----:B------:R-:W-:Y:S01]  /*4240*/  UMOV UR12, 0x55555554 ;  /* 0x55555554000c7882 */ /* 0x000fe20000000000 */
[----:B------:R-:W-:Y:S01]  /*4250*/  IMAD.MOV.U32 R43, RZ, RZ, 0x3fe62e42 ;  /* 0x3fe62e42ff2b7424 */ /* 0x000fe200078e00ff */
[----:B------:R-:W-:Y:S01]  /*4260*/  UMOV UR13, 0x3fb55555 ;  /* 0x3fb55555000d7882 */ /* 0x000fe20000000000 */
[----:B------:R-:W-:-:S02]  /*4270*/  IMAD.MOV.U32 R44, RZ, RZ, -0x105c611 ;  /* 0xfefa39efff2c7424 */ /* 0x000fc400078e00ff */
[----:B------:R-:W-:Y:S01]  /*4280*/  IMAD.MOV.U32 R45, RZ, RZ, 0x3fe62e42 ;  /* 0x3fe62e42ff2d7424 */ /* 0x000fe200078e00ff */
[----:B-----5:R-:W-:-:S08]  /*4290*/  DFMA R4, R2, -R4, 1 ;  /* 0x3ff000000204742b */ /* 0x020fd00000000804 */
[----:B------:R-:W-:-:S08]  /*42a0*/  DFMA R4, R4, R4, R4 ;  /* 0x000000040404722b */ /* 0x000fd00000000004 */
[----:B------:R-:W-:-:S08]  /*42b0*/  DFMA R10, R2, R4, R2 ;  /* 0x00000004020a722b */ /* 0x000fd00000000002 */
[----:B------:R-:W-:-:S08]  /*42c0*/  DMUL R2, R10, UR10 ;  /* 0x0000000a0a027c28 */ /* 0x000fd00008000000 */
[----:B0-----:R-:W-:Y:S01]  /*42d0*/  DFMA R12, R10, UR10, R2 ;  /* 0x0000000a0a0c7c2b */ /* 0x001fe20008000002 */
[----:B------:R-:W-:Y:S02]  /*42e0*/  IMAD.MOV.U32 R2, RZ, RZ, -0x748574fc ;  /* 0x8b7a8b04ff027424 */ /* 0x000fe400078e00ff */
[----:B------:R-:W-:-:S05]  /*42f0*/  IMAD.MOV.U32 R3, RZ, RZ, 0x3ed0ee25 ;  /* 0x3ed0ee25ff037424 */ /* 0x000fca00078e00ff */
[C---:B------:R-:W-:Y:S02]  /*4300*/  DMUL R14, R12.reuse, R12 ;  /* 0x0000000c0c0e7228 */ /* 0x040fe40000000000 */
[----:B------:R-:W-:-:S06]  /*4310*/  DADD R4, -R12, UR10 ;  /* 0x0000000a0c047e29 */ /* 0x000fcc0008000100 */
[----:B------:R-:W-:Y:S01]  /*4320*/  DFMA R2, R14, UR4, R2 ;  /* 0x000000040e027c2b */ /* 0x000fe20008000002 */
[----:B------:R-:W-:Y:S01]  /*4330*/  UMOV UR4, 0x9f02676f ;  /* 0x9f02676f00047882 */ /* 0x000fe20000000000 */
[----:B------:R-:W-:Y:S01]  /*4340*/  UMOV UR5, 0x3ef3b266 ;  /* 0x3ef3b26600057882 */ /* 0x000fe20000000000 */
[----:B------:R-:W-:-:S05]  /*4350*/  DADD R38, R4, R4 ;  /* 0x0000000004267229 */ /* 0x000fca0000000004 */
[----:B------:R-:W-:Y:S01]  /*4360*/  DFMA R2, R14, R2, UR4 ;  /* 0x000000040e027e2b */ /* 0x000fe20008000002 */
[----:B------:R-:W-:Y:S01]  /*4370*/  UMOV UR4, 0xa9ab0956 ;  /* 0xa9ab095600047882 */ /* 0x000fe20000000000 */
[----:B------:R-:W-:-:S06]  /*4380*/  UMOV UR5, 0x3f1745cb ;  /* 0x3f1745cb00057882 */ /* 0x000fcc0000000000 */
        /* <DEDUP_REMOVED lines=11> */
[----:B------:R-:W-:Y:S02]  /*4440*/  UMOV UR5, 0x403b0000 ;  /* 0x403b000000057882 */ /* 0x000fe40000000000 */
[----:B------:R-:W-:Y:S02]  /*4450*/  DFMA R2, R42, -UR4, R12 ;  /* 0x800000042a027c2b */ /* 0x000fe4000800000c */
[----:B------:R-:W-:Y:S02]  /*4460*/  DFMA R42, -R12, UR10, R38 ;  /* 0x0000000a0c2a7c2b */ /* 0x000fe40008000126 */
[----:B------:R-:W-:-:S04]  /*4470*/  DFMA R38, R14, R4, UR12 ;  /* 0x0000000c0e267e2b */ /* 0x000fc80008000004 */
[----:B------:R-:W-:Y:S02]  /*4480*/  DFMA R4, -R44, -27, R2 ;  /* 0xc03b00002c04782b */ /* 0x000fe40000000102 */
[----:B------:R-:W-:Y:S02]  /*4490*/  DMUL R42, R10, R42 ;  /* 0x0000002a0a2a7228 */ /* 0x000fe40000000000 */
[----:B------:R-:W-:Y:S01]  /*44a0*/  DMUL R38, R14, R38 ;  /* 0x000000260e267228 */ /* 0x000fe20000000000 */
[----:B------:R-:W-:Y:S02]  /*44b0*/  IMAD.MOV.U32 R10, RZ, RZ, 0x3b39803f ;  /* 0x3b39803fff0a7424 */ /* 0x000fe400078e00ff */
[----:B------:R-:W-:Y:S01]  /*44c0*/  IMAD.MOV.U32 R11, RZ, RZ, 0x3c7abc9e ;  /* 0x3c7abc9eff0b7424 */ /* 0x000fe200078e00ff */
[----:B------:R-:W-:-:S04]  /*44d0*/  DADD R4, R4, -R12 ;  /* 0x0000000004047229 */ /* 0x000fc8000000080c */
[----:B------:R-:W-:-:S08]  /*44e0*/  DFMA R38, R12, R38, R42 ;  /* 0x000000260c26722b */ /* 0x000fd0000000002a */
[----:B------:R-:W-:-:S08]  /*44f0*/  DADD R4, -R4, R38 ;  /* 0x0000000004047229 */ /* 0x000fd00000000126 */
[----:B------:R-:W-:-:S08]  /*4500*/  DFMA R4, R10, -UR4, R4 ;  /* 0x800000040a047c2b */ /* 0x000fd00008000004 */
[----:B------:R-:W-:-:S11]  /*4510*/  DADD R2, R2, R4 ;  /* 0x0000000002027229 */ /* 0x000fd60000000004 */
.L_x_101:
[----:B------:R-:W-:Y:S05]  /*4520*/  BSYNC.RECONVERGENT B0 ;  /* 0x0000000000007941 */ /* 0x000fea0003800200 */
.L_x_95:
[C---:B------:R-:W-:Y:S01]  /*4530*/  R2UR UR10, R52.reuse ;  /* 0x00000000340a72ca */ /* 0x040fe200000e0000 */
[----:B------:R-:W-:Y:S01]  /*4540*/  UMOV UR4, 0x3a29c77a ;  /* 0x3a29c77a00047882 */ /* 0x000fe20000000000 */
[C---:B------:R-:W-:Y:S01]  /*4550*/  R2UR UR11, R53.reuse ;  /* 0x00000000350b72ca */ /* 0x040fe200000e0000 */
[----:B------:R-:W-:Y:S01]  /*4560*/  UMOV UR5, 0x3fffcb92 ;  /* 0x3fffcb9200057882 */ /* 0x000fe20000000000 */
[----:B------:R-:W-:Y:S01]  /*4570*/  R2UR UR12, R52 ;  /* 0x00000000340c72ca */ /* 0x000fe200000e0000 */
[----:B------:R-:W-:Y:S01]  /*4580*/  DMUL R2, R2, UR4 ;  /* 0x0000000402027c28 */ /* 0x000fe20008000000 */
[----:B------:R-:W-:Y:S01]  /*4590*/  R2UR UR13, R53 ;  /* 0x00000000350d72ca */ /* 0x000fe200000e0000 */
[----:B------:R-:W-:Y:S01]  /*45a0*/  IMAD.MOV.U32 R5, RZ, RZ, 0x1 ;  /* 0x00000001ff057424 */ /* 0x000fe200078e00ff */
[----:B------:R-:W-:Y:S01]  /*45b0*/  ISETP.GE.AND P0, PT, R41, 0x1, PT ;  /* 0x000000012900780c */ /* 0x000fe20003f06270 */
[----:B------:R-:W-:Y:S05]  /*45c0*/  BMOV.32.CLEAR RZ, B0 ;  /* 0x0000000000ff7355 */ /* 0x000fea0000100000 */
[----:B------:R-:W-:Y:S01]  /*45d0*/  BSSY.RECONVERGENT B0, `(.L_x_102) ;  /* 0x0000082000007945 */ /* 0x000fe20003800200 */
[----:B------:R0:W-:Y:S04]  /*45e0*/  STG.E.64 desc[UR10][R46.64+0x28c0], R2 ;  /* 0x0028c0022e007986 */ /* 0x0001e8000c101b0a */
[----:B------:R0:W-:Y:S02]  /*45f0*/  STG.E desc[UR12][R48.64+0x198], R5 ;  /* 0x0001980530007986 */ /* 0x0001e4000c10190c */
[----:B------:R-:W-:Y:S05]  /*4600*/  @!P0 BRA `(.L_x_103) ;  /* 0x0000000400f88947 */ /* 0x000fea0003800000 */
[C---:B------:R-:W-:Y:S02]  /*4610*/  IMAD.IADD R10, R6.reuse, 0x1, R41 ;  /* 0x00000001060a7824 */ /* 0x040fe400078e0229 */
[----:B------:R-:W-:Y:S02]  /*4620*/  VIADD R6, R6, 0xffffffff ;  /* 0xffffffff06067836 */ /* 0x000fe40000000000 */
[----:B0-----:R-:W-:-:S07]  /*4630*/  IMAD.MOV.U32 R5, RZ, RZ, 0x1 ;  /* 0x00000001ff057424 */ /* 0x001fce00078e00ff */
.L_x_120:
[----:B------:R-:W0:Y:S01]  /*4640*/  LDC.64 R12, c[0x0][0x380] ;  /* 0x0000e000ff0c7b82 */ /* 0x000e220000000a00 */
[----:B------:R-:W-:Y:S01]  /*4650*/  IMAD.IADD R3, R6, 0x1, R5 ;  /* 0x0000000106037824 */ /* 0x000fe200078e0205 */
[----:B------:R-:W-:Y:S02]  /*4660*/  R2UR UR4, R52 ;  /* 0x00000000340472ca */ /* 0x000fe400000e0000 */
[----:B------:R-:W-:Y:S02]  /*4670*/  R2UR UR5, R53 ;  /* 0x00000000350572ca */ /* 0x000fe400000e0000 */
[----:B0-----:R-:W-:-:S04]  /*4680*/  IADD3 R2, P0, PT, R3, R12, RZ ;  /* 0x0000000c03027210 */ /* 0x001fc80007f1e0ff */
[----:B------:R-:W-:-:S07]  /*4690*/  LEA.HI.X.SX32 R3, R3, R13, 0x1, P0 ;  /* 0x0000000d03037211 */ /* 0x000fce00000f0eff */
[----:B--2---:R-:W2:Y:S01]  /*46a0*/  LDG.E.U8 R2, desc[UR4][R2.64] ;  /* 0x0000000402027981 */ /* 0x004ea2000c1e1100 */
[----:B------:R-:W-:Y:S04]  /*46b0*/  BSSY.RECONVERGENT B1, `(.L_x_104) ;  /* 0x0000032000017945 */ /* 0x000fe80003800200 */
[----:B------:R-:W-:Y:S01]  /*46c0*/  BSSY.RELIABLE B2, `(.L_x_105) ;  /* 0x000001c000027945 */ /* 0x000fe20003800100 */
[----:B--2---:R-:W-:-:S13]  /*46d0*/  ISETP.GT.AND P0, PT, R2, 0x46, PT ;  /* 0x000000460200780c */ /* 0x004fda0003f04270 */
[----:B------:R-:W-:Y:S05]  /*46e0*/  @P0 BRA `(.L_x_106) ;  /* 0x00000000004c0947 */ /* 0x000fea0003800000 */
[----:B------:R-:W-:-:S13]  /*46f0*/  ISETP.NE.AND P0, PT, R2, 0x41, PT ;  /* 0x000000410200780c */ /* 0x000fda0003f05270 */
[----:B------:R-:W-:Y:S05]  /*4700*/  @!P0 BREAK.RELIABLE B2 ;  /* 0x0000000000028942 */ /* 0x000fea0003800100 */
[----:B------:R-:W-:Y:S05]  /*4710*/  @!P0 BRA `(.L_x_107) ;  /* 0x0000000000288947 */ /* 0x000fea0003800000 */
[----:B------:R-:W-:-:S13]  /*4720*/  ISETP.NE.AND P0, PT, R2, 0x43, PT ;  /* 0x000000430200780c */ /* 0x000fda0003f05270 */
[----:B------:R-:W-:Y:S05]  /*4730*/  @!P0 BREAK.RELIABLE B2 ;  /* 0x0000000000028942 */ /* 0x000fea0003800100 */
[----:B------:R-:W-:Y:S05]  /*4740*/  @P0 BRA `(.L_x_108) ;  /* 0x00000000004c0947 */ /* 0x000fea0003800000 */
[----:B------:R-:W-:Y:S01]  /*4750*/  R2UR UR4, R52 ;  /* 0x00000000340472ca */ /* 0x000fe200000e0000 */
[----:B------:R-:W-:Y:S01]  /*4760*/  IMAD.MOV.U32 R4, RZ, RZ, 0x1 ;  /* 0x00000001ff047424 */ /* 0x000fe200078e00ff */
[----:B------:R-:W-:Y:S02]  /*4770*/  R2UR UR5, R53 ;  /* 0x00000000350572ca */ /* 0x000fe400000e0000 */
[----:B------:R-:W-:-:S04]  /*4780*/  IADD3 R2, P0, PT, R5, R50, RZ ;  /* 0x0000003205027210 */ /* 0x000fc80007f1e0ff */
[----:B------:R-:W-:-:S07]  /*4790*/  LEA.HI.X.SX32 R3, R5, R51, 0x1, P0 ;  /* 0x0000003305037211 */ /* 0x000fce00000f0eff */
[----:B------:R0:W-:Y:S01]  /*47a0*/  STG.E.U8 desc[UR4][R2.64], R4 ;  /* 0x0000000402007986 */ /* 0x0001e2000c101104 */
[----:B------:R-:W-:Y:S05]  /*47b0*/  BRA `(.L_x_109) ;  /* 0x0000000000847947 */ /* 0x000fea0003800000 */
.L_x_107:
[----:B------:R-:W-:Y:S02]  /*47c0*/  R2UR UR4, R52 ;  /* 0x00000000340472ca */ /* 0x000fe400000e0000 */
[----:B------:R-:W-:Y:S02]  /*47d0*/  R2UR UR5, R53 ;  /* 0x00000000350572ca */ /* 0x000fe400000e0000 */
[----:B------:R-:W-:-:S04]  /*47e0*/  IADD3 R2, P0, PT, R5, R50, RZ ;  /* 0x0000003205027210 */ /* 0x000fc80007f1e0ff */
[----:B------:R-:W-:-:S07]  /*47f0*/  LEA.HI.X.SX32 R3, R5, R51, 0x1, P0 ;  /* 0x0000003305037211 */ /* 0x000fce00000f0eff */
[----:B------:R2:W-:Y:S01]  /*4800*/  STG.E.U8 desc[UR4][R2.64], RZ ;  /* 0x000000ff02007986 */ /* 0x0005e2000c101104 */
[----:B------:R-:W-:Y:S05]  /*4810*/  BRA `(.L_x_109) ;  /* 0x00000000006c7947 */ /* 0x000fea0003800000 */
.L_x_106:
[----:B------:R-:W-:-:S13]  /*4820*/  ISETP.NE.AND P0, PT, R2, 0x47, PT ;  /* 0x000000470200780c */ /* 0x000fda0003f05270 */
[----:B------:R-:W-:Y:S05]  /*4830*/  @!P0 BREAK.RELIABLE B2 ;  /* 0x0000000000028942 */ /* 0x000fea0003800100 */
[----:B------:R-:W-:Y:S05]  /*4840*/  @!P0 BRA `(.L_x_110) ;  /* 0x0000000000488947 */ /* 0x000fea0003800000 */
[----:B------:R-:W-:-:S13]  /*4850*/  ISETP.NE.AND P0, PT, R2, 0x54, PT ;  /* 0x000000540200780c */ /* 0x000fda0003f05270 */
[----:B------:R-:W-:Y:S05]  /*4860*/  @!P0 BREAK.RELIABLE B2 ;  /* 0x0000000000028942 */ /* 0x000fea0003800100 */
[----:B------:R-:W-:Y:S05]  /*4870*/  @!P0 BRA `(.L_x_111) ;  /* 0x0000000000208947 */ /* 0x000fea0003800000 */
.L_x_108:
[----:B------:R-:W-:Y:S05]  /*4880*/  BSYNC.RELIABLE B2 ;  /* 0x0000000000027941 */ /* 0x000fea0003800100 */
.L_x_105:
[----:B------:R-:W-:Y:S01]  /*4890*/  R2UR UR4, R52 ;  /* 0x00000000340472ca */ /* 0x000fe200000e0000 */
[----:B------:R-:W-:Y:S01]  /*48a0*/  IMAD.MOV.U32 R4, RZ, RZ, 0x4 ;  /* 0x00000004ff047424 */ /* 0x000fe200078e00ff */
[----:B------:R-:W-:Y:S02]  /*48b0*/  R2UR UR5, R53 ;  /* 0x00000000350572ca */ /* 0x000fe400000e0000 */
[----:B------:R-:W-:-:S04]  /*48c0*/  IADD3 R2, P0, PT, R5, R50, RZ ;  /* 0x0000003205027210 */ /* 0x000fc80007f1e0ff */
[----:B------:R-:W-:-:S07]  /*48d0*/  LEA.HI.X.SX32 R3, R5, R51, 0x1, P0 ;  /* 0x0000003305037211 */ /* 0x000fce00000f0eff */
[----:B------:R0:W-:Y:S01]  /*48e0*/  STG.E.U8 desc[UR4][R2.64], R4 ;  /* 0x0000000402007986 */ /* 0x0001e2000c101104 */
[----:B------:R-:W-:Y:S05]  /*48f0*/  BRA `(.L_x_109) ;  /* 0x0000000000347947 */ /* 0x000fea0003800000 */
.L_x_111:
[----:B------:R-:W-:Y:S01]  /*4900*/  R2UR UR4, R52 ;  /* 0x00000000340472ca */ /* 0x000fe200000e0000 */
[----:B------:R-:W-:Y:S01]  /*4910*/  IMAD.MOV.U32 R4, RZ, RZ, 0x3 ;  /* 0x00000003ff047424 */ /* 0x000fe200078e00ff */
[----:B------:R-:W-:Y:S02]  /*4920*/  R2UR UR5, R53 ;  /* 0x00000000350572ca */ /* 0x000fe400000e0000 */
[----:B------:R-:W-:-:S04]  /*4930*/  IADD3 R2, P0, PT, R5, R50, RZ ;  /* 0x0000003205027210 */ /* 0x000fc80007f1e0ff */
[----:B------:R-:W-:-:S07]  /*4940*/  LEA.HI.X.SX32 R3, R5, R51, 0x1, P0 ;  /* 0x0000003305037211 */ /* 0x000fce00000f0eff */
[----:B------:R0:W-:Y:S01]  /*4950*/  STG.E.U8 desc[UR4][R2.64], R4 ;  /* 0x0000000402007986 */ /* 0x0001e2000c101104 */
[----:B------:R-:W-:Y:S05]  /*4960*/  BRA `(.L_x_109) ;  /* 0x0000000000187947 */ /* 0x000fea0003800000 */
.L_x_110:
[----:B------:R-:W-:Y:S01]  /*4970*/  R2UR UR4, R52 ;  /* 0x00000000340472ca */ /* 0x000fe200000e0000 */
[----:B------:R-:W-:Y:S01]  /*4980*/  IMAD.MOV.U32 R4, RZ, RZ, 0x2 ;  /* 0x00000002ff047424 */ /* 0x000fe200078e00ff */
[----:B------:R-:W-:Y:S02]  /*4990*/  R2UR UR5, R53 ;  /* 0x00000000350572ca */ /* 0x000fe400000e0000 */
[----:B------:R-:W-:-:S04]  /*49a0*/  IADD3 R2, P0, PT, R5, R50, RZ ;  /* 0x0000003205027210 */ /* 0x000fc80007f1e0ff */
[----:B------:R-:W-:-:S07]  /*49b0*/  LEA.HI.X.SX32 R3, R5, R51, 0x1, P0 ;  /* 0x0000003305037211 */ /* 0x000fce00000f0eff */
[----:B------:R0:W-:Y:S02]  /*49c0*/  STG.E.U8 desc[UR4][R2.64], R4 ;  /* 0x0000000402007986 */ /* 0x0001e4000c101104 */
.L_x_109:
[----:B------:R-:W-:Y:S05]  /*49d0*/  BSYNC.RECONVERGENT B1 ;  /* 0x0000000000017941 */ /* 0x000fea0003800200 */
.L_x_104:
[----:B------:R-:W-:Y:S02]  /*49e0*/  R2UR UR4, R52 ;  /* 0x00000000340472ca */ /* 0x000fe400000e0000 */
[----:B------:R-:W-:-:S13]  /*49f0*/  R2UR UR5, R53 ;  /* 0x00000000350572ca */ /* 0x000fda00000e0000 */
[----:B------:R-:W0:Y:S02]  /*4a00*/  LDG.E R5, desc[UR4][R48.64+0x198] ;  /* 0x0001980430057981 */ /* 0x000e24000c1e1900 */
[----:B0-2---:R-:W-:-:S05]  /*4a10*/  IMAD.IADD R3, R10, 0x1, -R5 ;  /* 0x000000010a037824 */ /* 0x005fca00078e0a05 */
[----:B------:R-:W-:-:S04]  /*4a20*/  IADD3 R2, P0, PT, R3, R12, RZ ;  /* 0x0000000c03027210 */ /* 0x000fc80007f1e0ff */
[----:B------:R-:W-:-:S05]  /*4a30*/  LEA.HI.X.SX32 R3, R3, R13, 0x1, P0 ;  /* 0x0000000d03037211 */ /* 0x000fca00000f0eff */
[----:B------:R-:W2:Y:S01]  /*4a40*/  LDG.E.U8 R2, desc[UR4][R2.64] ;  /* 0x0000000402027981 */ /* 0x000ea2000c1e1100 */
        /* <DEDUP_REMOVED lines=17> */
.L_x_115:
[----:B------:R-:W-:Y:S02]  /*4b60*/  R2UR UR4, R52 ;  /* 0x00000000340472ca */ /* 0x000fe400000e0000 */
[----:B------:R-:W-:Y:S02]  /*4b70*/  R2UR UR5, R53 ;  /* 0x00000000350572ca */ /* 0x000fe400000e0000 */
[----:B------:R-:W-:-:S04]  /*4b80*/  IADD3 R2, P0, PT, R5, R50, RZ ;  /* 0x0000003205027210 */ /* 0x000fc80007f1e0ff */
[----:B------:R-:W-:-:S07]  /*4b90*/  LEA.HI.X.SX32 R3, R5, R51, 0x1, P0 ;  /* 0x0000003305037211 */ /* 0x000fce00000f0eff */
[----:B------:R0:W-:Y:S01]  /*4ba0*/  STG.E.U8 desc[UR4][R2.64+0x1b], RZ ;  /* 0x00001bff02007986 */ /* 0x0001e2000c101104 */
[----:B------:R-:W-:Y:S05]  /*4bb0*/  BRA `(.L_x_117) ;  /* 0x00000000006c7947 */ /* 0x000fea0003800000 */
.L_x_114:
[----:B------:R-:W-:-:S13]  /*4bc0*/  ISETP.NE.AND P0, PT, R2, 0x47, PT ;  /* 0x000000470200780c */ /* 0x000fda0003f05270 */
[----:B------:R-:W-:Y:S05]  /*4bd0*/  @!P0 BREAK.RELIABLE B2 ;  /* 0x0000000000028942 */ /* 0x000fea0003800100 */
[----:B------:R-:W-:Y:S05]  /*4be0*/  @!P0 BRA `(.L_x_118) ;  /* 0x0000000000488947 */ /* 0x000fea0003800000 */
[----:B------:R-:W-:-:S13]  /*4bf0*/  ISETP.NE.AND P0, PT, R2, 0x54, PT ;  /* 0x000000540200780c */ /* 0x000fda0003f05270 */
[----:B------:R-:W-:Y:S05]  /*4c00*/  @!P0 BREAK.RELIABLE B2 ;  /* 0x0000000000028942 */ /* 0x000fea0003800100 */
[----:B------:R-:W-:Y:S05]  /*4c10*/  @!P0 BRA `(.L_x_119) ;  /* 0x0000000000208947 */ /* 0x000fea0003800000 */
.L_x_116:
[----:B------:R-:W-:Y:S05]  /*4c20*/  BSYNC.RELIABLE B2 ;  /* 0x0000000000027941 */ /* 0x000fea0003800100 */
.L_x_113:
[----:B------:R-:W-:Y:S01]  /*4c30*/  R2UR UR4, R52 ;  /* 0x00000000340472ca */ /* 0x000fe200000e0000 */
[----:B------:R-:W-:Y:S01]  /*4c40*/  IMAD.MOV.U32 R4, RZ, RZ, 0x4 ;  /* 0x00000004ff047424 */ /* 0x000fe200078e00ff */
[----:B------:R-:W-:Y:S02]  /*4c50*/  R2UR UR5, R53 ;  /* 0x00000000350572ca */ /* 0x000fe400000e0000 */
[----:B------:R-:W-:-:S04]  /*4c60*/  IADD3 R2, P0, PT, R5, R50, RZ ;  /* 0x0000003205027210 */ /* 0x000fc80007f1e0ff */
[----:B------:R-:W-:-:S07]  /*4c70*/  LEA.HI.X.SX32 R3, R5, R51, 0x1, P0 ;  /* 0x0000003305037211 */ /* 0x000fce00000f0eff */
[----:B------:R0:W-:Y:S01]  /*4c80*/  STG.E.U8 desc[UR4][R2.64+0x1b], R4 ;  /* 0x00001b0402007986 */ /* 0x0001e2000c101104 */
[----:B------:R-:W-:Y:S05]  /*4c90*/  BRA `(.L_x_117) ;  /* 0x0000000000347947 */ /* 0x000fea0003800000 */
.L_x_119:
[----:B------:R-:W-:Y:S01]  /*4ca0*/  R2UR UR4, R52 ;  /* 0x00000000340472ca */ /* 0x000fe200000e0000 */
[----:B------:R-:W-:Y:S01]  /*4cb0*/  IMAD.MOV.U32 R4, RZ, RZ, 0x3 ;  /* 0x00000003ff047424 */ /* 0x000fe200078e00ff */
[----:B------:R-:W-:Y:S02]  /*4cc0*/  R2UR UR5, R53 ;  /* 0x00000000350572ca */ /* 0x000fe400000e0000 */
[----:B------:R-:W-:-:S04]  /*4cd0*/  IADD3 R2, P0, PT, R5, R50, RZ ;  /* 0x0000003205027210 */ /* 0x000fc80007f1e0ff */
[----:B------:R-:W-:-:S07]  /*4ce0*/  LEA.HI.X.SX32 R3, R5, R51, 0x1, P0 ;  /* 0x0000003305037211 */ /* 0x000fce00000f0eff */
[----:B------:R0:W-:Y:S01]  /*4cf0*/  STG.E.U8 desc[UR4][R2.64+0x1b], R4 ;  /* 0x00001b0402007986 */ /* 0x0001e2000c101104 */
[----:B------:R-:W-:Y:S05]  /*4d00*/  BRA `(.L_x_117) ;  /* 0x0000000000187947 */ /* 0x000fea0003800000 */
.L_x_118:
[----:B------:R-:W-:Y:S01]  /*4d10*/  R2UR UR4, R52 ;  /* 0x00000000340472ca */ /* 0x000fe200000e0000 */
[----:B------:R-:W-:Y:S01]  /*4d20*/  IMAD.MOV.U32 R4, RZ, RZ, 0x2 ;  /* 0x00000002ff047424 */ /* 0x000fe200078e00ff */
[----:B------:R-:W-:Y:S02]  /*4d30*/  R2UR UR5, R53 ;  /* 0x00000000350572ca */ /* 0x000fe400000e0000 */
[----:B------:R-:W-:-:S04]  /*4d40*/  IADD3 R2, P0, PT, R5, R50, RZ ;  /* 0x0000003205027210 */ /* 0x000fc80007f1e0ff */
[----:B------:R-:W-:-:S07]  /*4d50*/  LEA.HI.X.SX32 R3, R5, R51, 0x1, P0 ;  /* 0x0000003305037211 */ /* 0x000fce00000f0eff */
[----:B------:R2:W-:Y:S02]  /*4d60*/  STG.E.U8 desc[UR4][R2.64+0x1b], R4 ;  /* 0x00001b0402007986 */ /* 0x0005e4000c101104 */
.L_x_117:
[----:B------:R-:W-:Y:S05]  /*4d70*/  BSYNC.RECONVERGENT B1 ;  /* 0x0000000000017941 */ /* 0x000fea0003800200 */
.L_x_112:
[----:B------:R-:W-:Y:S02]  /*4d80*/  R2UR UR4, R52 ;  /* 0x00000000340472ca */ /* 0x000fe400000e0000 */
[----:B------:R-:W-:-:S13]  /*4d90*/  R2UR UR5, R53 ;  /* 0x00000000350572ca */ /* 0x000fda00000e0000 */
[----:B0-2---:R-:W2:Y:S02]  /*4da0*/  LDG.E R2, desc[UR4][R48.64+0x198] ;  /* 0x0001980430027981 */ /* 0x005ea4000c1e1900 */
[C---:B--2---:R-:W-:Y:S01]  /*4db0*/  ISETP.GE.AND P0, PT, R2.reuse, R41, PT ;  /* 0x000000290200720c */ /* 0x044fe20003f06270 */
[----:B------:R-:W-:-:S05]  /*4dc0*/  VIADD R5, R2, 0x1 ;  /* 0x0000000102057836 */ /* 0x000fca0000000000 */
[----:B------:R2:W-:Y:S07]  /*4dd0*/  STG.E desc[UR4][R48.64+0x198], R5 ;  /* 0x0001980530007986 */ /* 0x0005ee000c101904 */
[----:B------:R-:W-:Y:S05]  /*4de0*/  @!P0 BRA `(.L_x_120) ;  /* 0xfffffff800148947 */ /* 0x000fea000383ffff */
.L_x_103:
[----:B------:R-:W-:Y:S05]  /*4df0*/  BSYNC.RECONVERGENT B0 ;  /* 0x0000000000007941 */ /* 0x000fea0003800200 */
.L_x_102:
[----:B------:R-:W5:Y:S01]  /*4e00*/  LDCU.64 UR4, c[0x0][0x3a8] ;  /* 0x00007500ff0477ac */ /* 0x000f620008000a00 */
[----:B0-----:R-:W-:Y:S01]  /*4e10*/  IMAD R2, R37, 0x36, R41 ;  /* 0x0000003625027824 */ /* 0x001fe200078e0229 */
[----:B------:R-:W-:Y:S01]  /*4e20*/  R2UR UR10, R52 ;  /* 0x00000000340a72ca */ /* 0x000fe200000e0000 */
[----:B------:R-:W-:Y:S01]  /*4e30*/  IMAD.MOV.U32 R4, RZ, RZ, 0x4 ;  /* 0x00000004ff047424 */ /* 0x000fe200078e00ff */
[C---:B------:R-:W-:Y:S01]  /*4e40*/  R2UR UR11, R53.reuse ;  /* 0x00000000350b72ca */ /* 0x040fe200000e0000 */
[----:B------:R-:W-:Y:S01]  /*4e50*/  VIADD R3, R2, 0x1c ;  /* 0x0000001c02037836 */ /* 0x000fe20000000000 */
[C---:B------:R-:W-:Y:S01]  /*4e60*/  R2UR UR12, R52.reuse ;  /* 0x00000000340c72ca */ /* 0x040fe200000e0000 */
[----:B--2---:R-:W-:Y:S01]  /*4e70*/  IMAD.MOV.U32 R5, RZ, RZ, 0x1 ;  /* 0x00000001ff057424 */ /* 0x004fe200078e00ff */
[----:B------:R-:W-:Y:S01]  /*4e80*/  R2UR UR13, R53 ;  /* 0x00000000350d72ca */ /* 0x000fe200000e0000 */
[----:B------:R-:W-:Y:S01]  /*4e90*/  BSSY.RECONVERGENT B8, `(.L_x_121) ;  /* 0x000074a000087945 */ /* 0x000fe20003800200 */
[----:B------:R-:W-:-:S02]  /*4ea0*/  R2UR UR14, R52 ;  /* 0x00000000340e72ca */ /* 0x000fc400000e0000 */
[C---:B------:R-:W-:Y:S02]  /*4eb0*/  R2UR UR15, R53.reuse ;  /* 0x00000000350f72ca */ /* 0x040fe400000e0000 */
[C---:B------:R-:W-:Y:S02]  /*4ec0*/  R2UR UR16, R52.reuse ;  /* 0x00000000341072ca */ /* 0x040fe400000e0000 */
[----:B------:R-:W-:Y:S02]  /*4ed0*/  R2UR UR17, R53 ;  /* 0x00000000351172ca */ /* 0x000fe400000e0000 */
[----:B-----5:R-:W-:Y:S02]  /*4ee0*/  IADD3 R2, P0, PT, R3, UR4, RZ ;  /* 0x0000000403027c10 */ /* 0x020fe4000ff1e0ff */
[----:B------:R-:W-:Y:S02]  /*4ef0*/  R2UR UR18, R52 ;  /* 0x00000000341272ca */ /* 0x000fe400000e0000 */
[----:B------:R-:W-:-:S02]  /*4f00*/  R2UR UR19, R53 ;  /* 0x00000000351372ca */ /* 0x000fc400000e0000 */
[----:B------:R-:W-:Y:S02]  /*4f10*/  R2UR UR20, R52 ;  /* 0x00000000341472ca */ /* 0x000fe400000e0000 */
[----:B------:R-:W-:Y:S02]  /*4f20*/  R2UR UR21, R53 ;  /* 0x00000000351572ca */ /* 0x000fe400000e0000 */
[----:B------:R-:W-:Y:S02]  /*4f30*/  LEA.HI.X.SX32 R3, R3, UR5, 0x1, P0 ;  /* 0x0000000503037c11 */ /* 0x000fe400080f0eff */
[----:B------:R-:W-:-:S03]  /*4f40*/  ISETP.GE.AND P0, PT, R41, 0x1, PT ;  /* 0x000000012900780c */ /* 0x000fc60003f06270 */
[----:B------:R0:W-:Y:S04]  /*4f50*/  STG.E.U8 desc[UR10][R2.64], R4 ;  /* 0x0000000402007986 */ /* 0x0001e8000c10110a */
[----:B------:R0:W-:Y:S04]  /*4f60*/  STG.E.U8 desc[UR12][R50.64+0x1b], R4 ;  /* 0x00001b0432007986 */ /* 0x0001e8000c10110c */
[----:B------:R0:W-:Y:S04]  /*4f70*/  STG.E.U8 desc[UR14][R2.64+-0x1b], R4 ;  /* 0xffffe50402007986 */ /* 0x0001e8000c10110e */
[----:B------:R0:W-:Y:S04]  /*4f80*/  STG.E.U8 desc[UR16][R50.64], R4 ;  /* 0x0000000432007986 */ /* 0x0001e8000c101110 */
[----:B------:R0:W-:Y:S04]  /*4f90*/  STG.E.64 desc[UR18][R46.64+0x28e8], RZ ;  /* 0x0028e8ff2e007986 */ /* 0x0001e8000c101b12 */
[----:B------:R0:W-:Y:S01]  /*4fa0*/  STG.E desc[UR20][R48.64+0x1a0], R5 ;  /* 0x0001a00530007986 */ /* 0x0001e2000c101914 */
[----:B------:R-:W-:Y:S05]  /*4fb0*/  @!P0 BRA `(.L_x_122) ;  /* 0x0000007000dc8947 */ /* 0x000fea0003800000 */
[----:B------:R-:W-:Y:S05]  /*4fc0*/  BMOV.32.CLEAR RZ, B0 ;  /* 0x0000000000ff7355 */ /* 0x000fea0000100000 */
[----:B------:R-:W-:Y:S01]  /*4fd0*/  BSSY.RECONVERGENT B0, `(.L_x_123) ;  /* 0x000004e000007945 */ /* 0x000fe20003800200 */
.L_x_126:
[----:B------:R-:W-:Y:S01]  /*4fe0*/  R2UR UR4, R52 ;  /* 0x00000000340472ca */ /* 0x000fe200000e0000 */
[----:B0-----:R-:W-:Y:S01]  /*4ff0*/  IMAD.MOV.U32 R3, RZ, RZ, 0x1 ;  /* 0x00000001ff037424 */ /* 0x001fe200078e00ff */
[----:B------:R-:W-:Y:S01]  /*5000*/  R2UR UR5, R53 ;  /* 0x00000000350572ca */ /* 0x000fe200000e0000 */
[----:B------:R-:W-:Y:S01]  /*5010*/  BSSY.RECONVERGENT B1, `(.L_x_124) ;  /* 0x0000042000017945 */ /* 0x000fe20003800200 */
[----:B--2---:R-:W-:-:S11]  /*5020*/  IMAD.MOV.U32 R9, RZ, RZ, 0x1 ;  /* 0x00000001ff097424 */ /* 0x004fd600078e00ff */
[----:B------:R0:W-:Y:S02]  /*5030*/  STG.E desc[UR4][R48.64+0x1a4], R3 ;  /* 0x0001a40330007986 */ /* 0x0001e4000c101904 */
.L_x_125:
[----:B------:R-:W-:Y:S01]  /*5040*/  R2UR UR4, R52 ;  /* 0x00000000340472ca */ /* 0x000fe200000e0000 */
[----:B--2-4-:R-:W2:Y:S01]  /*5050*/  LDC.64 R6, c[0x0][0x3b0] ;  /* 0x0000ec00ff067b82 */ /* 0x014ea20000000a00 */
[----:B------:R-:W-:-:S13]  /*5060*/  R2UR UR5, R53 ;  /* 0x00000000350572ca */ /* 0x000fda00000e0000 */
[----:B------:R-:W4:Y:S01]  /*5070*/  LDG.E R11, desc[UR4][R48.64+0x1a0] ;  /* 0x0001a004300b7981 */ /* 0x000f22000c1e1900 */
[----:B------:R-:W-:Y:S02]  /*5080*/  R2UR UR10, R52 ;  /* 0x00000000340a72ca */ /* 0x000fe400000e0000 */
[----:B------:R-:W-:Y:S02]  /*5090*/  R2UR UR11, R53 ;  /* 0x00000000350b72ca */ /* 0x000fe400000e0000 */
[----:B------:R-:W-:-:S04]  /*50a0*/  IADD3 R2, P1, PT, R9, R50, RZ ;  /* 0x0000003209027210 */ /* 0x000fc80007f3e0ff */
[----:B0-----:R-:W-:-:S07]  /*50b0*/  LEA.HI.X.SX32 R3, R9, R51, 0x1, P1 ;  /* 0x0000003309037211 */ /* 0x001fce00008f0eff */
[----:B------:R-:W5:Y:S01]  /*50c0*/  LDG.E.S8 R3, desc[UR10][R2.64+0x1b] ;  /* 0x00001b0a02037981 */ /* 0x000f62000c1e1300 */
[----:B----4-:R-:W-:-:S04]  /*50d0*/  IADD3 R4, P0, PT, R11, R50, RZ ;  /* 0x000000320b047210 */ /* 0x010fc80007f1e0ff */
[----:B------:R-:W-:-:S05]  /*50e0*/  LEA.HI.X.SX32 R5, R11, R51, 0x1, P0 ;  /* 0x000000330b057211 */ /* 0x000fca00000f0eff */
[----:B------:R-:W5:Y:S01]  /*50f0*/  LDG.E.S8 R4, desc[UR4][R4.64] ;  /* 0x0000000404047981 */ /* 0x000f62000c1e1300 */
[----:B------:R-:W-:Y:S02]  /*5100*/  IMAD.IADD R9, R32, 0x1, R9 ;  /* 0x0000000120097824 */ /* 0x000fe400078e0209 */
[----:B-----5:R-:W-:-:S05]  /*5110*/  IMAD.IADD R10, R4, 0x1, R3 ;  /* 0x00000001040a7824 */ /* 0x020fca00078e0203 */
[----:B------:R-:W-:Y:S01]  /*5120*/  ISETP.NE.AND P0, PT, R10, 0x3, PT ;  /* 0x000000030a00780c */ /* 0x000fe20003f05270 */
[----:B------:R-:W-:-:S04]  /*5130*/  VIADD R10, R11, 0xffffffff ;  /* 0xffffffff0b0a7836 */ /* 0x000fc80000000000 */
[----:B------:R-:W-:-:S08]  /*5140*/  IMAD R9, R10, R41, R9 ;  /* 0x000000290a097224 */ /* 0x000fd000078e0209 */
[C---:B------:R-:W-:Y:S02]  /*5150*/  @P0 R2UR UR4, R52.reuse ;  /* 0x00000000340402ca */ /* 0x040fe400000e0000 */
[C---:B------:R-:W-:Y:S02]  /*5160*/  @P0 R2UR UR5, R53.reuse ;  /* 0x00000000350502ca */ /* 0x040fe400000e0000 */
[C---:B------:R-:W-:Y:S02]  /*5170*/  @P0 R2UR UR10, R52.reuse ;  /* 0x00000000340a02ca */ /* 0x040fe400000e0000 */
[C---:B------:R-:W-:Y:S02]  /*5180*/  @P0 R2UR UR11, R53.reuse ;  /* 0x00000000350b02ca */ /* 0x040fe400000e0000 */
[----:B------:R-:W-:Y:S02]  /*5190*/  @P0 R2UR UR12, R52 ;  /* 0x00000000340c02ca */ /* 0x000fe400000e0000 */
[----:B------:R-:W-:Y:S01]  /*51a0*/  @P0 R2UR UR13, R53 ;  /* 0x00000000350d02ca */ /* 0x000fe200000e0000 */
[----:B--2---:R-:W-:-:S04]  /*51b0*/  IMAD.WIDE R2, R9, 0x8, R6 ;  /* 0x0000000809027825 */ /* 0x004fc800078e0206 */
[----:B------:R-:W-:Y:S02]  /*51c0*/  @P0 IMAD.MOV.U32 R4, RZ, RZ, 0x0 ;  /* 0x00000000ff040424 */ /* 0x000fe400078e00ff */
[----:B------:R-:W-:-:S05]  /*51d0*/  @P0 IMAD.MOV.U32 R5, RZ, RZ, 0x7ff00000 ;  /* 0x7ff00000ff050424 */ /* 0x000fca00078e00ff */
[----:B------:R0:W-:Y:S04]  /*51e0*/  @P0 STG.E.64 desc[UR4][R2.64], R4 ;  /* 0x0000000402000986 */ /* 0x0001e8000c101b04 */
[----:B------:R-:W2:Y:S04]  /*51f0*/  @P0 LDG.E R9, desc[UR10][R48.64+0x1a0] ;  /* 0x0001a00a30090981 */ /* 0x000ea8000c1e1900 */
[----:B------:R-:W4:Y:S01]  /*5200*/  @P0 LDG.E R12, desc[UR12][R48.64+0x1a4] ;  /* 0x0001a40c300c0981 */ /* 0x000f22000c1e1900 */
[----:B------:R-:W-:Y:S02]  /*5210*/  @!P0 R2UR UR10, R52 ;  /* 0x00000000340a82ca */ /* 0x000fe400000e0000 */
[----:B------:R-:W-:-:S02]  /*5220*/  @!P0 R2UR UR11, R53 ;  /* 0x00000000350b82ca */ /* 0x000fc400000e0000 */
[C---:B------:R-:W-:Y:S02]  /*5230*/  @!P0 R2UR UR12, R52.reuse ;  /* 0x00000000340c82ca */ /* 0x040fe400000e0000 */
[C---:B------:R-:W-:Y:S02]  /*5240*/  @!P0 R2UR UR13, R53.reuse ;  /* 0x00000000350d82ca */ /* 0x040fe400000e0000 */
[----:B------:R-:W-:Y:S02]  /*5250*/  @!P0 R2UR UR14, R52 ;  /* 0x00000000340e82ca */ /* 0x000fe400000e0000 */
[----:B------:R-:W-:Y:S01]  /*5260*/  @!P0 R2UR UR15, R53 ;  /* 0x00000000350f82ca */ /* 0x000fe200000e0000 */
[----:B------:R-:W-:Y:S02]  /*5270*/  @P0 IMAD.MOV.U32 R11, RZ, RZ, -0x40100000 ;  /* 0xbff00000ff0b0424 */ /* 0x000fe400078e00ff */
[----:B--2---:R-:W-:Y:S02]  /*5280*/  @P0 VIADD R10, R9, 0xffffffff ;  /* 0xffffffff090a0836 */ /* 0x004fe40000000000 */
[----:B----4-:R-:W-:-:S04]  /*5290*/  @P0 IMAD.IADD R12, R31, 0x1, R12 ;  /* 0x000000011f0c0824 */ /* 0x010fc800078e020c */
[----:B------:R-:W-:Y:S02]  /*52a0*/  @P0 IMAD R9, R10, R41, R12 ;  /* 0x000000290a090224 */ /* 0x000fe400078e020c */
[----:B------:R-:W-:Y:S02]  /*52b0*/  @P0 IMAD.MOV.U32 R10, RZ, RZ, 0x0 ;  /* 0x00000000ff0a0424 */ /* 0x000fe400078e00ff */
[----:B0-----:R-:W-:-:S05]  /*52c0*/  @P0 IMAD.WIDE R4, R9, 0x8, R6 ;  /* 0x0000000809040825 */ /* 0x001fca00078e0206 */
[----:B------:R-:W-:Y:S04]  /*52d0*/  @P0 STG.E.64 desc[UR4][R4.64], R10 ;  /* 0x0000000a04000986 */ /* 0x000fe8000c101b04 */
[----:B------:R0:W-:Y:S04]  /*52e0*/  @!P0 STG.E.64 desc[UR10][R2.64], RZ ;  /* 0x000000ff02008986 */ /* 0x0001e8000c101b0a */
[----:B------:R-:W2:Y:S04]  /*52f0*/  @!P0 LDG.E R9, desc[UR12][R48.64+0x1a0] ;  /* 0x0001a00c30098981 */ /* 0x000ea8000c1e1900 */
[----:B------:R-:W4:Y:S01]  /*5300*/  @!P0 LDG.E R14, desc[UR14][R48.64+0x1a4] ;  /* 0x0001a40e300e8981 */ /* 0x000f22000c1e1900 */
[----:B------:R-:W-:-:S02]  /*5310*/  @!P0 R2UR UR4, R52 ;  /* 0x00000000340482ca */ /* 0x000fc400000e0000 */
[C---:B------:R-:W-:Y:S02]  /*5320*/  @!P0 R2UR UR5, R53.reuse ;  /* 0x00000000350582ca */ /* 0x040fe400000e0000 */
[----:B------:R-:W-:Y:S02]  /*5330*/  R2UR UR10, R52 ;  /* 0x00000000340a72ca */ /* 0x000fe400000e0000 */
[----:B------:R-:W-:Y:S01]  /*5340*/  R2UR UR11, R53 ;  /* 0x00000000350b72ca */ /* 0x000fe200000e0000 */
[----:B------:R-:W-:Y:S02]  /*5350*/  @!P0 IMAD.MOV.U32 R13, RZ, RZ, -0x3f56d000 ;  /* 0xc0a93000ff0d8424 */ /* 0x000fe400078e00ff */
[----:B--2---:R-:W-:Y:S02]  /*5360*/  @!P0 VIADD R12, R9, 0xffffffff ;  /* 0xffffffff090c8836 */ /* 0x004fe40000000000 */
[----:B----4-:R-:W-:-:S04]  /*5370*/  @!P0 IMAD.IADD R14, R31, 0x1, R14 ;  /* 0x000000011f0e8824 */ /* 0x010fc800078e020e */
[----:B------:R-:W-:Y:S02]  /*5380*/  @!P0 IMAD R9, R12, R41, R14 ;  /* 0x000000290c098224 */ /* 0x000fe400078e020e */
[----:B------:R-:W-:Y:S02]  /*5390*/  @!P0 IMAD.MOV.U32 R12, RZ, RZ, 0x0 ;  /* 0x00000000ff0c8424 */ /* 0x000fe400078e00ff */
[----:B------:R-:W-:-:S05]  /*53a0*/  @!P0 IMAD.WIDE R6, R9, 0x8, R6 ;  /* 0x0000000809068825 */ /* 0x000fca00078e0206 */
[----:B------:R2:W-:Y:S04]  /*53b0*/  @!P0 STG.E.64 desc[UR4][R6.64], R12 ;  /* 0x0000000c06008986 */ /* 0x0005e8000c101b04 */
[----:B0-----:R-:W4:Y:S01]  /*53c0*/  LDG.E R2, desc[UR10][R48.64+0x1a4] ;  /* 0x0001a40a30027981 */ /* 0x001f22000c1e1900 */
[----:B------:R-:W-:Y:S02]  /*53d0*/  R2UR UR4, R52 ;  /* 0x00000000340472ca */ /* 0x000fe400000e0000 */
[----:B------:R-:W-:Y:S02]  /*53e0*/  R2UR UR5, R53 ;  /* 0x00000000350572ca */ /* 0x000fe400000e0000 */
[C---:B----4-:R-:W-:Y:S01]  /*53f0*/  ISETP.GE.AND P0, PT, R2.reuse, R41, PT ;  /* 0x000000290200720c */ /* 0x050fe20003f06270 */
[----:B------:R-:W-:-:S10]  /*5400*/  VIADD R9, R2, 0x1 ;  /* 0x0000000102097836 */ /* 0x000fd40000000000 */
[----:B------:R2:W-:Y:S02]  /*5410*/  STG.E desc[UR4][R48.64+0x1a4], R9 ;  /* 0x0001a40930007986 */ /* 0x0005e4000c101904 */
[----:B------:R-:W-:Y:S05]  /*5420*/  @!P0 BRA `(.L_x_125) ;  /* 0xfffffffc00048947 */ /* 0x000fea000383ffff */
[----:B------:R-:W-:Y:S05]  /*5430*/  BSYNC.RECONVERGENT B1 ;  /* 0x0000000000017941 */ /* 0x000fea0003800200 */
.L_x_124:
[----:B------:R-:W-:Y:S02]  /*5440*/  R2UR UR4, R52 ;  /* 0x00000000340472ca */ /* 0x000fe400000e0000 */
[----:B------:R-:W-:-:S13]  /*5450*/  R2UR UR5, R53 ;  /* 0x00000000350572ca */ /* 0x000fda00000e0000 */
[----:B------:R-:W4:Y:S02]  /*5460*/  LDG.E R2, desc[UR4][R48.64+0x1a0] ;  /* 0x0001a00430027981 */ /* 0x000f24000c1e1900 */
[C---:B----4-:R-:W-:Y:S01]  /*5470*/  ISETP.GE.AND P0, PT, R2.reuse, R41, PT ;  /* 0x000000290200720c */ /* 0x050fe20003f06270 */
[----:B------:R-:W-:-:S05]  /*5480*/  VIADD R3, R2, 0x1 ;  /* 0x0000000102037836 */ /* 0x000fca0000000000 */
[----:B------:R0:W-:Y:S07]  /*5490*/  STG.E desc[UR4][R48.64+0x1a0], R3 ;  /* 0x0001a00330007986 */ /* 0x0001ee000c101904 */
[----:B------:R-:W-:Y:S05]  /*54a0*/  @!P0 BRA `(.L_x_126) ;  /* 0xfffffff800cc8947 */ /* 0x000fea000383ffff */
[----:B------:R-:W-:Y:S05]  /*54b0*/  BSYNC.RECONVERGENT B0 ;  /* 0x0000000000007941 */ /* 0x000fea0003800200 */
.L_x_123:
[----:B------:R-:W-:-:S07]  /*54c0*/  IMAD.MOV.U32 R19, RZ, RZ, 0x1 ;  /* 0x00000001ff137424 */ /* 0x000fce00078e00ff */
.L_x_205:
[----:B------:R-:W-:Y:S01]  /*54d0*/  R2UR UR4, R52 ;  /* 0x00000000340472ca */ /* 0x000fe200000e0000 */
[----:B0-----:R-:W-:Y:S01]  /*54e0*/  IMAD.MOV.U32 R3, RZ, RZ, 0x1 ;  /* 0x00000001ff037424 */ /* 0x001fe200078e00ff */
[----:B------:R-:W-:Y:S01]  /*54f0*/  R2UR UR5, R53 ;  /* 0x00000000350572ca */ /* 0x000fe200000e0000 */
[C---:B------:R-:W-:Y:S01]  /*5500*/  VIADD R16, R19.reuse, 0xffffffff ;  /* 0xffffffff13107836 */ /* 0x040fe20000000000 */
[C---:B------:R-:W-:Y:S01]  /*5510*/  IADD3 R4, P0, PT, R19.reuse, R50, RZ ;  /* 0x0000003213047210 */ /* 0x040fe20007f1e0ff */
[----:B------:R-:W-:Y:S01]  /*5520*/  BSSY.RECONVERGENT B7, `(.L_x_127) ;  /* 0x00006dd000077945 */ /* 0x000fe20003800200 */
[C---:B------:R-:W-:Y:S02]  /*5530*/  VIADD R15, R19.reuse, 0xc2d ;  /* 0x00000c2d130f7836 */ /* 0x040fe40000000000 */
[----:B------:R-:W-:Y:S01]  /*5540*/  IMAD R16, R16, R41, R32 ;  /* 0x0000002910107224 */ /* 0x000fe200078e0220 */
[C---:B------:R-:W-:Y:S01]  /*5550*/  LEA.HI.X.SX32 R5, R19.reuse, R51, 0x1, P0 ;  /* 0x0000003313057211 */ /* 0x040fe200000f0eff */
[----:B------:R-:W-:-:S02]  /*5560*/  VIADD R14, R19, 0xc4b ;  /* 0x00000c4b130e7836 */ /* 0x000fc40000000000 */
[----:B--2---:R-:W-:Y:S02]  /*5570*/  IMAD.MOV.U32 R9, RZ, RZ, 0x1 ;  /* 0x00000001ff097424 */ /* 0x004fe400078e00ff */
[----:B------:R-:W-:Y:S01]  /*5580*/  VIADD R13, R16, 0x271 ;  /* 0x00000271100d7836 */ /* 0x000fe20000000000 */
[----:B---34-:R0:W-:Y:S06]  /*5590*/  STG.E desc[UR4][R48.64+0x1a8], R3 ;  /* 0x0001a80330007986 */ /* 0x0181ec000c101904 */
.L_x_204:
[----:B--2---:R-:W2:Y:S01]  /*55a0*/  LDC.64 R10, c[0x0][0x3b0] ;  /* 0x0000ec00ff0a7b82 */ /* 0x004ea20000000a00 */
[----:B------:R-:W-:Y:S01]  /*55b0*/  R2UR UR4, R52 ;  /* 0x00000000340472ca */ /* 0x000fe200000e0000 */
[----:B------:R-:W-:Y:S01]  /*55c0*/  IMAD.IADD R7, R16, 0x1, R9 ;  /* 0x0000000110077824 */ /* 0x000fe200078e0209 */
[C---:B------:R-:W-:Y:S02]  /*55d0*/  R2UR UR5, R53.reuse ;  /* 0x00000000350572ca */ /* 0x040fe400000e0000 */
[----:B------:R-:W-:Y:S02]  /*55e0*/  R2UR UR10, R52 ;  /* 0x00000000340a72ca */ /* 0x000fe400000e0000 */
[----:B------:R-:W-:-:S09]  /*55f0*/  R2UR UR11, R53 ;  /* 0x00000000350b72ca */ /* 0x000fd200000e0000 */
[----:B----4-:R4:W-:Y:S01]  /*5600*/  STG.E desc[UR4][R48.64+0x1a4], R19 ;  /* 0x0001a41330007986 */ /* 0x0109e2000c101904 */
[----:B--2---:R-:W-:-:S06]  /*5610*/  IMAD.WIDE R6, R7, 0x8, R10 ;  /* 0x0000000807067825 */ /* 0x004fcc00078e020a */
[----:B------:R-:W2:Y:S01]  /*5620*/  LDG.E.64 R6, desc[UR10][R6.64] ;  /* 0x0000000a06067981 */ /* 0x000ea2000c1e1b00 */
[----:B------:R-:W-:Y:S01]  /*5630*/  IMAD.MOV.U32 R2, RZ, RZ, -0x800000 ;  /* 0xff800000ff027424 */ /* 0x000fe200078e00ff */
[----:B------:R-:W-:Y:S01]  /*5640*/  BSSY.RECONVERGENT B6, `(.L_x_128) ;  /* 0x00006c4000067945 */ /* 0x000fe20003800200 */
[----:B0-----:R-:W-:Y:S02]  /*5650*/  IMAD.MOV.U32 R3, RZ, RZ, 0x41cdcd64 ;  /* 0x41cdcd64ff037424 */ /* 0x001fe400078e00ff */
[----:B------:R-:W-:-:S04]  /*5660*/  IMAD.MOV.U32 R12, RZ, RZ, R9 ;  /* 0x000000ffff0c7224 */ /* 0x000fc800078e0009 */
[----:B--2---:R-:W-:-:S14]  /*5670*/  DSETP.GEU.AND P0, PT, |R6|, R2, PT ;  /* 0x000000020600722a */ /* 0x004fdc0003f0e200 */
[----:B---34-:R-:W-:Y:S05]  /*5680*/  @P0 BRA `(.L_x_129) ;  /* 0x0000006800fc0947 */ /* 0x018fea0003800000 */
[C---:B------:R-:W-:Y:S01]  /*5690*/  R2UR UR4, R52.reuse ;  /* 0x00000000340472ca */ /* 0x040fe200000e0000 */
[----:B------:R-:W-:Y:S01]  /*56a0*/  IMAD.MOV.U32 R38, RZ, RZ, 0x0 ;  /* 0x00000000ff267424 */ /* 0x000fe200078e00ff */
[C---:B------:R-:W-:Y:S01]  /*56b0*/  R2UR UR5, R53.reuse ;  /* 0x00000000350572ca */ /* 0x040fe200000e0000 */
[----:B------:R-:W-:Y:S01]  /*56c0*/  IMAD.MOV.U32 R39, RZ, RZ, -0x40100000 ;  /* 0xbff00000ff277424 */ /* 0x000fe200078e00ff */
[C---:B------:R-:W-:Y:S01]  /*56d0*/  R2UR UR10, R52.reuse ;  /* 0x00000000340a72ca */ /* 0x040fe200000e0000 */
[----:B------:R-:W-:Y:S01]  /*56e0*/  IMAD.MOV.U32 R62, RZ, RZ, 0x0 ;  /* 0x00000000ff3e7424 */ /* 0x000fe200078e00ff */
[C---:B------:R-:W-:Y:S01]  /*56f0*/  R2UR UR11, R53.reuse ;  /* 0x00000000350b72ca */ /* 0x040fe200000e0000 */
[----:B------:R-:W-:Y:S01]  /*5700*/  IMAD.MOV.U32 R63, RZ, RZ, 0x7ff00000 ;  /* 0x7ff00000ff3f7424 */ /* 0x000fe200078e00ff */
[----:B------:R-:W-:Y:S02]  /*5710*/  R2UR UR12, R52 ;  /* 0x00000000340c72ca */ /* 0x000fe400000e0000 */
[----:B------:R-:W-:-:S02]  /*5720*/  R2UR UR13, R53 ;  /* 0x00000000350d72ca */ /* 0x000fc400000e0000 */
[----:B------:R-:W-:Y:S02]  /*5730*/  R2UR UR14, R52 ;  /* 0x00000000340e72ca */ /* 0x000fe400000e0000 */
[----:B------:R-:W-:Y:S01]  /*5740*/  R2UR UR15, R53 ;  /* 0x00000000350f72ca */ /* 0x000fe200000e0000 */
[----:B------:R0:W-:Y:S04]  /*5750*/  STG.E.64 desc[UR4][R46.64+0x28f0], R38 ;  /* 0x0028f0262e007986 */ /* 0x0001e8000c101b04 */
[----:B------:R0:W-:Y:S04]  /*5760*/  STG.E.64 desc[UR10][R46.64+0x28f8], R62 ;  /* 0x0028f83e2e007986 */ /* 0x0001e8000c101b0a */
[----:B------:R-:W2:Y:S04]  /*5770*/  LDG.E R7, desc[UR12][R48.64+0x1a4] ;  /* 0x0001a40c30077981 */ /* 0x000ea8000c1e1900 */
[----:B------:R-:W4:Y:S01]  /*5780*/  LDG.E R9, desc[UR14][R48.64+0x1a8] ;  /* 0x0001a80e30097981 */ /* 0x000f22000c1e1900 */
[----:B--2---:R-:W-:-:S02]  /*5790*/  IADD3 R78, P0, PT, R7, R50, RZ ;  /* 0x00000032074e7210 */ /* 0x004fc40007f1e0ff */
[----:B----4-:R-:W-:Y:S02]  /*57a0*/  IADD3 R76, P1, PT, R9, R50, RZ ;  /* 0x00000032094c7210 */ /* 0x010fe40007f3e0ff */
[-C--:B------:R-:W-:Y:S02]  /*57b0*/  LEA.HI.X.SX32 R79, R7, R51.reuse, 0x1, P0 ;  /* 0x00000033074f7211 */ /* 0x080fe400000f0eff */
[----:B------:R-:W-:-:S03]  /*57c0*/  LEA.HI.X.SX32 R77, R9, R51, 0x1, P1 ;  /* 0x00000033094d7211 */ /* 0x000fc600008f0eff */
[----:B------:R-:W2:Y:S04]  /*57d0*/  LDG.E.U8 R6, desc[UR4][R78.64] ;  /* 0x000000044e067981 */ /* 0x000ea8000c1e1100 */
[----:B------:R-:W4:Y:S01]  /*57e0*/  LDG.E.U8 R36, desc[UR10][R76.64+0x1b] ;  /* 0x00001b0a4c247981 */ /* 0x000f22000c1e1100 */
[----:B------:R-:W-:Y:S01]  /*57f0*/  BSSY.RECONVERGENT B1, `(.L_x_130) ;  /* 0x000024f000017945 */ /* 0x000fe20003800200 */
[----:B--2---:R-:W-:Y:S02]  /*5800*/  PRMT R12, R6, 0x8880, RZ ;  /* 0x00008880060c7816 */ /* 0x004fe400000000ff */
[----:B----4-:R-:W-:-:S05]  /*5810*/  PRMT R43, R36, 0x8880, RZ ;  /* 0x00008880242b7816 */ /* 0x010fca00000000ff */
[----:B------:R-:W-:-:S05]  /*5820*/  IMAD.IADD R43, R12, 0x1, R43 ;  /* 0x000000010c2b7824 */ /* 0x000fca00078e022b */
[----:B------:R-:W-:-:S13]  /*5830*/  ISETP.NE.AND P0, PT, R43, 0x3, PT ;  /* 0x000000032b00780c */ /* 0x000fda0003f05270 */
[----:B0-----:R-:W-:Y:S05]  /*5840*/  @!P0 BRA `(.L_x_131) ;  /* 0x0000000000388947 */ /* 0x001fea0003800000 */
[----:B------:R-:W-:Y:S01]  /*5850*/  VIADD R6, R7, 0xffffffff ;  /* 0xffffffff07067836 */ /* 0x000fe20000000000 */
[C---:B------:R-:W-:Y:S01]  /*5860*/  R2UR UR4, R52.reuse ;  /* 0x00000000340472ca */ /* 0x040fe200000e0000 */
[----:B------:R-:W-:Y:S01]  /*5870*/  IMAD.IADD R9, R31, 0x1, R9 ;  /* 0x000000011f097824 */ /* 0x000fe200078e0209 */
[C---:B------:R-:W-:Y:S02]  /*5880*/  R2UR UR5, R53.reuse ;  /* 0x00000000350572ca */ /* 0x040fe400000e0000 */
[----:B------:R-:W-:Y:S01]  /*5890*/  R2UR UR10, R52 ;  /* 0x00000000340a72ca */ /* 0x000fe200000e0000 */
[----:B------:R-:W-:Y:S01]  /*58a0*/  IMAD R7, R6, R41, R9 ;  /* 0x0000002906077224 */ /* 0x000fe200078e0209 */
[----:B------:R-:W-:Y:S02]  /*58b0*/  R2UR UR11, R53 ;  /* 0x00000000350b72ca */ /* 0x000fe400000e0000 */
[----:B------:R-:W-:Y:S01]  /*58c0*/  R2UR UR12, R52 ;  /* 0x00000000340c72ca */ /* 0x000fe200000e0000 */
[----:B------:R-:W-:Y:S01]  /*58d0*/  IMAD.WIDE R6, R7, 0x8, R10 ;  /* 0x0000000807067825 */ /* 0x000fe200078e020a */
[----:B------:R-:W-:-:S05]  /*58e0*/  R2UR UR13, R53 ;  /* 0x00000000350d72ca */ /* 0x000fca00000e0000 */
[----:B------:R0:W-:Y:S04]  /*58f0*/  STG.E.64 desc[UR4][R6.64], R38 ;  /* 0x0000002606007986 */ /* 0x0001e8000c101b04 */
[----:B------:R0:W-:Y:S04]  /*5900*/  STG.E.64 desc[UR10][R6.64+-0x1388], R62 ;  /* 0xffec783e06007986 */ /* 0x0001e8000c101b0a */
[----:B------:R0:W5:Y:S01]  /*5910*/  LDG.E.64 R10, desc[UR12][R46.64+0x28f8] ;  /* 0x0028f80c2e0a7981 */ /* 0x000162000c1e1b00 */
[----:B------:R-:W-:Y:S05]  /*5920*/  BRA `(.L_x_132) ;  /* 0x0000002000ec7947 */ /* 0x000fea0003800000 */
.L_x_131:
[C---:B------:R-:W-:Y:S02]  /*5930*/  R2UR UR10, R52.reuse ;  /* 0x00000000340a72ca */ /* 0x040fe400000e0000 */
[C---:B------:R-:W-:Y:S02]  /*5940*/  R2UR UR11, R53.reuse ;  /* 0x00000000350b72ca */ /* 0x040fe400000e0000 */
[----:B------:R-:W-:Y:S02]  /*5950*/  R2UR UR4, R52 ;  /* 0x00000000340472ca */ /* 0x000fe400000e0000 */
[----:B------:R-:W-:-:S09]  /*5960*/  R2UR UR5, R53 ;  /* 0x00000000350572ca */ /* 0x000fd200000e0000 */
[----:B------:R-:W2:Y:S04]  /*5970*/  LDG.E.U8 R9, desc[UR10][R76.64+0x1a] ;  /* 0x00001a0a4c097981 */ /* 0x000ea8000c1e1100 */
[----:B------:R-:W4:Y:S01]  /*5980*/  LDG.E.S8 R7, desc[UR4][R78.64+-0x1] ;  /* 0xffffff044e077981 */ /* 0x000f22000c1e1300 */
[----:B------:R-:W-:Y:S01]  /*5990*/  PRMT R6, R6, 0x3340, RZ ;  /* 0x0000334006067816 */ /* 0x000fe200000000ff */
[----:B------:R-:W-:Y:S01]  /*59a0*/  UMOV UR4, 0x57d19 ;  /* 0x00057d1900047882 */ /* 0x000fe20000000000 */
[C---:B------:R-:W-:Y:S02]  /*59b0*/  R2UR UR14, R52.reuse ;  /* 0x00000000340e72ca */ /* 0x040fe400000e0000 */
[----:B------:R-:W-:Y:S02]  /*59c0*/  R2UR UR15, R53 ;  /* 0x00000000350f72ca */ /* 0x000fe400000e0000 */
[----:B------:R-:W-:-:S02]  /*59d0*/  R2UR UR18, R52 ;  /* 0x00000000341272ca */ /* 0x000fc400000e0000 */
[C---:B------:R-:W-:Y:S02]  /*59e0*/  R2UR UR19, R53.reuse ;  /* 0x00000000351372ca */ /* 0x040fe400000e0000 */
[C---:B------:R-:W-:Y:S02]  /*59f0*/  R2UR UR12, R52.reuse ;  /* 0x00000000340c72ca */ /* 0x040fe400000e0000 */
[C---:B------:R-:W-:Y:S02]  /*5a00*/  R2UR UR13, R53.reuse ;  /* 0x00000000350d72ca */ /* 0x040fe400000e0000 */
[----:B------:R-:W-:Y:S02]  /*5a10*/  R2UR UR16, R52 ;  /* 0x00000000341072ca */ /* 0x000fe400000e0000 */
[----:B------:R-:W-:Y:S02]  /*5a20*/  R2UR UR17, R53 ;  /* 0x00000000351172ca */ /* 0x000fe400000e0000 */
[----:B--2---:R-:W-:-:S02]  /*5a30*/  PRMT R9, R9, 0x3340, R36 ;  /* 0x0000334009097816 */ /* 0x004fc40000000024 */
[----:B------:R-:W-:Y:S02]  /*5a40*/  PRMT R36, R36, 0x8880, RZ ;  /* 0x0000888024247816 */ /* 0x000fe400000000ff */
[----:B------:R-:W-:-:S03]  /*5a50*/  PRMT R6, R9, 0x5410, R6 ;  /* 0x0000541009067816 */ /* 0x000fc60000000006 */
[----:B------:R-:W-:Y:S02]  /*5a60*/  IMAD.MOV.U32 R9, RZ, RZ, R36 ;  /* 0x000000ffff097224 */ /* 0x000fe400078e0024 */
[----:B----4-:R-:W-:Y:S02]  /*5a70*/  IDP.4A.S8.U8 R7, R6, UR4, R7 ;  /* 0x0000000406077c26 */ /* 0x010fe40008000207 */
[----:B------:R-:W-:Y:S02]  /*5a80*/  IMAD.MOV.U32 R6, RZ, RZ, 0x448 ;  /* 0x00000448ff067424 */ /* 0x000fe400078e00ff */
[----:B------:R-:W-:Y:S02]  /*5a90*/  IMAD R12, R12, 0x5, R9 ;  /* 0x000000050c0c7824 */ /* 0x000fe400078e0209 */
[----:B------:R-:W-:-:S03]  /*5aa0*/  IMAD R7, R7, 0x8, R6 ;  /* 0x0000000807077824 */ /* 0x000fc600078e0206 */
[----:B------:R-:W-:Y:S01]  /*5ab0*/  LEA R36, R12, 0x10000, 0x3 ;  /* 0x000100000c247811 */ /* 0x000fe200078e18ff */
[----:B------:R-:W-:-:S03]  /*5ac0*/  VIADD R40, R7, 0x10000 ;  /* 0x0001000007287836 */ /* 0x000fc60000000000 */
[----:B------:R-:W0:Y:S08]  /*5ad0*/  LDC.64 R60, c[0x3][R36+-0x4a38] ;  /* 0x00ed7200243c7b82 */ /* 0x000e300000000a00 */
[----:B------:R-:W0:Y:S02]  /*5ae0*/  LDC.64 R10, c[0x3][R40+-0x7590] ;  /* 0x00e29c00280a7b82 */ /* 0x000e240000000a00 */
[----:B0-----:R-:W-:-:S07]  /*5af0*/  DADD R60, R60, R10 ;  /* 0x000000003c3c7229 */ /* 0x001fce000000000a */
[----:B------:R-:W-:Y:S04]  /*5b00*/  STG.E.64 desc[UR10][R46.64+0x2900], R60 ;  /* 0x0029003c2e007986 */ /* 0x000fe8000c101b0a */
[----:B------:R-:W2:Y:S04]  /*5b10*/  LDG.E.U8 R9, desc[UR14][R76.64+0x1b] ;  /* 0x00001b0e4c097981 */ /* 0x000ea8000c1e1100 */
[----:B------:R-:W2:Y:S04]  /*5b20*/  LDG.E.U8 R12, desc[UR18][R76.64+0x1a] ;  /* 0x00001a124c0c7981 */ /* 0x000ea8000c1e1100 */
[----:B------:R-:W4:Y:S04]  /*5b30*/  LDG.E.S8 R7, desc[UR12][R78.64] ;  /* 0x0000000c4e077981 */ /* 0x000f28000c1e1300 */
[----:B------:R-:W5:Y:S01]  /*5b40*/  LDG.E.S8 R10, desc[UR16][R78.64+-0x1] ;  /* 0xffffff104e0a7981 */ /* 0x000f62000c1e1300 */
[----:B--2---:R-:W-:-:S02]  /*5b50*/  PRMT R12, R12, 0x3340, R9 ;  /* 0x000033400c0c7816 */ /* 0x004fc40000000009 */
[----:B------:R-:W-:Y:S02]  /*5b60*/  PRMT R9, R9, 0x8880, RZ ;  /* 0x0000888009097816 */ /* 0x000fe400000000ff */
[----:B----4-:R-:W-:-:S04]  /*5b70*/  PRMT R11, R7, 0x3340, RZ ;  /* 0x00003340070b7816 */ /* 0x010fc800000000ff */
[----:B------:R-:W-:Y:S01]  /*5b80*/  PRMT R11, R12, 0x5410, R11 ;  /* 0x000054100c0b7816 */ /* 0x000fe2000000000b */
[----:B------:R-:W-:-:S04]  /*5b90*/  IMAD.MOV.U32 R12, RZ, RZ, R9 ;  /* 0x000000ffff0c7224 */ /* 0x000fc800078e0009 */
[----:B-----5:R-:W-:Y:S01]  /*5ba0*/  IDP.4A.S8.U8 R11, R11, UR4, R10 ;  /* 0x000000040b0b7c26 */ /* 0x020fe2000800020a */
[----:B------:R-:W-:Y:S01]  /*5bb0*/  R2UR UR4, R52 ;  /* 0x00000000340472ca */ /* 0x000fe200000e0000 */
[----:B------:R-:W-:Y:S02]  /*5bc0*/  IMAD R7, R7, 0x5, R12 ;  /* 0x0000000507077824 */ /* 0x000fe400078e020c */
[----:B------:R-:W-:-:S03]  /*5bd0*/  IMAD R11, R11, 0x8, R6 ;  /* 0x000000080b0b7824 */ /* 0x000fc600078e0206 */
[----:B------:R-:W-:Y:S01]  /*5be0*/  LEA R12, R7, 0x10000, 0x3 ;  /* 0x00010000070c7811 */ /* 0x000fe200078e18ff */
[----:B------:R-:W-:-:S03]  /*5bf0*/  VIADD R36, R11, 0x10000 ;  /* 0x000100000b247836 */ /* 0x000fc60000000000 */
[----:B------:R-:W0:Y:S08]  /*5c00*/  LDC.64 R58, c[0x3][R12+-0x4970] ;  /* 0x00eda4000c3a7b82 */ /* 0x000e300000000a00 */
[----:B------:R-:W0:Y:S02]  /*5c10*/  LDC.64 R10, c[0x3][R36+-0x6208] ;  /* 0x00e77e00240a7b82 */ /* 0x000e240000000a00 */
[----:B0-----:R-:W-:-:S07]  /*5c20*/  DADD R58, R58, R10 ;  /* 0x000000003a3a7229 */ /* 0x001fce000000000a */
[----:B------:R0:W-:Y:S01]  /*5c30*/  STG.E.64 desc[UR4][R46.64+0x2908], R58 ;  /* 0x0029083a2e007986 */ /* 0x0001e2000c101b04 */
[----:B------:R-:W-:-:S14]  /*5c40*/  DSETP.GT.AND P0, PT, |R58|, R2, PT ;  /* 0x000000023a00722a */ /* 0x000fdc0003f04200 */
[C---:B------:R-:W-:Y:S02]  /*5c50*/  @P0 R2UR UR10, R52.reuse ;  /* 0x00000000340a02ca */ /* 0x040fe400000e0000 */
[C---:B------:R-:W-:Y:S02]  /*5c60*/  @P0 R2UR UR11, R53.reuse ;  /* 0x00000000350b02ca */ /* 0x040fe400000e0000 */
[----:B------:R-:W-:Y:S02]  /*5c70*/  @P0 R2UR UR12, R52 ;  /* 0x00000000340c02ca */ /* 0x000fe400000e0000 */
[----:B------:R-:W-:-:S09]  /*5c80*/  @P0 R2UR UR13, R53 ;  /* 0x00000000350d02ca */ /* 0x000fd200000e0000 */
[----:B------:R2:W-:Y:S04]  /*5c90*/  @P0 STG.E.64 desc[UR10][R46.64+0x2908], R62 ;  /* 0x0029083e2e000986 */ /* 0x0005e8000c101b0a */
[----:B------:R2:W-:Y:S04]  /*5ca0*/  @P0 STG.E.64 desc[UR12][R46.64+0x2900], R38 ;  /* 0x002900262e000986 */ /* 0x0005e8000c101b0c */
[----:B------:R-:W4:Y:S04]  /*5cb0*/  LDG.E.U8 R7, desc[UR18][R78.64] ;  /* 0x000000124e077981 */ /* 0x000f28000c1e1100 */
[----:B------:R-:W5:Y:S04]  /*5cc0*/  LDG.E.S8 R9, desc[UR14][R76.64+0x1b] ;  /* 0x00001b0e4c097981 */ /* 0x000f68000c1e1300 */
[----:B------:R-:W5:Y:S01]  /*5cd0*/  LDG.E.S8 R10, desc[UR16][R76.64+0x1a] ;  /* 0x00001a104c0a7981 */ /* 0x000f62000c1e1300 */
[----:B------:R-:W-:Y:S01]  /*5ce0*/  IMAD.MOV.U32 R64, RZ, RZ, 0x1905 ;  /* 0x00001905ff407424 */ /* 0x000fe200078e00ff */
[----:B------:R-:W-:Y:S05]  /*5cf0*/  BMOV.32.CLEAR RZ, B0 ;  /* 0x0000000000ff7355 */ /* 0x000fea0000100000 */
[----:B------:R-:W-:Y:S01]  /*5d00*/  BSSY.RECONVERGENT B0, `(.L_x_133) ;  /* 0x00001b7000007945 */ /* 0x000fe20003800200 */
[----:B0-----:R-:W-:-:S02]  /*5d10*/  @P0 IMAD.MOV.U32 R58, RZ, RZ, 0x0 ;  /* 0x00000000ff3a0424 */ /* 0x001fc400078e00ff */
[----:B------:R-:W-:Y:S02]  /*5d20*/  @P0 IMAD.MOV.U32 R59, RZ, RZ, 0x7ff00000 ;  /* 0x7ff00000ff3b0424 */ /* 0x000fe400078e00ff */
[----:B------:R-:W-:Y:S02]  /*5d30*/  @P0 IMAD.MOV.U32 R60, RZ, RZ, 0x0 ;  /* 0x00000000ff3c0424 */ /* 0x000fe400078e00ff */
[----:B------:R-:W-:Y:S01]  /*5d40*/  @P0 IMAD.MOV.U32 R61, RZ, RZ, -0x40100000 ;  /* 0xbff00000ff3d0424 */ /* 0x000fe200078e00ff */
[C---:B----4-:R-:W-:Y:S02]  /*5d50*/  PRMT R11, R7.reuse, 0x8880, RZ ;  /* 0x00008880070b7816 */ /* 0x050fe400000000ff */
[----:B------:R-:W-:-:S04]  /*5d60*/  PRMT R7, R7, 0x8880, RZ ;  /* 0x0000888007077816 */ /* 0x000fc800000000ff */
[----:B------:R-:W-:Y:S02]  /*5d70*/  PRMT R7, R7, 0x5410, R7 ;  /* 0x0000541007077816 */ /* 0x000fe40000000007 */
[----:B-----5:R-:W-:-:S05]  /*5d80*/  PRMT R10, R10, 0x5410, R9 ;  /* 0x000054100a0a7816 */ /* 0x020fca0000000009 */
[----:B------:R-:W-:-:S04]  /*5d90*/  IDP.2A.LO.S16.U8 R11, R10, R64, R11 ;  /* 0x000000400a0b7226 */ /* 0x000fc8000000120b */
[----:B------:R-:W-:-:S04]  /*5da0*/  IMAD R12, R11, 0x8, R6 ;  /* 0x000000080b0c7824 */ /* 0x000fc800078e0206 */
[----:B------:R-:W0:Y:S02]  /*5db0*/  LDC.64 R10, c[0x3][R12+0x5208] ;  /* 0x00d482000c0a7b82 */ /* 0x000e240000000a00 */
[----:B0-----:R-:W-:-:S14]  /*5dc0*/  DSETP.GEU.AND P1, PT, |R10|, R2, PT ;  /* 0x000000020a00722a */ /* 0x001fdc0003f2e200 */
[----:B--2---:R-:W-:Y:S05]  /*5dd0*/  @P1 BRA `(.L_x_134) ;  /* 0x0000001000541947 */ /* 0x004fea0003800000 */
[----:B------:R-:W-:Y:S02]  /*5de0*/  R2UR UR4, R52 ;  /* 0x00000000340472ca */ /* 0x000fe400000e0000 */
[----:B------:R-:W-:-:S13]  /*5df0*/  R2UR UR5, R53 ;  /* 0x00000000350572ca */ /* 0x000fda00000e0000 */
[----:B------:R-:W2:Y:S01]  /*5e00*/  LDG.E.S8 R11, desc[UR4][R78.64+-0x1] ;  /* 0xffffff044e0b7981 */ /* 0x000ea2000c1e1300 */
[----:B------:R-:W-:Y:S01]  /*5e10*/  PRMT R7, R9, 0x7610, R7 ;  /* 0x0000761009077816 */ /* 0x000fe20000000007 */
[----:B------:R-:W-:-:S04]  /*5e20*/  UMOV UR4, 0x519 ;  /* 0x0000051900047882 */ /* 0x000fc80000000000 */
[----:B------:R-:W-:-:S04]  /*5e30*/  IDP.2A.LO.S16.U8 R36, R7, UR4, RZ ;  /* 0x0000000407247c26 */ /* 0x000fc800080012ff */
[----:B--2---:R-:W-:-:S04]  /*5e40*/  IMAD.IADD R11, R36, 0x1, R11 ;  /* 0x00000001240b7824 */ /* 0x004fc800078e020b */
[----:B------:R-:W-:-:S04]  /*5e50*/  IMAD.SHL.U32 R40, R11, 0x8, RZ ;  /* 0x000000080b287824 */ /* 0x000fc800078e00ff */
[----:B------:R-:W0:Y:S02]  /*5e60*/  LDC.64 R10, c[0x3][R40+0x5e20] ;  /* 0x00d78800280a7b82 */ /* 0x000e240000000a00 */
[----:B0-----:R-:W-:-:S14]  /*5e70*/  DSETP.GEU.AND P0, PT, |R10|, R2, PT ;  /* 0x000000020a00722a */ /* 0x001fdc0003f0e200 */
[----:B------:R-:W-:Y:S05]  /*5e80*/  @P0 BRA `(.L_x_135) ;  /* 0x0000000800280947 */ /* 0x000fea0003800000 */
[----:B------:R-:W-:Y:S01]  /*5e90*/  IMAD R9, R9, -0x18, R36 ;  /* 0xffffffe809097824 */ /* 0x000fe200078e0224 */
[----:B------:R-:W0:Y:S01]  /*5ea0*/  LDC.64 R42, c[0x3][R12+0x4e20] ;  /* 0x00d388000c2a7b82 */ /* 0x000e220000000a00 */
[C---:B------:R-:W-:Y:S02]  /*5eb0*/  R2UR UR4, R52.reuse ;  /* 0x00000000340472ca */ /* 0x040fe400000e0000 */
[----:B------:R-:W-:Y:S02]  /*5ec0*/  R2UR UR5, R53 ;  /* 0x00000000350572ca */ /* 0x000fe400000e0000 */
[----:B------:R-:W-:Y:S02]  /*5ed0*/  LEA R65, R9, 0x10000, 0x3 ;  /* 0x0001000009417811 */ /* 0x000fe400078e18ff */
[----:B------:R-:W-:Y:S01]  /*5ee0*/  R2UR UR12, R52 ;  /* 0x00000000340c72ca */ /* 0x000fe200000e0000 */
[----:B------:R-:W2:Y:S01]  /*5ef0*/  LDC.64 R44, c[0x3][R40+0x5a38] ;  /* 0x00d68e00282c7b82 */ /* 0x000ea20000000a00 */
[----:B------:R-:W-:-:S02]  /*5f00*/  R2UR UR13, R53 ;  /* 0x00000000350d72ca */ /* 0x000fc400000e0000 */
[C---:B------:R-:W-:Y:S02]  /*5f10*/  R2UR UR14, R52.reuse ;  /* 0x00000000340e72ca */ /* 0x040fe400000e0000 */
[C---:B------:R-:W-:Y:S02]  /*5f20*/  R2UR UR15, R53.reuse ;  /* 0x00000000350f72ca */ /* 0x040fe400000e0000 */
[C---:B------:R-:W-:Y:S01]  /*5f30*/  R2UR UR10, R52.reuse ;  /* 0x00000000340a72ca */ /* 0x040fe200000e0000 */
[----:B------:R-:W0:Y:S01]  /*5f40*/  LDC.64 R10, c[0x3][R65+-0x4a38] ;  /* 0x00ed7200410a7b82 */ /* 0x000e220000000a00 */
[C---:B------:R-:W-:Y:S01]  /*5f50*/  R2UR UR11, R53.reuse ;  /* 0x00000000350b72ca */ /* 0x040fe200000e0000 */
[----:B------:R-:W4:Y:S01]  /*5f60*/  LDG.E.64 R54, desc[UR4][R46.64+0x28b8] ;  /* 0x0028b8042e367981 */ /* 0x000f22000c1e1b00 */
[----:B------:R-:W-:Y:S02]  /*5f70*/  R2UR UR16, R52 ;  /* 0x00000000341072ca */ /* 0x000fe400000e0000 */
[----:B------:R-:W-:Y:S01]  /*5f80*/  R2UR UR17, R53 ;  /* 0x00000000351172ca */ /* 0x000fe200000e0000 */
[----:B------:R-:W5:Y:S01]  /*5f90*/  LDG.E.64 R56, desc[UR4][R46.64+0x28b0] ;  /* 0x0028b0042e387981 */ /* 0x000f62000c1e1b00 */
[----:B0-----:R-:W-:-:S08]  /*5fa0*/  DADD R42, R10, R42 ;  /* 0x000000000a2a7229 */ /* 0x001fd0000000002a */
[----:B--2---:R-:W-:Y:S01]  /*5fb0*/  DADD R42, R42, R44 ;  /* 0x000000002a2a7229 */ /* 0x004fe2000000002c */
[----:B------:R-:W2:Y:S06]  /*5fc0*/  LDG.E.64 R44, desc[UR10][R46.64+0x28c0] ;  /* 0x0028c00a2e2c7981 */ /* 0x000eac000c1e1b00 */
[----:B------:R0:W-:Y:S04]  /*5fd0*/  STG.E.64 desc[UR4][R46.64+0x2918], R42 ;  /* 0x0029182a2e007986 */ /* 0x0001e8000c101b04 */
[----:B------:R-:W3:Y:S04]  /*5fe0*/  LDG.E.S8 R10, desc[UR12][R76.64+0x1b] ;  /* 0x00001b0c4c0a7981 */ /* 0x000ee8000c1e1300 */
[----:B------:R-:W3:Y:S04]  /*5ff0*/  LDG.E.S8 R11, desc[UR14][R76.64+0x1a] ;  /* 0x00001a0e4c0b7981 */ /* 0x000ee8000c1e1300 */
[----:B------:R-:W4:Y:S04]  /*6000*/  LDG.E.S8 R7, desc[UR10][R78.64] ;  /* 0x0000000a4e077981 */ /* 0x000f28000c1e1300 */
[----:B------:R-:W5:Y:S01]  /*6010*/  LDG.E.S8 R36, desc[UR16][R78.64+-0x1] ;  /* 0xffffff104e247981 */ /* 0x000f62000c1e1300 */
[----:B------:R-:W-:Y:S01]  /*6020*/  BSSY.RECONVERGENT B2, `(.L_x_136) ;  /* 0x0000033000027945 */ /* 0x000fe20003800200 */
[--C-:B---3--:R-:W-:Y:S01]  /*6030*/  PRMT R12, R11, 0x5410, R10.reuse ;  /* 0x000054100b0c7816 */ /* 0x108fe2000000000a */
[----:B----4-:R-:W-:-:S04]  /*6040*/  IMAD R9, R7, 0x5, R10 ;  /* 0x0000000507097824 */ /* 0x010fc800078e020a */
[----:B------:R-:W-:Y:S02]  /*6050*/  IDP.2A.LO.S16.U8 R7, R12, R64, R7 ;  /* 0x000000400c077226 */ /* 0x000fe40000001207 */
[----:B------:R-:W-:Y:S01]  /*6060*/  IMAD R11, R10, 0x18, R9 ;  /* 0x000000180a0b7824 */ /* 0x000fe200078e0209 */
[----:B------:R-:W-:Y:S01]  /*6070*/  LEA R40, R9, 0x10000, 0x3 ;  /* 0x0001000009287811 */ /* 0x000fe200078e18ff */
[----:B------:R-:W-:Y:S02]  /*6080*/  IMAD R9, R7, 0x8, R6 ;  /* 0x0000000807097824 */ /* 0x000fe400078e0206 */
[----:B-----5:R-:W-:Y:S01]  /*6090*/  IMAD.IADD R12, R36, 0x1, R11 ;  /* 0x00000001240c7824 */ /* 0x020fe200078e020b */
[----:B------:R-:W3:Y:S03]  /*60a0*/  LDC.64 R6, c[0x3][R40+-0x4970] ;  /* 0x00eda40028067b82 */ /* 0x000ee60000000a00 */
[----:B------:R-:W-:-:S05]  /*60b0*/  IMAD.SHL.U32 R12, R12, 0x8, RZ ;  /* 0x000000080c0c7824 */ /* 0x000fca00078e00ff */
[----:B------:R-:W3:Y:S08]  /*60c0*/  LDC.64 R10, c[0x3][R9+0x5208] ;  /* 0x00d48200090a7b82 */ /* 0x000ef00000000a00 */
[----:B------:R-:W4:Y:S01]  /*60d0*/  LDC.64 R64, c[0x3][R12+0x5e20] ;  /* 0x00d788000c407b82 */ /* 0x000f220000000a00 */
[----:B---3--:R-:W-:-:S08]  /*60e0*/  DADD R10, R6, R10 ;  /* 0x00000000060a7229 */ /* 0x008fd0000000000a */
[----:B----4-:R-:W-:-:S08]  /*60f0*/  DADD R10, R10, R64 ;  /* 0x000000000a0a7229 */ /* 0x010fd00000000040 */
[----:B------:R-:W-:-:S14]  /*6100*/  DSETP.GT.AND P0, PT, |R10|, R2, PT ;  /* 0x000000020a00722a */ /* 0x000fdc0003f04200 */
[----:B0-----:R-:W-:Y:S02]  /*6110*/  @P0 IMAD.MOV.U32 R42, RZ, RZ, 0x0 ;  /* 0x00000000ff2a0424 */ /* 0x001fe400078e00ff */
[----:B------:R-:W-:-:S06]  /*6120*/  @P0 IMAD.MOV.U32 R43, RZ, RZ, -0x40100000 ;  /* 0xbff00000ff2b0424 */ /* 0x000fcc00078e00ff */
[----:B------:R-:W-:-:S08]  /*6130*/  DADD R6, R54, R42 ;  /* 0x0000000036067229 */ /* 0x000fd0000000002a */
[----:B--2---:R-:W-:-:S06]  /*6140*/  DADD R70, R6, R44 ;  /* 0x0000000006467229 */ /* 0x004fcc000000002c */
[----:B------:R-:W0:Y:S01]  /*6150*/  MUFU.RCP64H R7, R71 ;  /* 0x0000004700077308 */ /* 0x000e220000001800 */
[----:B------:R-:W-:-:S06]  /*6160*/  IMAD.MOV.U32 R6, RZ, RZ, 0x1 ;  /* 0x00000001ff067424 */ /* 0x000fcc00078e00ff */
[----:B0-----:R-:W-:-:S08]  /*6170*/  DFMA R64, -R70, R6, 1 ;  /* 0x3ff000004640742b */ /* 0x001fd00000000106 */
[----:B------:R-:W-:-:S08]  /*6180*/  DFMA R64, R64, R64, R64 ;  /* 0x000000404040722b */ /* 0x000fd00000000040 */
[----:B------:R-:W-:Y:S01]  /*6190*/  DFMA R64, R6, R64, R6 ;  /* 0x000000400640722b */ /* 0x000fe20000000006 */
[----:B------:R0:W-:Y:S07]  /*61a0*/  STG.E.64 desc[UR4][R46.64+0x2920], R10 ;  /* 0x0029200a2e007986 */ /* 0x0001ee000c101b04 */
[----:B------:R-:W-:Y:S01]  /*61b0*/  DFMA R6, -R70, R64, 1 ;  /* 0x3ff000004606742b */ /* 0x000fe20000000140 */
[----:B0-----:R-:W-:Y:S02]  /*61c0*/  @P0 IMAD.MOV.U32 R10, RZ, RZ, 0x0 ;  /* 0x00000000ff0a0424 */ /* 0x001fe400078e00ff */
[----:B------:R-:W-:-:S05]  /*61d0*/  @P0 IMAD.MOV.U32 R11, RZ, RZ, 0x7ff00000 ;  /* 0x7ff00000ff0b0424 */ /* 0x000fca00078e00ff */
[----:B------:R-:W-:Y:S02]  /*61e0*/  DFMA R6, R64, R6, R64 ;  /* 0x000000064006722b */ /* 0x000fe40000000040 */
[----:B------:R-:W-:-:S08]  /*61f0*/  DADD R68, R56, R10 ;  /* 0x0000000038447229 */ /* 0x000fd0000000000a */
[----:B------:R-:W-:-:S08]  /*6200*/  DMUL R64, R68, R6 ;  /* 0x0000000644407228 */ /* 0x000fd00000000000 */
[----:B------:R-:W-:Y:S01]  /*6210*/  DFMA R66, -R70, R64, R68 ;  /* 0x000000404642722b */ /* 0x000fe20000000144 */
[C---:B------:R-:W-:Y:S02]  /*6220*/  @P0 R2UR UR4, R52.reuse ;  /* 0x00000000340402ca */ /* 0x040fe400000e0000 */
[C---:B------:R-:W-:Y:S02]  /*6230*/  @P0 R2UR UR5, R53.reuse ;  /* 0x00000000350502ca */ /* 0x040fe400000e0000 */
[----:B------:R-:W-:Y:S02]  /*6240*/  @P0 R2UR UR10, R52 ;  /* 0x00000000340a02ca */ /* 0x000fe400000e0000 */
[----:B------:R-:W-:Y:S01]  /*6250*/  @P0 R2UR UR11, R53 ;  /* 0x00000000350b02ca */ /* 0x000fe200000e0000 */
[----:B------:R-:W-:Y:S01]  /*6260*/  DFMA R6, R6, R66, R64 ;  /* 0x000000420606722b */ /* 0x000fe20000000040 */
[----:B------:R-:W-:-:S09]  /*6270*/  FSETP.GEU.AND P1, PT, |R69|, 6.5827683646048100446e-37, PT ;  /* 0x036000004500780b */ /* 0x000fd20003f2e200 */
[----:B------:R-:W-:Y:S01]  /*6280*/  FFMA R9, RZ, R71, R7 ;  /* 0x00000047ff097223 */ /* 0x000fe20000000007 */
[----:B------:R0:W-:Y:S04]  /*6290*/  @P0 STG.E.64 desc[UR4][R46.64+0x2920], R62 ;  /* 0x0029203e2e000986 */ /* 0x0001e8000c101b04 */
[----:B------:R0:W-:Y:S01]  /*62a0*/  @P0 STG.E.64 desc[UR10][R46.64+0x2918], R38 ;  /* 0x002918262e000986 */ /* 0x0001e2000c101b0a */
[----:B------:R-:W-:-:S13]  /*62b0*/  FSETP.GT.AND P0, PT, |R9|, 1.469367938527859385e-39, PT ;  /* 0x001000000900780b */ /* 0x000fda0003f04200 */
[----:B0-----:R-:W-:Y:S05]  /*62c0*/  @P0 BRA P1, `(.L_x_137) ;  /* 0x0000000000200947 */ /* 0x001fea0000800000 */
[----:B------:R-:W-:Y:S01]  /*62d0*/  IMAD.MOV.U32 R66, RZ, RZ, R68 ;  /* 0x000000ffff427224 */ /* 0x000fe200078e0044 */
[----:B------:R-:W-:Y:S01]  /*62e0*/  MOV R38, 0x6330 ;  /* 0x0000633000267802 */ /* 0x000fe20000000f00 */
[----:B------:R-:W-:Y:S02]  /*62f0*/  IMAD.MOV.U32 R67, RZ, RZ, R69 ;  /* 0x000000ffff437224 */ /* 0x000fe400078e0045 */
[----:B------:R-:W-:Y:S02]  /*6300*/  IMAD.MOV.U32 R64, RZ, RZ, R70 ;  /* 0x000000ffff407224 */ /* 0x000fe400078e0046 */
[----:B------:R-:W-:-:S07]  /*6310*/  IMAD.MOV.U32 R65, RZ, RZ, R71 ;  /* 0x000000ffff417224 */ /* 0x000fce00078e0047 */
[----:B-1----:R-:W-:Y:S05]  /*6320*/  CALL.REL.NOINC `($__internal_0_$__cuda_sm20_div_rn_f64_full) ;  /* 0x000005f400d47944 */ /* 0x002fea0003c00000 */
[----:B------:R-:W-:Y:S02]  /*6330*/  IMAD.MOV.U32 R6, RZ, RZ, R70 ;  /* 0x000000ffff067224 */ /* 0x000fe400078e0046 */
[----:B------:R-:W-:-:S07]  /*6340*/  IMAD.MOV.U32 R7, RZ, RZ, R71 ;  /* 0x000000ffff077224 */ /* 0x000fce00078e0047 */
.L_x_137:
[----:B------:R-:W-:Y:S05]  /*6350*/  BSYNC.RECONVERGENT B2 ;  /* 0x0000000000027941 */ /* 0x000fea0003800200 */
.L_x_136:
[----:B------:R-:W-:Y:S02]  /*6360*/  R2UR UR4, R52 ;  /* 0x00000000340472ca */ /* 0x000fe400000e0000 */
[----:B------:R-:W-:-:S13]  /*6370*/  R2UR UR5, R53 ;  /* 0x00000000350572ca */ /* 0x000fda00000e0000 */
[----:B------:R0:W-:Y:S01]  /*6380*/  STG.E.64 desc[UR4][R46.64+0x2928], R6 ;  /* 0x002928062e007986 */ /* 0x0001e2000c101b04 */
[----:B------:R-:W-:Y:S01]  /*6390*/  UMOV UR4, 0xff800000 ;  /* 0xff80000000047882 */ /* 0x000fe20000000000 */
[----:B------:R-:W-:Y:S02]  /*63a0*/  UMOV UR5, 0x41cdcd64 ;  /* 0x41cdcd6400057882 */ /* 0x000fe40000000000 */
[----:B------:R-:W-:-:S14]  /*63b0*/  DSETP.GEU.AND P0, PT, |R58|, UR4, PT ;  /* 0x000000043a007e2a */ /* 0x000fdc000bf0e200 */
[----:B0-----:R-:W-:Y:S05]  /*63c0*/  @P0 BRA `(.L_x_138) ;  /* 0x0000000000a00947 */ /* 0x001fea0003800000 */
[----:B------:R-:W-:Y:S01]  /*63d0*/  DADD R38, R60, R54 ;  /* 0x000000003c267229 */ /* 0x000fe20000000036 */
[----:B------:R-:W-:Y:S01]  /*63e0*/  BSSY.RECONVERGENT B2, `(.L_x_139) ;  /* 0x0000013000027945 */ /* 0x000fe20003800200 */
[----:B------:R-:W-:-:S06]  /*63f0*/  DADD R66, R58, R56 ;  /* 0x000000003a427229 */ /* 0x000fcc0000000038 */
[----:B------:R-:W-:Y:S01]  /*6400*/  DADD R64, R44, R38 ;  /* 0x000000002c407229 */ /* 0x000fe20000000026 */
[----:B------:R-:W-:-:S03]  /*6410*/  IMAD.MOV.U32 R38, RZ, RZ, 0x1 ;  /* 0x00000001ff267424 */ /* 0x000fc600078e00ff */
[----:B------:R-:W-:Y:S02]  /*6420*/  FSETP.GEU.AND P1, PT, |R67|, 6.5827683646048100446e-37, PT ;  /* 0x036000004300780b */ /* 0x000fe40003f2e200 */
[----:B------:R-:W0:Y:S02]  /*6430*/  MUFU.RCP64H R39, R65 ;  /* 0x0000004100277308 */ /* 0x000e240000001800 */
        /* <DEDUP_REMOVED lines=11> */
[----:B------:R-:W-:-:S07]  /*64f0*/  MOV R38, 0x6510 ;  /* 0x0000651000267802 */ /* 0x000fce0000000f00 */
[----:B-1----:R-:W-:Y:S05]  /*6500*/  CALL.REL.NOINC `($__internal_0_$__cuda_sm20_div_rn_f64_full) ;  /* 0x000005f4005c7944 */ /* 0x002fea0003c00000 */
.L_x_140:
[----:B------:R-:W-:Y:S05]  /*6510*/  BSYNC.RECONVERGENT B2 ;  /* 0x0000000000027941 */ /* 0x000fea0003800200 */
.L_x_139:
[----:B------:R-:W-:Y:S01]  /*6520*/  R2UR UR4, R52 ;  /* 0x00000000340472ca */ /* 0x000fe200000e0000 */
[----:B------:R-:W-:Y:S01]  /*6530*/  DSETP.GEU.AND P0, PT, R70, R6, PT ;  /* 0x000000064600722a */ /* 0x000fe20003f0e000 */
[----:B------:R-:W-:-:S13]  /*6540*/  R2UR UR5, R53 ;  /* 0x00000000350572ca */ /* 0x000fda00000e0000 */
[----:B------:R0:W-:Y:S01]  /*6550*/  STG.E.64 desc[UR4][R46.64+0x2910], R70 ;  /* 0x002910462e007986 */ /* 0x0001e2000c101b04 */
[----:B------:R-:W-:Y:S05]  /*6560*/  @P0 BRA `(.L_x_141) ;  /* 0x0000001000c00947 */ /* 0x000fea0003800000 */
[C---:B------:R-:W-:Y:S01]  /*6570*/  R2UR UR12, R52.reuse ;  /* 0x00000000340c72ca */ /* 0x040fe200000e0000 */
[----:B------:R-:W-:Y:S01]  /*6580*/  IMAD.MOV.U32 R60, RZ, RZ, R42 ;  /* 0x000000ffff3c7224 */ /* 0x000fe200078e002a */
[C---:B------:R-:W-:Y:S01]  /*6590*/  R2UR UR13, R53.reuse ;  /* 0x00000000350d72ca */ /* 0x040fe200000e0000 */
[----:B------:R-:W-:Y:S01]  /*65a0*/  IMAD.MOV.U32 R61, RZ, RZ, R43 ;  /* 0x000000ffff3d7224 */ /* 0x000fe200078e002b */
[C---:B------:R-:W-:Y:S01]  /*65b0*/  R2UR UR4, R52.reuse ;  /* 0x00000000340472ca */ /* 0x040fe200000e0000 */
[----:B------:R-:W-:Y:S01]  /*65c0*/  IMAD.MOV.U32 R58, RZ, RZ, R10 ;  /* 0x000000ffff3a7224 */ /* 0x000fe200078e000a */
[C---:B------:R-:W-:Y:S01]  /*65d0*/  R2UR UR5, R53.reuse ;  /* 0x00000000350572ca */ /* 0x040fe200000e0000 */
[----:B------:R-:W-:Y:S01]  /*65e0*/  IMAD.MOV.U32 R59, RZ, RZ, R11 ;  /* 0x000000ffff3b7224 */ /* 0x000fe200078e000b */
[----:B------:R-:W-:Y:S02]  /*65f0*/  R2UR UR10, R52 ;  /* 0x00000000340a72ca */ /* 0x000fe400000e0000 */
[----:B------:R-:W-:-:S05]  /*6600*/  R2UR UR11, R53 ;  /* 0x00000000350b72ca */ /* 0x000fca00000e0000 */
[----:B------:R2:W-:Y:S04]  /*6610*/  STG.E.64 desc[UR12][R46.64+0x2910], R6 ;  /* 0x002910062e007986 */ /* 0x0005e8000c101b0c */
[----:B------:R2:W-:Y:S04]  /*6620*/  STG.E.64 desc[UR4][R46.64+0x2900], R42 ;  /* 0x0029002a2e007986 */ /* 0x0005e8000c101b04 */
[----:B------:R2:W-:Y:S01]  /*6630*/  STG.E.64 desc[UR10][R46.64+0x2908], R10 ;  /* 0x0029080a2e007986 */ /* 0x0005e2000c101b0a */
[----:B------:R-:W-:Y:S05]  /*6640*/  BRA `(.L_x_141) ;  /* 0x0000001000887947 */ /* 0x000fea0003800000 */
.L_x_138:
        /* <DEDUP_REMOVED lines=14> */
.L_x_135:
[----:B------:R-:W-:Y:S01]  /*6730*/  IMAD R9, R9, -0x18, R36 ;  /* 0xffffffe809097824 */ /* 0x000fe200078e0224 */
[----:B------:R-:W0:Y:S01]  /*6740*/  LDC.64 R10, c[0x3][R12+0x4e20] ;  /* 0x00d388000c0a7b82 */ /* 0x000e220000000a00 */
[C---:B------:R-:W-:Y:S02]  /*6750*/  R2UR UR4, R52.reuse ;  /* 0x00000000340472ca */ /* 0x040fe400000e0000 */
[----:B------:R-:W-:Y:S02]  /*6760*/  R2UR UR5, R53 ;  /* 0x00000000350572ca */ /* 0x000fe400000e0000 */
[----:B------:R-:W-:Y:S02]  /*6770*/  LEA R40, R9, 0x10000, 0x3 ;  /* 0x0001000009287811 */ /* 0x000fe400078e18ff */
[----:B------:R-:W-:Y:S02]  /*6780*/  R2UR UR12, R52 ;  /* 0x00000000340c72ca */ /* 0x000fe400000e0000 */
[----:B------:R-:W0:Y:S01]  /*6790*/  LDC.64 R42, c[0x3][R40+-0x4a38] ;  /* 0x00ed7200282a7b82 */ /* 0x000e220000000a00 */
[----:B------:R-:W-:-:S02]  /*67a0*/  R2UR UR13, R53 ;  /* 0x00000000350d72ca */ /* 0x000fc400000e0000 */
[C---:B------:R-:W-:Y:S02]  /*67b0*/  R2UR UR14, R52.reuse ;  /* 0x00000000340e72ca */ /* 0x040fe400000e0000 */
[C---:B------:R-:W-:Y:S02]  /*67c0*/  R2UR UR15, R53.reuse ;  /* 0x00000000350f72ca */ /* 0x040fe400000e0000 */
[----:B------:R-:W-:Y:S01]  /*67d0*/  R2UR UR10, R52 ;  /* 0x00000000340a72ca */ /* 0x000fe200000e0000 */
[----:B------:R-:W2:Y:S01]  /*67e0*/  LDG.E.64 R54, desc[UR4][R46.64+0x28b8] ;  /* 0x0028b8042e367981 */ /* 0x000ea2000c1e1b00 */
[----:B------:R-:W-:-:S03]  /*67f0*/  R2UR UR11, R53 ;  /* 0x00000000350b72ca */ /* 0x000fc600000e0000 */
[----:B------:R-:W4:Y:S10]  /*6800*/  LDG.E.64 R56, desc[UR4][R46.64+0x28b0] ;  /* 0x0028b0042e387981 */ /* 0x000f34000c1e1b00 */
[----:B------:R-:W5:Y:S01]  /*6810*/  LDG.E.64 R44, desc[UR10][R46.64+0x28c0] ;  /* 0x0028c00a2e2c7981 */ /* 0x000f62000c1e1b00 */
[----:B0-----:R-:W-:-:S07]  /*6820*/  DADD R42, R42, R10 ;  /* 0x000000002a2a7229 */ /* 0x001fce000000000a */
[----:B------:R0:W-:Y:S04]  /*6830*/  STG.E.64 desc[UR4][R46.64+0x2918], R42 ;  /* 0x0029182a2e007986 */ /* 0x0001e8000c101b04 */
[----:B------:R-:W3:Y:S04]  /*6840*/  LDG.E.S8 R10, desc[UR12][R76.64+0x1b] ;  /* 0x00001b0c4c0a7981 */ /* 0x000ee8000c1e1300 */
[----:B------:R-:W3:Y:S04]  /*6850*/  LDG.E.S8 R9, desc[UR14][R76.64+0x1a] ;  /* 0x00001a0e4c097981 */ /* 0x000ee8000c1e1300 */
[----:B------:R-:W2:Y:S01]  /*6860*/  LDG.E.S8 R7, desc[UR10][R78.64] ;  /* 0x0000000a4e077981 */ /* 0x000ea2000c1e1300 */
[----:B------:R-:W-:Y:S01]  /*6870*/  BSSY.RECONVERGENT B2, `(.L_x_142) ;  /* 0x000002e000027945 */ /* 0x000fe20003800200 */
[--C-:B---3--:R-:W-:Y:S01]  /*6880*/  PRMT R12, R9, 0x5410, R10.reuse ;  /* 0x00005410090c7816 */ /* 0x108fe2000000000a */
[----:B--2---:R-:W-:-:S04]  /*6890*/  IMAD R10, R7, 0x5, R10 ;  /* 0x00000005070a7824 */ /* 0x004fc800078e020a */
[----:B------:R-:W-:Y:S01]  /*68a0*/  IDP.2A.LO.S16.U8 R7, R12, R64, R7 ;  /* 0x000000400c077226 */ /* 0x000fe20000001207 */
[----:B------:R-:W-:-:S03]  /*68b0*/  LEA R36, R10, 0x10000, 0x3 ;  /* 0x000100000a247811 */ /* 0x000fc600078e18ff */
[----:B------:R-:W-:Y:S01]  /*68c0*/  IMAD R9, R7, 0x8, R6 ;  /* 0x0000000807097824 */ /* 0x000fe200078e0206 */
[----:B------:R-:W2:Y:S08]  /*68d0*/  LDC.64 R10, c[0x3][R36+-0x4970] ;  /* 0x00eda400240a7b82 */ /* 0x000eb00000000a00 */
[----:B------:R-:W2:Y:S02]  /*68e0*/  LDC.64 R6, c[0x3][R9+0x5208] ;  /* 0x00d4820009067b82 */ /* 0x000ea40000000a00 */
[----:B--2---:R-:W-:-:S08]  /*68f0*/  DADD R10, R10, R6 ;  /* 0x000000000a0a7229 */ /* 0x004fd00000000006 */
[----:B------:R-:W-:-:S14]  /*6900*/  DSETP.GT.AND P0, PT, |R10|, R2, PT ;  /* 0x000000020a00722a */ /* 0x000fdc0003f04200 */
[----:B0-----:R-:W-:Y:S02]  /*6910*/  @P0 IMAD.MOV.U32 R42, RZ, RZ, 0x0 ;  /* 0x00000000ff2a0424 */ /* 0x001fe400078e00ff */
[----:B------:R-:W-:-:S06]  /*6920*/  @P0 IMAD.MOV.U32 R43, RZ, RZ, -0x40100000 ;  /* 0xbff00000ff2b0424 */ /* 0x000fcc00078e00ff */
[----:B------:R-:W-:-:S08]  /*6930*/  DADD R6, R54, R42 ;  /* 0x0000000036067229 */ /* 0x000fd0000000002a */
[----:B-----5:R-:W-:-:S06]  /*6940*/  DADD R70, R6, R44 ;  /* 0x0000000006467229 */ /* 0x020fcc000000002c */
        /* <DEDUP_REMOVED lines=10> */
[----:B----4-:R-:W-:-:S08]  /*69f0*/  DADD R68, R56, R10 ;  /* 0x0000000038447229 */ /* 0x010fd0000000000a */
        /* <DEDUP_REMOVED lines=21> */
.L_x_143:
[----:B------:R-:W-:Y:S05]  /*6b50*/  BSYNC.RECONVERGENT B2 ;  /* 0x0000000000027941 */ /* 0x000fea0003800200 */
.L_x_142:
        /* <DEDUP_REMOVED lines=27> */
.L_x_146:
[----:B------:R-:W-:Y:S05]  /*6d10*/  BSYNC.RECONVERGENT B2 ;  /* 0x0000000000027941 */ /* 0x000fea0003800200 */
.L_x_145:
        /* <DEDUP_REMOVED lines=19> */
.L_x_144:
        /* <DEDUP_REMOVED lines=14> */
.L_x_134:
        /* <DEDUP_REMOVED lines=10> */
[----:B------:R-:W-:Y:S05]  /*6fd0*/  @!P0 BRA `(.L_x_147) ;  /* 0x0000000000288947 */ /* 0x000fea0003800000 */
[C---:B------:R-:W-:Y:S02]  /*6fe0*/  R2UR UR4, R52.reuse ;  /* 0x00000000340472ca */ /* 0x040fe400000e0000 */
[C---:B------:R-:W-:Y:S02]  /*6ff0*/  R2UR UR5, R53.reuse ;  /* 0x00000000350572ca */ /* 0x040fe400000e0000 */
[C---:B------:R-:W-:Y:S02]  /*7000*/  R2UR UR10, R52.reuse ;  /* 0x00000000340a72ca */ /* 0x040fe400000e0000 */
[C---:B------:R-:W-:Y:S02]  /*7010*/  R2UR UR11, R53.reuse ;  /* 0x00000000350b72ca */ /* 0x040fe400000e0000 */
[----:B------:R-:W-:Y:S02]  /*7020*/  R2UR UR12, R52 ;  /* 0x00000000340c72ca */ /* 0x000fe400000e0000 */
[----:B------:R-:W-:-:S05]  /*7030*/  R2UR UR13, R53 ;  /* 0x00000000350d72ca */ /* 0x000fca00000e0000 */
[----:B------:R0:W5:Y:S04]  /*7040*/  LDG.E.64 R56, desc[UR4][R46.64+0x28b0] ;  /* 0x0028b0042e387981 */ /* 0x000168000c1e1b00 */
[----:B------:R0:W5:Y:S04]  /*7050*/  LDG.E.64 R54, desc[UR10][R46.64+0x28b8] ;  /* 0x0028b80a2e367981 */ /* 0x000168000c1e1b00 */
[----:B------:R0:W5:Y:S01]  /*7060*/  LDG.E.64 R44, desc[UR12][R46.64+0x28c0] ;  /* 0x0028c00c2e2c7981 */ /* 0x000162000c1e1b00 */
[----:B------:R-:W-:Y:S05]  /*7070*/  BRA `(.L_x_141) ;  /* 0x0000000400fc7947 */ /* 0x000fea0003800000 */
.L_x_147:
        /* <DEDUP_REMOVED lines=8> */
[----:B------:R-:W-:Y:S02]  /*7100*/  R2UR UR10, R52 ;  /* 0x00000000340a72ca */ /* 0x000fe400000e0000 */
[----:B------:R-:W-:Y:S02]  /*7110*/  R2UR UR11, R53 ;  /* 0x00000000350b72ca */ /* 0x000fe400000e0000 */
[----:B------:R-:W2:Y:S04]  /*7120*/  LDG.E.64 R54, desc[UR4][R46.64+0x28b8] ;  /* 0x0028b8042e367981 */ /* 0x000ea8000c1e1b00 */
[----:B------:R-:W4:Y:S07]  /*7130*/  LDG.E.64 R56, desc[UR4][R46.64+0x28b0] ;  /* 0x0028b0042e387981 */ /* 0x000f2e000c1e1b00 */
[----:B------:R-:W5:Y:S01]  /*7140*/  LDG.E.64 R44, desc[UR10][R46.64+0x28c0] ;  /* 0x0028c00a2e2c7981 */ /* 0x000f62000c1e1b00 */
[----:B0-----:R-:W-:-:S07]  /*7150*/  DADD R42, R6, R42 ;  /* 0x00000000062a7229 */ /* 0x001fce000000002a */
[----:B------:R0:W-:Y:S04]  /*7160*/  STG.E.64 desc[UR4][R46.64+0x2918], R42 ;  /* 0x0029182a2e007986 */ /* 0x0001e8000c101b04 */
[----:B------:R-:W3:Y:S04]  /*7170*/  LDG.E.U8 R7, desc[UR12][R76.64+0x1b] ;  /* 0x00001b0c4c077981 */ /* 0x000ee8000c1e1100 */
[----:B------:R-:W2:Y:S04]  /*7180*/  LDG.E.S8 R6, desc[UR10][R78.64] ;  /* 0x0000000a4e067981 */ /* 0x000ea8000c1e1300 */
[----:B------:R-:W4:Y:S01]  /*7190*/  LDG.E.S8 R9, desc[UR4][R78.64+-0x1] ;  /* 0xffffff044e097981 */ /* 0x000f22000c1e1300 */
[----:B------:R-:W-:Y:S01]  /*71a0*/  BSSY.RECONVERGENT B2, `(.L_x_148) ;  /* 0x0000030000027945 */ /* 0x000fe20003800200 */
[----:B---3--:R-:W-:-:S02]  /*71b0*/  PRMT R11, R7, 0x8880, RZ ;  /* 0x00008880070b7816 */ /* 0x008fc400000000ff */
[----:B------:R-:W-:-:S03]  /*71c0*/  PRMT R7, R7, 0x8880, RZ ;  /* 0x0000888007077816 */ /* 0x000fc600000000ff */
[----:B--2---:R-:W-:-:S04]  /*71d0*/  IMAD R6, R6, 0x5, R11 ;  /* 0x0000000506067824 */ /* 0x004fc800078e020b */
[----:B------:R-:W-:-:S04]  /*71e0*/  IMAD R10, R7, 0x18, R6 ;  /* 0x00000018070a7824 */ /* 0x000fc800078e0206 */
[----:B----4-:R-:W-:Y:S01]  /*71f0*/  IMAD.IADD R9, R9, 0x1, R10 ;  /* 0x0000000109097824 */ /* 0x010fe200078e020a */
[----:B------:R-:W-:-:S03]  /*7200*/  LEA R12, R6, 0x10000, 0x3 ;  /* 0x00010000060c7811 */ /* 0x000fc600078e18ff */
[----:B------:R-:W-:Y:S01]  /*7210*/  IMAD.SHL.U32 R9, R9, 0x8, RZ ;  /* 0x0000000809097824 */ /* 0x000fe200078e00ff */
        /* <DEDUP_REMOVED lines=40> */
.L_x_149:
[----:B------:R-:W-:Y:S05]  /*74a0*/  BSYNC.RECONVERGENT B2 ;  /* 0x0000000000027941 */ /* 0x000fea0003800200 */
.L_x_148:
        /* <DEDUP_REMOVED lines=27> */
.L_x_152:
[----:B------:R-:W-:Y:S05]  /*7660*/  BSYNC.RECONVERGENT B2 ;  /* 0x0000000000027941 */ /* 0x000fea0003800200 */
.L_x_151:
        /* <DEDUP_REMOVED lines=19> */
.L_x_150:
        /* <DEDUP_REMOVED lines=12> */
[----:B------:R2:W-:Y:S02]  /*7860*/  STG.E.64 desc[UR10][R46.64+0x2908], R10 ;  /* 0x0029080a2e007986 */ /* 0x0005e4000c101b0a */
.L_x_141:
[----:B------:R-:W-:Y:S05]  /*7870*/  BSYNC.RECONVERGENT B0 ;  /* 0x0000000000007941 */ /* 0x000fea0003800200 */
.L_x_133:
[C---:B------:R-:W-:Y:S02]  /*7880*/  R2UR UR4, R52.reuse ;  /* 0x00000000340472ca */ /* 0x040fe400000e0000 */
[C---:B------:R-:W-:Y:S02]  /*7890*/  R2UR UR5, R53.reuse ;  /* 0x00000000350572ca */ /* 0x040fe400000e0000 */
[----:B------:R-:W-:Y:S02]  /*78a0*/  R2UR UR10, R52 ;  /* 0x00000000340a72ca */ /* 0x000fe400000e0000 */
[----:B------:R-:W-:-:S09]  /*78b0*/  R2UR UR11, R53 ;  /* 0x00000000350b72ca */ /* 0x000fd200000e0000 */
[----:B0-2---:R-:W2:Y:S04]  /*78c0*/  LDG.E.S8 R6, desc[UR4][R78.64] ;  /* 0x000000044e067981 */ /* 0x005ea8000c1e1300 */
[----:B------:R-:W2:Y:S01]  /*78d0*/  LDG.E.S8 R7, desc[UR10][R76.64+0x1b] ;  /* 0x00001b0a4c077981 */ /* 0x000ea2000c1e1300 */
[----:B------:R-:W-:Y:S02]  /*78e0*/  R2UR UR12, R52 ;  /* 0x00000000340c72ca */ /* 0x000fe400000e0000 */
[----:B------:R-:W-:Y:S01]  /*78f0*/  R2UR UR13, R53 ;  /* 0x00000000350d72ca */ /* 0x000fe200000e0000 */
[----:B--2---:R-:W-:-:S05]  /*7900*/  IMAD R6, R6, 0x5, R7 ;  /* 0x0000000506067824 */ /* 0x004fca00078e0207 */
[----:B------:R-:W-:-:S06]  /*7910*/  LEA R6, R6, 0x10000, 0x3 ;  /* 0x0001000006067811 */ /* 0x000fcc00078e18ff */
[----:B------:R-:W0:Y:S02]  /*7920*/  LDC.64 R6, c[0x3][R6+-0x4a38] ;  /* 0x00ed720006067b82 */ /* 0x000e240000000a00 */
[----:B0-----:R0:W-:Y:S04]  /*7930*/  STG.E.64 desc[UR4][R46.64+0x2918], R6 ;  /* 0x002918062e007986 */ /* 0x0011e8000c101b04 */
[----:B------:R-:W2:Y:S04]  /*7940*/  LDG.E.S8 R9, desc[UR10][R78.64] ;  /* 0x0000000a4e097981 */ /* 0x000ea8000c1e1300 */
[----:B------:R-:W2:Y:S01]  /*7950*/  LDG.E.S8 R10, desc[UR12][R76.64+0x1b] ;  /* 0x00001b0c4c0a7981 */ /* 0x000ea2000c1e1300 */
[----:B-----5:R-:W-:Y:S01]  /*7960*/  DADD R54, R6, R54 ;  /* 0x0000000006367229 */ /* 0x020fe20000000036 */
[----:B------:R-:W-:Y:S01]  /*7970*/  IMAD.MOV.U32 R38, RZ, RZ, 0x1 ;  /* 0x00000001ff267424 */ /* 0x000fe200078e00ff */
[----:B------:R-:W-:Y:S05]  /*7980*/  BMOV.32.CLEAR RZ, B0 ;  /* 0x0000000000ff7355 */ /* 0x000fea0000100000 */
[----:B------:R-:W-:Y:S01]  /*7990*/  BSSY.RECONVERGENT B0, `(.L_x_153) ;  /* 0x0000016000007945 */ /* 0x000fe20003800200 */
[----:B------:R-:W-:-:S06]  /*79a0*/  DADD R64, R54, R44 ;  /* 0x0000000036407229 */ /* 0x000fcc000000002c */
[----:B------:R-:W1:Y:S02]  /*79b0*/  MUFU.RCP64H R39, R65 ;  /* 0x0000004100277308 */ /* 0x000e640000001800 */
[----:B-1----:R-:W-:-:S08]  /*79c0*/  DFMA R42, -R64, R38, 1 ;  /* 0x3ff00000402a742b */ /* 0x002fd00000000126 */
[----:B------:R-:W-:-:S08]  /*79d0*/  DFMA R42, R42, R42, R42 ;  /* 0x0000002a2a2a722b */ /* 0x000fd0000000002a */
[----:B------:R-:W-:-:S08]  /*79e0*/  DFMA R42, R38, R42, R38 ;  /* 0x0000002a262a722b */ /* 0x000fd00000000026 */
[----:B------:R-:W-:-:S08]  /*79f0*/  DFMA R38, -R64, R42, 1 ;  /* 0x3ff000004026742b */ /* 0x000fd0000000012a */
[----:B------:R-:W-:Y:S01]  /*7a00*/  DFMA R38, R42, R38, R42 ;  /* 0x000000262a26722b */ /* 0x000fe2000000002a */
[----:B--2---:R-:W-:-:S05]  /*7a10*/  IMAD R9, R9, 0x5, R10 ;  /* 0x0000000509097824 */ /* 0x004fca00078e020a */
[----:B------:R-:W-:-:S06]  /*7a20*/  LEA R10, R9, 0x10000, 0x3 ;  /* 0x00010000090a7811 */ /* 0x000fcc00078e18ff */
[----:B------:R-:W1:Y:S02]  /*7a30*/  LDC.64 R10, c[0x3][R10+-0x4970] ;  /* 0x00eda4000a0a7b82 */ /* 0x000e640000000a00 */
[----:B-1----:R-:W-:Y:S01]  /*7a40*/  DADD R66, R10, R56 ;  /* 0x000000000a427229 */ /* 0x002fe20000000038 */
[----:B------:R0:W-:Y:S07]  /*7a50*/  STG.E.64 desc[UR4][R46.64+0x2920], R10 ;  /* 0x0029200a2e007986 */ /* 0x0001ee000c101b04 */
[----:B----4-:R-:W-:-:S02]  /*7a60*/  DMUL R70, R66, R38 ;  /* 0x0000002642467228 */ /* 0x010fc40000000000 */
[----:B------:R-:W-:-:S06]  /*7a70*/  FSETP.GEU.AND P1, PT, |R67|, 6.5827683646048100446e-37, PT ;  /* 0x036000004300780b */ /* 0x000fcc0003f2e200 */
[----:B------:R-:W-:-:S08]  /*7a80*/  DFMA R42, -R64, R70, R66 ;  /* 0x00000046402a722b */ /* 0x000fd00000000142 */
[----:B------:R-:W-:-:S10]  /*7a90*/  DFMA R70, R38, R42, R70 ;  /* 0x0000002a2646722b */ /* 0x000fd40000000046 */
[----:B------:R-:W-:-:S05]  /*7aa0*/  FFMA R9, RZ, R65, R71 ;  /* 0x00000041ff097223 */ /* 0x000fca0000000047 */
[----:B------:R-:W-:-:S13]  /*7ab0*/  FSETP.GT.AND P0, PT, |R9|, 1.469367938527859385e-39, PT ;  /* 0x001000000900780b */ /* 0x000fda0003f04200 */
[----:B0-----:R-:W-:Y:S05]  /*7ac0*/  @P0 BRA P1, `(.L_x_154) ;  /* 0x0000000000080947 */ /* 0x001fea0000800000 */
[----:B------:R-:W-:-:S07]  /*7ad0*/  MOV R38, 0x7af0 ;  /* 0x00007af000267802 */ /* 0x000fce0000000f00 */
[----:B---3--:R-:W-:Y:S05]  /*7ae0*/  CALL.REL.NOINC `($__internal_0_$__cuda_sm20_div_rn_f64_full) ;  /* 0x000005dc00e47944 */ /* 0x008fea0003c00000 */
.L_x_154:
[----:B------:R-:W-:Y:S05]  /*7af0*/  BSYNC.RECONVERGENT B0 ;  /* 0x0000000000007941 */ /* 0x000fea0003800200 */
.L_x_153:
[----:B------:R-:W-:Y:S01]  /*7b00*/  R2UR UR4, R52 ;  /* 0x00000000340472ca */ /* 0x000fe200000e0000 */
[----:B------:R-:W-:Y:S01]  /*7b10*/  DSETP.GEU.AND P0, PT, |R58|, R2, PT ;  /* 0x000000023a00722a */ /* 0x000fe20003f0e200 */
[----:B------:R-:W-:-:S13]  /*7b20*/  R2UR UR5, R53 ;  /* 0x00000000350572ca */ /* 0x000fda00000e0000 */
[----:B------:R0:W-:Y:S01]  /*7b30*/  STG.E.64 desc[UR4][R46.64+0x2928], R70 ;  /* 0x002928462e007986 */ /* 0x0001e2000c101b04 */
[----:B------:R-:W-:Y:S05]  /*7b40*/  @P0 BRA `(.L_x_155) ;  /* 0x00000000004c0947 */ /* 0x000fea0003800000 */
[----:B------:R-:W-:Y:S02]  /*7b50*/  R2UR UR4, R52 ;  /* 0x00000000340472ca */ /* 0x000fe400000e0000 */
[----:B------:R-:W-:-:S13]  /*7b60*/  R2UR UR5, R53 ;  /* 0x00000000350572ca */ /* 0x000fda00000e0000 */
[----:B------:R-:W2:Y:S02]  /*7b70*/  LDG.E.64 R38, desc[UR4][R46.64+0x2910] ;  /* 0x002910042e267981 */ /* 0x000ea4000c1e1b00 */
[----:B--2---:R-:W-:-:S14]  /*7b80*/  DSETP.GEU.AND P0, PT, R38, R70, PT ;  /* 0x000000462600722a */ /* 0x004fdc0003f0e000 */
[C---:B------:R-:W-:Y:S02]  /*7b90*/  @!P0 R2UR UR4, R52.reuse ;  /* 0x00000000340482ca */ /* 0x040fe400000e0000 */
[C---:B------:R-:W-:Y:S02]  /*7ba0*/  @!P0 R2UR UR5, R53.reuse ;  /* 0x00000000350582ca */ /* 0x040fe400000e0000 */
[C---:B------:R-:W-:Y:S02]  /*7bb0*/  @!P0 R2UR UR10, R52.reuse ;  /* 0x00000000340a82ca */ /* 0x040fe400000e0000 */
[C---:B------:R-:W-:Y:S02]  /*7bc0*/  @!P0 R2UR UR11, R53.reuse ;  /* 0x00000000350b82ca */ /* 0x040fe400000e0000 */
[----:B------:R-:W-:Y:S02]  /*7bd0*/  @P0 R2UR UR12, R52 ;  /* 0x00000000340c02ca */ /* 0x000fe400000e0000 */
[----:B------:R-:W-:-:S02]  /*7be0*/  @P0 R2UR UR13, R53 ;  /* 0x00000000350d02ca */ /* 0x000fc400000e0000 */
[----:B------:R-:W-:Y:S02]  /*7bf0*/  @P0 R2UR UR14, R52 ;  /* 0x00000000340e02ca */ /* 0x000fe400000e0000 */
[----:B------:R-:W-:Y:S01]  /*7c00*/  @P0 R2UR UR15, R53 ;  /* 0x00000000350f02ca */ /* 0x000fe200000e0000 */
[----:B------:R4:W-:Y:S04]  /*7c10*/  @!P0 STG.E.64 desc[UR4][R46.64+0x28f0], R6 ;  /* 0x0028f0062e008986 */ /* 0x0009e8000c101b04 */
[----:B------:R4:W-:Y:S04]  /*7c20*/  @!P0 STG.E.64 desc[UR10][R46.64+0x28f8], R10 ;  /* 0x0028f80a2e008986 */ /* 0x0009e8000c101b0a */
[----:B------:R4:W-:Y:S04]  /*7c30*/  @P0 STG.E.64 desc[UR12][R46.64+0x28f0], R60 ;  /* 0x0028f03c2e000986 */ /* 0x0009e8000c101b0c */
[----:B------:R4:W-:Y:S01]  /*7c40*/  @P0 STG.E.64 desc[UR14][R46.64+0x28f8], R58 ;  /* 0x0028f83a2e000986 */ /* 0x0009e2000c101b0e */
[----:B------:R-:W-:-:S02]  /*7c50*/  @P0 IMAD.MOV.U32 R10, RZ, RZ, R58 ;  /* 0x000000ffff0a0224 */ /* 0x000fc400078e003a */
[----:B------:R-:W-:Y:S01]  /*7c60*/  @P0 IMAD.MOV.U32 R11, RZ, RZ, R59 ;  /* 0x000000ffff0b0224 */ /* 0x000fe200078e003b */
[----:B------:R-:W-:Y:S06]  /*7c70*/  BRA `(.L_x_132) ;  /* 0x0000000000187947 */ /* 0x000fec0003800000 */
.L_x_155:
[C---:B------:R-:W-:Y:S02]  /*7c80*/  R2UR UR4, R52.reuse ;  /* 0x00000000340472ca */ /* 0x040fe400000e0000 */
[C---:B------:R-:W-:Y:S02]  /*7c90*/  R2UR UR5, R53.reuse ;  /* 0x00000000350572ca */ /* 0x040fe400000e0000 */
[----:B------:R-:W-:Y:S02]  /*7ca0*/  R2UR UR10, R52 ;  /* 0x00000000340a72ca */ /* 0x000fe400000e0000 */
[----:B------:R-:W-:-:S09]  /*7cb0*/  R2UR UR11, R53 ;  /* 0x00000000350b72ca */ /* 0x000fd200000e0000 */
[----:B------:R2:W-:Y:S04]  /*7cc0*/  STG.E.64 desc[UR4][R46.64+0x28f0], R6 ;  /* 0x0028f0062e007986 */ /* 0x0005e8000c101b04 */
[----:B------:R2:W-:Y:S02]  /*7cd0*/  STG.E.64 desc[UR10][R46.64+0x28f8], R10 ;  /* 0x0028f80a2e007986 */ /* 0x0005e4000c101b0a */
.L_x_132:
[----:B------:R-:W-:Y:S05]  /*7ce0*/  BSYNC.RECONVERGENT B1 ;  /* 0x0000000000017941 */ /* 0x000fea0003800200 */
.L_x_130:
[----:B-----5:R-:W-:Y:S01]  /*7cf0*/  DSETP.GEU.AND P0, PT, |R10|, R2, PT ;  /* 0x000000020a00722a */ /* 0x020fe20003f0e200 */
[----:B------:R-:W-:Y:S05]  /*7d00*/  BMOV.32.CLEAR RZ, B0 ;  /* 0x0000000000ff7355 */ /* 0x000fea0000100000 */
[----:B------:R-:W-:Y:S08]  /*7d10*/  BSSY.RECONVERGENT B0, `(.L_x_156) ;  /* 0x0000019000007945 */ /* 0x000ff00003800200 */
[----:B------:R-:W-:Y:S05]  /*7d20*/  @P0 BRA `(.L_x_157) ;  /* 0x00000000005c0947 */ /* 0x000fea0003800000 */
[C---:B------:R-:W-:Y:S01]  /*7d30*/  R2UR UR4, R52.reuse ;  /* 0x00000000340472ca */ /* 0x040fe200000e0000 */
[----:B0-----:R-:W0:Y:S01]  /*7d40*/  LDC.64 R38, c[0x0][0x3b0] ;  /* 0x0000ec00ff267b82 */ /* 0x001e220000000a00 */
[C---:B------:R-:W-:Y:S02]  /*7d50*/  R2UR UR5, R53.reuse ;  /* 0x00000000350572ca */ /* 0x040fe400000e0000 */
[----:B------:R-:W-:Y:S02]  /*7d60*/  R2UR UR10, R52 ;  /* 0x00000000340a72ca */ /* 0x000fe400000e0000 */
[----:B------:R-:W-:-:S09]  /*7d70*/  R2UR UR11, R53 ;  /* 0x00000000350b72ca */ /* 0x000fd200000e0000 */
[----:B--2-4-:R-:W2:Y:S04]  /*7d80*/  LDG.E R6, desc[UR4][R48.64+0x1a4] ;  /* 0x0001a40430067981 */ /* 0x014ea8000c1e1900 */
[----:B------:R-:W4:Y:S04]  /*7d90*/  LDG.E R10, desc[UR10][R48.64+0x1a8] ;  /* 0x0001a80a300a7981 */ /* 0x000f28000c1e1900 */
[----:B------:R-:W5:Y:S01]  /*7da0*/  LDG.E.64 R2, desc[UR4][R46.64+0x28f0] ;  /* 0x0028f0042e027981 */ /* 0x000f62000c1e1b00 */
[----:B------:R-:W-:Y:S02]  /*7db0*/  R2UR UR12, R52 ;  /* 0x00000000340c72ca */ /* 0x000fe400000e0000 */
[----:B------:R-:W-:Y:S01]  /*7dc0*/  R2UR UR13, R53 ;  /* 0x00000000350d72ca */ /* 0x000fe200000e0000 */
[----:B--2---:R-:W-:-:S02]  /*7dd0*/  VIADD R6, R6, 0xffffffff ;  /* 0xffffffff06067836 */ /* 0x004fc40000000000 */
[----:B----4-:R-:W-:-:S04]  /*7de0*/  IMAD.IADD R10, R31, 0x1, R10 ;  /* 0x000000011f0a7824 */ /* 0x010fc800078e020a */
[----:B------:R-:W-:-:S04]  /*7df0*/  IMAD R7, R6, R41, R10 ;  /* 0x0000002906077224 */ /* 0x000fc800078e020a */
[----:B0-----:R-:W-:-:S05]  /*7e00*/  IMAD.WIDE R6, R7, 0x8, R38 ;  /* 0x0000000807067825 */ /* 0x001fca00078e0226 */
[----:B-----5:R0:W-:Y:S04]  /*7e10*/  STG.E.64 desc[UR4][R6.64], R2 ;  /* 0x0000000206007986 */ /* 0x0201e8000c101b04 */
[----:B------:R-:W2:Y:S04]  /*7e20*/  LDG.E R9, desc[UR10][R48.64+0x1a4] ;  /* 0x0001a40a30097981 */ /* 0x000ea8000c1e1900 */
[----:B------:R-:W4:Y:S04]  /*7e30*/  LDG.E R43, desc[UR12][R48.64+0x1a8] ;  /* 0x0001a80c302b7981 */ /* 0x000f28000c1e1900 */
[----:B------:R-:W5:Y:S01]  /*7e40*/  LDG.E.64 R10, desc[UR4][R46.64+0x28f8] ;  /* 0x0028f8042e0a7981 */ /* 0x000f62000c1e1b00 */
[----:B--2---:R-:W-:-:S02]  /*7e50*/  VIADD R12, R9, 0xffffffff ;  /* 0xffffffff090c7836 */ /* 0x004fc40000000000 */
[----:B----4-:R-:W-:-:S04]  /*7e60*/  IMAD.IADD R43, R32, 0x1, R43 ;  /* 0x00000001202b7824 */ /* 0x010fc800078e022b */
[----:B------:R-:W-:-:S04]  /*7e70*/  IMAD R43, R12, R41, R43 ;  /* 0x000000290c2b7224 */ /* 0x000fc800078e022b */
[----:B------:R-:W-:-:S05]  /*7e80*/  IMAD.WIDE R38, R43, 0x8, R38 ;  /* 0x000000082b267825 */ /* 0x000fca00078e0226 */
[----:B-----5:R0:W-:Y:S02]  /*7e90*/  STG.E.64 desc[UR4][R38.64], R10 ;  /* 0x0000000a26007986 */ /* 0x0201e4000c101b04 */
.L_x_157:
[----:B------:R-:W-:Y:S05]  /*7ea0*/  BSYNC.RECONVERGENT B0 ;  /* 0x0000000000007941 */ /* 0x000fea0003800200 */
.L_x_156:
[C---:B------:R-:W-:Y:S02]  /*7eb0*/  R2UR UR4, R52.reuse ;  /* 0x00000000340472ca */ /* 0x040fe400000e0000 */
[C---:B------:R-:W-:Y:S02]  /*7ec0*/  R2UR UR5, R53.reuse ;  /* 0x00000000350572ca */ /* 0x040fe400000e0000 */
[----:B------:R-:W-:Y:S02]  /*7ed0*/  R2UR UR10, R52 ;  /* 0x00000000340a72ca */ /* 0x000fe400000e0000 */
[----:B------:R-:W-:-:S09]  /*7ee0*/  R2UR UR11, R53 ;  /* 0x00000000350b72ca */ /* 0x000fd200000e0000 */
[----:B0-2-4-:R-:W2:Y:S04]  /*7ef0*/  LDG.E R11, desc[UR4][R48.64+0x1a4] ;  /* 0x0001a404300b7981 */ /* 0x015ea8000c1e1900 */
[----:B------:R-:W2:Y:S02]  /*7f00*/  LDG.E R12, desc[UR10][R48.64+0x1a8] ;  /* 0x0001a80a300c7981 */ /* 0x000ea4000c1e1900 */
[----:B--2---:R-:W-:-:S04]  /*7f10*/  VIMNMX R2, PT, PT, R11, R12, PT ;  /* 0x0000000c0b027248 */ /* 0x004fc80003fe0100 */
[----:B------:R-:W-:-:S13]  /*7f20*/  ISETP.GE.AND P0, PT, R2, 0x2, PT ;  /* 0x000000020200780c */ /* 0x000fda0003f06270 */
[----:B------:R-:W-:Y:S05]  /*7f30*/  @!P0 BRA `(.L_x_129) ;  /* 0x0000004000d08947 */ /* 0x000fea0003800000 */
[----:B------:R-:W0:Y:S01]  /*7f40*/  LDC.64 R2, c[0x0][0x3b0] ;  /* 0x0000ec00ff027b82 */ /* 0x000e220000000a00 */
[----:B------:R-:W-:Y:S01]  /*7f50*/  VIADD R10, R11, 0xffffffff ;  /* 0xffffffff0b0a7836 */ /* 0x000fe20000000000 */
[----:B------:R-:W-:Y:S01]  /*7f60*/  R2UR UR4, R52 ;  /* 0x00000000340472ca */ /* 0x000fe200000e0000 */
[----:B------:R-:W-:Y:S01]  /*7f70*/  IMAD.IADD R9, R31, 0x1, R12 ;  /* 0x000000011f097824 */ /* 0x000fe200078e020c */
[----:B------:R-:W-:Y:S01]  /*7f80*/  R2UR UR5, R53 ;  /* 0x00000000350572ca */ /* 0x000fe200000e0000 */
[----:B------:R-:W-:-:S04]  /*7f90*/  IMAD R10, R10, R41, RZ ;  /* 0x000000290a0a7224 */ /* 0x000fc800078e02ff */
[----:B------:R-:W-:Y:S01]  /*7fa0*/  IMAD.IADD R7, R10, 0x1, R9 ;  /* 0x000000010a077824 */ /* 0x000fe200078e0209 */
[----:B------:R-:W-:Y:S02]  /*7fb0*/  R2UR UR10, R52 ;  /* 0x00000000340a72ca */ /* 0x000fe400000e0000 */
[----:B------:R-:W-:-:S05]  /*7fc0*/  R2UR UR11, R53 ;  /* 0x00000000350b72ca */ /* 0x000fca00000e0000 */
[----:B------:R-:W2:Y:S01]  /*7fd0*/  LDG.E.64 R56, desc[UR4][R46.64+0x28b8] ;  /* 0x0028b8042e387981 */ /* 0x000ea2000c1e1b00 */
[----:B0-----:R-:W-:-:S07]  /*7fe0*/  IMAD.WIDE R2, R7, 0x8, R2 ;  /* 0x0000000807027825 */ /* 0x001fce00078e0202 */
[----:B------:R-:W4:Y:S04]  /*7ff0*/  LDG.E.64 R54, desc[UR10][R46.64+0x28c0] ;  /* 0x0028c00a2e367981 */ /* 0x000f28000c1e1b00 */
[----:B------:R-:W5:Y:S01]  /*8000*/  LDG.E.64 R44, desc[UR4][R2.64] ;  /* 0x00000004022c7981 */ /* 0x000f62000c1e1b00 */
[----:B------:R-:W-:Y:S02]  /*8010*/  R2UR UR12, R52 ;  /* 0x00000000340c72ca */ /* 0x000fe400000e0000 */
[----:B------:R-:W-:-:S13]  /*8020*/  R2UR UR13, R53 ;  /* 0x00000000350d72ca */ /* 0x000fda00000e0000 */
[----:B------:R-:W3:Y:S04]  /*8030*/  LDG.E.64 R58, desc[UR12][R46.64+0x28b0] ;  /* 0x0028b00c2e3a7981 */ /* 0x000ee8000c1e1b00 */
[----:B-----5:R0:W-:Y:S04]  /*8040*/  STG.E.64 desc[UR4][R46.64+0x2910], R44 ;  /* 0x0029102c2e007986 */ /* 0x0201e8000c101b04 */
[----:B------:R-:W3:Y:S01]  /*8050*/  LDG.E.64 R42, desc[UR10][R2.64+-0x1388] ;  /* 0xffec780a022a7981 */ /* 0x000ee2000c1e1b00 */
[----:B--2---:R-:W-:-:S08]  /*8060*/  DADD R6, R44, R56 ;  /* 0x000000002c067229 */ /* 0x004fd00000000038 */
[----:B----4-:R-:W-:-:S06]  /*8070*/  DADD R64, R6, R54 ;  /* 0x0000000006407229 */ /* 0x010fcc0000000036 */
[----:B------:R-:W2:Y:S01]  /*8080*/  MUFU.RCP64H R7, R65 ;  /* 0x0000004100077308 */ /* 0x000ea20000001800 */
[----:B------:R-:W-:-:S06]  /*8090*/  IMAD.MOV.U32 R6, RZ, RZ, 0x1 ;  /* 0x00000001ff067424 */ /* 0x000fcc00078e00ff */
[----:B--2---:R-:W-:-:S08]  /*80a0*/  DFMA R38, -R64, R6, 1 ;  /* 0x3ff000004026742b */ /* 0x004fd00000000106 */
[----:B------:R-:W-:-:S08]  /*80b0*/  DFMA R38, R38, R38, R38 ;  /* 0x000000262626722b */ /* 0x000fd00000000026 */
[----:B------:R-:W-:-:S08]  /*80c0*/  DFMA R38, R6, R38, R6 ;  /* 0x000000260626722b */ /* 0x000fd00000000006 */
[----:B------:R-:W-:-:S08]  /*80d0*/  DFMA R6, -R64, R38, 1 ;  /* 0x3ff000004006742b */ /* 0x000fd00000000126 */
[----:B------:R-:W-:Y:S01]  /*80e0*/  DFMA R6, R38, R6, R38 ;  /* 0x000000062606722b */ /* 0x000fe20000000026 */
[----:B------:R-:W-:Y:S05]  /*80f0*/  BMOV.32.CLEAR RZ, B0 ;  /* 0x0000000000ff7355 */ /* 0x000fea0000100000 */
[----:B------:R-:W-:Y:S01]  /*8100*/  BSSY.RECONVERGENT B0, `(.L_x_158) ;  /* 0x000000e000007945 */ /* 0x000fe20003800200 */
[----:B---3--:R-:W-:-:S08]  /*8110*/  DADD R66, R42, R58 ;  /* 0x000000002a427229 */ /* 0x008fd0000000003a */
[----:B------:R-:W-:-:S08]  /*8120*/  DMUL R38, R66, R6 ;  /* 0x0000000642267228 */ /* 0x000fd00000000000 */
[----:B------:R-:W-:-:S08]  /*8130*/  DFMA R60, -R64, R38, R66 ;  /* 0x00000026403c722b */ /* 0x000fd00000000142 */
[----:B------:R-:W-:Y:S01]  /*8140*/  DFMA R6, R6, R60, R38 ;  /* 0x0000003c0606722b */ /* 0x000fe20000000026 */
[----:B------:R-:W-:-:S09]  /*8150*/  FSETP.GEU.AND P1, PT, |R67|, 6.5827683646048100446e-37, PT ;  /* 0x036000004300780b */ /* 0x000fd20003f2e200 */
[----:B------:R-:W-:-:S05]  /*8160*/  FFMA R36, RZ, R65, R7 ;  /* 0x00000041ff247223 */ /* 0x000fca0000000007 */
[----:B------:R-:W-:Y:S01]  /*8170*/  FSETP.GT.AND P0, PT, |R36|, 1.469367938527859385e-39, PT ;  /* 0x001000002400780b */ /* 0x000fe20003f04200 */
[----:B------:R0:W-:-:S12]  /*8180*/  STG.E.64 desc[UR4][R46.64+0x2920], R42 ;  /* 0x0029202a2e007986 */ /* 0x0001d8000c101b04 */
[----:B------:R-:W-:Y:S05]  /*8190*/  @P0 BRA P1, `(.L_x_159) ;  /* 0x0000000000100947 */ /* 0x000fea0000800000 */
[----:B------:R-:W-:-:S07]  /*81a0*/  MOV R38, 0x81c0 ;  /* 0x000081c000267802 */ /* 0x000fce0000000f00 */
[----:B01----:R-:W-:Y:S05]  /*81b0*/  CALL.REL.NOINC `($__internal_0_$__cuda_sm20_div_rn_f64_full) ;  /* 0x000005d800307944 */ /* 0x003fea0003c00000 */
[----:B------:R-:W-:Y:S02]  /*81c0*/  IMAD.MOV.U32 R6, RZ, RZ, R70 ;  /* 0x000000ffff067224 */ /* 0x000fe400078e0046 */
[----:B------:R-:W-:-:S07]  /*81d0*/  IMAD.MOV.U32 R7, RZ, RZ, R71 ;  /* 0x000000ffff077224 */ /* 0x000fce00078e0047 */
.L_x_159:
[----:B------:R-:W-:Y:S05]  /*81e0*/  BSYNC.RECONVERGENT B0 ;  /* 0x0000000000007941 */ /* 0x000fea0003800200 */
.L_x_158:
[----:B------:R-:W2:Y:S01]  /*81f0*/  LDC.64 R38, c[0x0][0x3b0] ;  /* 0x0000ec00ff267b82 */ /* 0x000ea20000000a00 */
[----:B------:R-:W-:Y:S02]  /*8200*/  IADD3 R9, PT, PT, R9, R10, -R41 ;  /* 0x0000000a09097210 */ /* 0x000fe40007ffe829 */
[C---:B------:R-:W-:Y:S02]  /*8210*/  R2UR UR4, R52.reuse ;  /* 0x00000000340472ca */ /* 0x040fe400000e0000 */
[----:B------:R-:W-:Y:S01]  /*8220*/  R2UR UR5, R53 ;  /* 0x00000000350572ca */ /* 0x000fe200000e0000 */
[----:B------:R-:W-:Y:S01]  /*8230*/  VIADD R9, R9, 0xfffffd8e ;  /* 0xfffffd8e09097836 */ /* 0x000fe20000000000 */
[----:B------:R-:W-:Y:S02]  /*8240*/  R2UR UR10, R52 ;  /* 0x00000000340a72ca */ /* 0x000fe400000e0000 */
[----:B------:R-:W-:-:S09]  /*8250*/  R2UR UR11, R53 ;  /* 0x00000000350b72ca */ /* 0x000fd200000e0000 */
[----:B------:R3:W-:Y:S01]  /*8260*/  STG.E.64 desc[UR4][R46.64+0x2900], R6 ;  /* 0x002900062e007986 */ /* 0x0007e2000c101b04 */
[----:B--2---:R-:W-:-:S05]  /*8270*/  IMAD.WIDE R38, R9, 0x8, R38 ;  /* 0x0000000809267825 */ /* 0x004fca00078e0226 */
[----:B------:R-:W2:Y:S01]  /*8280*/  LDG.E.64 R60, desc[UR10][R38.64] ;  /* 0x0000000a263c7981 */ /* 0x000ea2000c1e1b00 */
[----:B------:R-:W-:Y:S01]  /*8290*/  IMAD.MOV.U32 R66, RZ, RZ, -0x800000 ;  /* 0xff800000ff427424 */ /* 0x000fe200078e00ff */
[----:B------:R-:W-:Y:S05]  /*82a0*/  BMOV.32.CLEAR RZ, B0 ;  /* 0x0000000000ff7355 */ /* 0x000fea0000100000 */
[----:B------:R-:W-:Y:S01]  /*82b0*/  IMAD.MOV.U32 R67, RZ, RZ, 0x41cdcd64 ;  /* 0x41cdcd64ff437424 */ /* 0x000fe200078e00ff */
[----:B------:R-:W-:Y:S05]  /*82c0*/  BSSY.RECONVERGENT B0, `(.L_x_160) ;  /* 0x000005e000007945 */ /* 0x000fea0003800200 */
[----:B--2---:R-:W-:-:S14]  /*82d0*/  DSETP.GEU.AND P0, PT, |R60|, R66, PT ;  /* 0x000000423c00722a */ /* 0x004fdc0003f0e200 */
[----:B---3--:R-:W-:Y:S05]  /*82e0*/  @P0 BRA `(.L_x_161) ;  /* 0x0000000400340947 */ /* 0x008fea0003800000 */
[----:B------:R-:W2:Y:S01]  /*82f0*/  LDCU.64 UR4, c[0x0][0x3a8] ;  /* 0x00007500ff0477ac */ /* 0x000ea20008000a00 */
[----:B------:R-:W-:Y:S01]  /*8300*/  IMAD R12, R37, 0x36, R12 ;  /* 0x00000036250c7824 */ /* 0x000fe200078e020c */
[----:B------:R-:W-:Y:S02]  /*8310*/  R2UR UR10, R52 ;  /* 0x00000000340a72ca */ /* 0x000fe400000e0000 */
[C---:B------:R-:W-:Y:S01]  /*8320*/  R2UR UR11, R53.reuse ;  /* 0x00000000350b72ca */ /* 0x040fe200000e0000 */
[----:B------:R-:W-:Y:S01]  /*8330*/  VIADD R12, R12, 0x1a ;  /* 0x0000001a0c0c7836 */ /* 0x000fe20000000000 */
[C---:B------:R-:W-:Y:S02]  /*8340*/  R2UR UR12, R52.reuse ;  /* 0x00000000340c72ca */ /* 0x040fe400000e0000 */
[----:B------:R-:W-:Y:S02]  /*8350*/  R2UR UR13, R53 ;  /* 0x00000000350d72ca */ /* 0x000fe400000e0000 */
[----:B------:R-:W-:-:S02]  /*8360*/  R2UR UR14, R52 ;  /* 0x00000000340e72ca */ /* 0x000fc400000e0000 */
[----:B------:R-:W-:Y:S02]  /*8370*/  R2UR UR15, R53 ;  /* 0x00000000350f72ca */ /* 0x000fe400000e0000 */
[----:B------:R-:W-:Y:S02]  /*8380*/  IADD3 R60, P0, PT, R11, R50, RZ ;  /* 0x000000320b3c7210 */ /* 0x000fe40007f1e0ff */
[----:B--2---:R-:W-:-:S03]  /*8390*/  IADD3 R62, P1, PT, R12, UR4, RZ ;  /* 0x000000040c3e7c10 */ /* 0x004fc6000ff3e0ff */
[----:B------:R-:W-:Y:S01]  /*83a0*/  IMAD.X R61, RZ, RZ, R51, P0 ;  /* 0x000000ffff3d7224 */ /* 0x000fe200000e0633 */
[----:B------:R-:W-:Y:S02]  /*83b0*/  R2UR UR4, R52 ;  /* 0x00000000340472ca */ /* 0x000fe400000e0000 */
[----:B------:R-:W-:Y:S02]  /*83c0*/  LEA.HI.X.SX32 R63, R12, UR5, 0x1, P1 ;  /* 0x000000050c3f7c11 */ /* 0x000fe400088f0eff */
[----:B------:R-:W-:Y:S01]  /*83d0*/  R2UR UR5, R53 ;  /* 0x00000000350572ca */ /* 0x000fe200000e0000 */
[----:B------:R-:W2:Y:S04]  /*83e0*/  LDG.E.U8 R10, desc[UR10][R60.64] ;  /* 0x0000000a3c0a7981 */ /* 0x000ea8000c1e1100 */
[----:B------:R-:W2:Y:S04]  /*83f0*/  LDG.E.U8 R11, desc[UR12][R60.64+-0x1] ;  /* 0xffffff0c3c0b7981 */ /* 0x000ea8000c1e1100 */
[----:B------:R-:W3:Y:S04]  /*8400*/  LDG.E.U8 R12, desc[UR14][R62.64] ;  /* 0x0000000e3e0c7981 */ /* 0x000ee8000c1e1100 */
[----:B------:R-:W4:Y:S01]  /*8410*/  LDG.E.S8 R9, desc[UR4][R62.64+0x1] ;  /* 0x000001043e097981 */ /* 0x000f22000c1e1300 */
[----:B------:R-:W-:-:S02]  /*8420*/  IMAD.MOV.U32 R68, RZ, RZ, 0x5197d ;  /* 0x0005197dff447424 */ /* 0x000fc400078e00ff */
[----:B------:R-:W-:Y:S01]  /*8430*/  IMAD.MOV.U32 R70, RZ, RZ, 0x448 ;  /* 0x00000448ff467424 */ /* 0x000fe200078e00ff */
[----:B--2---:R-:W-:Y:S02]  /*8440*/  PRMT R10, R11, 0x3340, R10 ;  /* 0x000033400b0a7816 */ /* 0x004fe4000000000a */
[----:B---3--:R-:W-:-:S04]  /*8450*/  PRMT R11, R12, 0x3340, RZ ;  /* 0x000033400c0b7816 */ /* 0x008fc800000000ff */
[----:B------:R-:W-:-:S05]  /*8460*/  PRMT R10, R10, 0x5410, R11 ;  /* 0x000054100a0a7816 */ /* 0x000fca000000000b */
[----:B----4-:R-:W-:-:S04]  /*8470*/  IDP.4A.S8.U8 R9, R10, R68, R9 ;  /* 0x000000440a097226 */ /* 0x010fc80000000209 */
[----:B------:R-:W-:-:S04]  /*8480*/  IMAD R9, R9, 0x8, R70 ;  /* 0x0000000809097824 */ /* 0x000fc800078e0246 */
[----:B------:R-:W2:Y:S02]  /*8490*/  LDC.64 R64, c[0x3][R9+0x1388] ;  /* 0x00c4e20009407b82 */ /* 0x000ea40000000a00 */
[----:B--2---:R-:W-:-:S14]  /*84a0*/  DSETP.GEU.AND P0, PT, |R64|, R66, PT ;  /* 0x000000424000722a */ /* 0x004fdc0003f0e200 */
[C---:B------:R-:W-:Y:S02]  /*84b0*/  @P0 R2UR UR4, R52.reuse ;  /* 0x00000000340402ca */ /* 0x040fe400000e0000 */
[C---:B------:R-:W-:Y:S02]  /*84c0*/  @P0 R2UR UR5, R53.reuse ;  /* 0x00000000350502ca */ /* 0x040fe400000e0000 */
[----:B------:R-:W-:Y:S02]  /*84d0*/  @P0 R2UR UR10, R52 ;  /* 0x00000000340a02ca */ /* 0x000fe400000e0000 */
[----:B------:R-:W-:-:S09]  /*84e0*/  @P0 R2UR UR11, R53 ;  /* 0x00000000350b02ca */ /* 0x000fd200000e0000 */
[----:B------:R3:W5:Y:S01]  /*84f0*/  @P0 LDG.E.64 R66, desc[UR4][R46.64+0x2928] ;  /* 0x002928042e420981 */ /* 0x000762000c1e1b00 */
[----:B------:R-:W-:Y:S02]  /*8500*/  R2UR UR4, R52 ;  /* 0x00000000340472ca */ /* 0x000fe400000e0000 */
[----:B------:R-:W-:Y:S01]  /*8510*/  R2UR UR5, R53 ;  /* 0x00000000350572ca */ /* 0x000fe200000e0000 */
[----:B------:R3:W5:-:S12]  /*8520*/  @P0 LDG.E.64 R10, desc[UR10][R46.64+0x2918] ;  /* 0x0029180a2e0a0981 */ /* 0x000758000c1e1b00 */
[----:B------:R3:W-:Y:S01]  /*8530*/  STG.E.64 desc[UR4][R46.64+0x2990], R64 ;  /* 0x002990402e007986 */ /* 0x0007e2000c101b04 */
[----:B------:R-:W-:Y:S05]  /*8540*/  @P0 BRA `(.L_x_162) ;  /* 0x0000000000d40947 */ /* 0x000fea0003800000 */
[C---:B------:R-:W-:Y:S02]  /*8550*/  R2UR UR10, R52.reuse ;  /* 0x00000000340a72ca */ /* 0x040fe400000e0000 */
[C---:B------:R-:W-:Y:S02]  /*8560*/  R2UR UR11, R53.reuse ;  /* 0x00000000350b72ca */ /* 0x040fe400000e0000 */
[C---:B------:R-:W-:Y:S02]  /*8570*/  R2UR UR12, R52.reuse ;  /* 0x00000000340c72ca */ /* 0x040fe400000e0000 */
[C---:B------:R-:W-:Y:S02]  /*8580*/  R2UR UR13, R53.reuse ;  /* 0x00000000350d72ca */ /* 0x040fe400000e0000 */
[----:B------:R-:W-:Y:S02]  /*8590*/  R2UR UR14, R52 ;  /* 0x00000000340e72ca */ /* 0x000fe400000e0000 */
[----:B------:R-:W-:-:S02]  /*85a0*/  R2UR UR15, R53 ;  /* 0x00000000350f72ca */ /* 0x000fc400000e0000 */
[----:B------:R-:W-:Y:S02]  /*85b0*/  R2UR UR4, R52 ;  /* 0x00000000340472ca */ /* 0x000fe400000e0000 */
[----:B------:R-:W-:Y:S01]  /*85c0*/  R2UR UR5, R53 ;  /* 0x00000000350572ca */ /* 0x000fe200000e0000 */
[----:B-----5:R-:W2:Y:S04]  /*85d0*/  LDG.E.U8 R10, desc[UR10][R60.64] ;  /* 0x0000000a3c0a7981 */ /* 0x020ea8000c1e1100 */
[----:B------:R-:W2:Y:S04]  /*85e0*/  LDG.E.U8 R11, desc[UR12][R60.64+-0x1] ;  /* 0xffffff0c3c0b7981 */ /* 0x000ea8000c1e1100 */
[----:B------:R-:W4:Y:S04]  /*85f0*/  LDG.E.U8 R12, desc[UR14][R62.64] ;  /* 0x0000000e3e0c7981 */ /* 0x000f28000c1e1100 */
[----:B------:R-:W3:Y:S01]  /*8600*/  LDG.E.S8 R9, desc[UR4][R62.64+0x1] ;  /* 0x000001043e097981 */ /* 0x000ee2000c1e1300 */
[----:B--2---:R-:W-:-:S02]  /*8610*/  PRMT R10, R11, 0x3340, R10 ;  /* 0x000033400b0a7816 */ /* 0x004fc4000000000a */
[----:B----4-:R-:W-:-:S04]  /*8620*/  PRMT R11, R12, 0x3340, RZ ;  /* 0x000033400c0b7816 */ /* 0x010fc800000000ff */
[----:B------:R-:W-:-:S05]  /*8630*/  PRMT R10, R10, 0x5410, R11 ;  /* 0x000054100a0a7816 */ /* 0x000fca000000000b */
[----:B---3--:R-:W-:-:S04]  /*8640*/  IDP.4A.S8.U8 R9, R10, R68, R9 ;  /* 0x000000440a097226 */ /* 0x008fc80000000209 */
[----:B------:R-:W-:-:S04]  /*8650*/  IMAD R9, R9, 0x8, R70 ;  /* 0x0000000809097824 */ /* 0x000fc800078e0246 */
[----:B------:R-:W2:Y:S02]  /*8660*/  LDC.64 R64, c[0x3][R9] ;  /* 0x00c0000009407b82 */ /* 0x000ea40000000a00 */
[----:B--2---:R2:W-:Y:S04]  /*8670*/  STG.E.64 desc[UR4][R46.64+0x2990], R64 ;  /* 0x002990402e007986 */ /* 0x0045e8000c101b04 */
[----:B------:R-:W3:Y:S01]  /*8680*/  LDG.E.64 R10, desc[UR10][R38.64+0x1388] ;  /* 0x0013880a260a7981 */ /* 0x000ee2000c1e1b00 */
[----:B------:R-:W-:Y:S02]  /*8690*/  R2UR UR16, R52 ;  /* 0x00000000341072ca */ /* 0x000fe400000e0000 */
[----:B------:R-:W-:Y:S01]  /*86a0*/  R2UR UR17, R53 ;  /* 0x00000000351172ca */ /* 0x000fe200000e0000 */
[----:B---3--:R-:W-:-:S07]  /*86b0*/  DADD R10, R64, R10 ;  /* 0x00000000400a7229 */ /* 0x008fce000000000a */
[----:B------:R4:W-:Y:S04]  /*86c0*/  STG.E.64 desc[UR4][R46.64+0x2918], R10 ;  /* 0x0029180a2e007986 */ /* 0x0009e8000c101b04 */
[----:B------:R-:W3:Y:S04]  /*86d0*/  LDG.E.U8 R36, desc[UR12][R60.64] ;  /* 0x0000000c3c247981 */ /* 0x000ee8000c1e1100 */
[----:B------:R-:W3:Y:S04]  /*86e0*/  LDG.E.U8 R67, desc[UR14][R60.64+-0x1] ;  /* 0xffffff0e3c437981 */ /* 0x000ee8000c1e1100 */
[----:B------:R-:W2:Y:S04]  /*86f0*/  LDG.E.U8 R40, desc[UR16][R62.64] ;  /* 0x000000103e287981 */ /* 0x000ea8000c1e1100 */
[----:B------:R-:W4:Y:S01]  /*8700*/  LDG.E.S8 R12, desc[UR10][R62.64+0x1] ;  /* 0x0000010a3e0c7981 */ /* 0x000f22000c1e1300 */
[----:B---3--:R-:W-:-:S02]  /*8710*/  PRMT R36, R67, 0x3340, R36 ;  /* 0x0000334043247816 */ /* 0x008fc40000000024 */
[----:B--2---:R-:W-:-:S04]  /*8720*/  PRMT R65, R40, 0x3340, RZ ;  /* 0x0000334028417816 */ /* 0x004fc800000000ff */
[----:B------:R-:W-:-:S05]  /*8730*/  PRMT R65, R36, 0x5410, R65 ;  /* 0x0000541024417816 */ /* 0x000fca0000000041 */
[----:B----4-:R-:W-:-:S04]  /*8740*/  IDP.4A.S8.U8 R12, R65, R68, R12 ;  /* 0x00000044410c7226 */ /* 0x010fc8000000020c */
[----:B------:R-:W-:-:S04]  /*8750*/  IMAD R12, R12, 0x8, R70 ;  /* 0x000000080c0c7824 */ /* 0x000fc800078e0246 */
[----:B------:R-:W2:Y:S02]  /*8760*/  LDC.64 R64, c[0x3][R12+0x1388] ;  /* 0x00c4e2000c407b82 */ /* 0x000ea40000000a00 */
[----:B--2---:R4:W-:Y:S04]  /*8770*/  STG.E.64 desc[UR4][R46.64+0x2990], R64 ;  /* 0x002990402e007986 */ /* 0x0049e8000c101b04 */
[----:B------:R-:W2:Y:S02]  /*8780*/  LDG.E.64 R38, desc[UR10][R38.64] ;  /* 0x0000000a26267981 */ /* 0x000ea4000c1e1b00 */
[----:B--2---:R-:W-:-:S07]  /*8790*/  DADD R66, R64, R38 ;  /* 0x0000000040427229 */ /* 0x004fce0000000026 */
[----:B------:R4:W-:Y:S01]  /*87a0*/  STG.E.64 desc[UR4][R46.64+0x2928], R66 ;  /* 0x002928422e007986 */ /* 0x0009e2000c101b04 */
[----:B------:R-:W-:Y:S05]  /*87b0*/  BRA `(.L_x_162) ;  /* 0x0000000000387947 */ /* 0x000fea0003800000 */
.L_x_161:
[C---:B------:R-:W-:Y:S01]  /*87c0*/  R2UR UR4, R52.reuse ;  /* 0x00000000340472ca */ /* 0x040fe200000e0000 */
[----:B------:R-:W-:Y:S01]  /*87d0*/  IMAD.MOV.U32 R38, RZ, RZ, 0x0 ;  /* 0x00000000ff267424 */ /* 0x000fe200078e00ff */
[C---:B------:R-:W-:Y:S01]  /*87e0*/  R2UR UR5, R53.reuse ;  /* 0x00000000350572ca */ /* 0x040fe200000e0000 */
[----:B------:R-:W-:Y:S01]  /*87f0*/  IMAD.MOV.U32 R39, RZ, RZ, -0x40100000 ;  /* 0xbff00000ff277424 */ /* 0x000fe200078e00ff */
[----:B------:R-:W-:Y:S01]  /*8800*/  R2UR UR10, R52 ;  /* 0x00000000340a72ca */ /* 0x000fe200000e0000 */
[----:B------:R-:W-:Y:S01]  /*8810*/  IMAD.MOV.U32 R60, RZ, RZ, 0x0 ;  /* 0x00000000ff3c7424 */ /* 0x000fe200078e00ff */
[----:B------:R-:W-:Y:S01]  /*8820*/  R2UR UR11, R53 ;  /* 0x00000000350b72ca */ /* 0x000fe200000e0000 */
[----:B------:R-:W-:Y:S02]  /*8830*/  IMAD.MOV.U32 R61, RZ, RZ, 0x7ff00000 ;  /* 0x7ff00000ff3d7424 */ /* 0x000fe400078e00ff */
[----:B------:R-:W-:Y:S02]  /*8840*/  IMAD.MOV.U32 R66, RZ, RZ, 0x0 ;  /* 0x00000000ff427424 */ /* 0x000fe400078e00ff */
[----:B------:R-:W-:-:S02]  /*8850*/  IMAD.MOV.U32 R67, RZ, RZ, 0x7ff00000 ;  /* 0x7ff00000ff437424 */ /* 0x000fc400078e00ff */
[----:B------:R-:W-:Y:S02]  /*8860*/  IMAD.MOV.U32 R10, RZ, RZ, 0x0 ;  /* 0x00000000ff0a7424 */ /* 0x000fe400078e00ff */
[----:B------:R2:W-:Y:S01]  /*8870*/  STG.E.64 desc[UR4][R46.64+0x2918], R38 ;  /* 0x002918262e007986 */ /* 0x0005e2000c101b04 */
[----:B------:R-:W-:-:S03]  /*8880*/  IMAD.MOV.U32 R11, RZ, RZ, -0x40100000 ;  /* 0xbff00000ff0b7424 */ /* 0x000fc600078e00ff */
[----:B------:R2:W-:Y:S04]  /*8890*/  STG.E.64 desc[UR10][R46.64+0x2928], R60 ;  /* 0x0029283c2e007986 */ /* 0x0005e8000c101b0a */
.L_x_162:
[----:B------:R-:W-:Y:S05]  /*88a0*/  BSYNC.RECONVERGENT B0 ;  /* 0x0000000000007941 */ /* 0x000fea0003800200 */
.L_x_160:
[----:B-----5:R-:W-:Y:S01]  /*88b0*/  DADD R56, R56, R10 ;  /* 0x0000000038387229 */ /* 0x020fe2000000000a */
[----:B--2---:R-:W-:Y:S01]  /*88c0*/  IMAD.MOV.U32 R38, RZ, RZ, 0x1 ;  /* 0x00000001ff267424 */ /* 0x004fe200078e00ff */
[----:B----4-:R-:W-:Y:S01]  /*88d0*/  DADD R66, R58, R66 ;  /* 0x000000003a427229 */ /* 0x010fe20000000042 */
[----:B------:R-:W-:Y:S05]  /*88e0*/  BMOV.32.CLEAR RZ, B0 ;  /* 0x0000000000ff7355 */ /* 0x000fea0000100000 */
[----:B---3--:R-:W-:Y:S01]  /*88f0*/  DADD R64, R54, R56 ;  /* 0x0000000036407229 */ /* 0x008fe20000000038 */
[----:B------:R-:W-:Y:S03]  /*8900*/  BSSY.RECONVERGENT B0, `(.L_x_163) ;  /* 0x0000010000007945 */ /* 0x000fe60003800200 */
[----:B------:R-:W-:-:S02]  /*8910*/  FSETP.GEU.AND P1, PT, |R67|, 6.5827683646048100446e-37, PT ;  /* 0x036000004300780b */ /* 0x000fc40003f2e200 */
[----:B------:R-:W2:Y:S02]  /*8920*/  MUFU.RCP64H R39, R65 ;  /* 0x0000004100277308 */ /* 0x000ea40000001800 */
[----:B--2---:R-:W-:-:S08]  /*8930*/  DFMA R54, -R64, R38, 1 ;  /* 0x3ff000004036742b */ /* 0x004fd00000000126 */
        /* <DEDUP_REMOVED lines=11> */
[----:B01----:R-:W-:Y:S05]  /*89f0*/  CALL.REL.NOINC `($__internal_0_$__cuda_sm20_div_rn_f64_full) ;  /* 0x000005d000207944 */ /* 0x003fea0003c00000 */
.L_x_164:
[----:B------:R-:W-:Y:S05]  /*8a00*/  BSYNC.RECONVERGENT B0 ;  /* 0x0000000000007941 */ /* 0x000fea0003800200 */
.L_x_163:
[----:B------:R-:W-:Y:S01]  /*8a10*/  DSETP.GEU.AND P2, PT, R44, -2500, PT ;  /* 0xc0a388002c00742a */ /* 0x000fe20003f4e000 */
[C---:B------:R-:W-:Y:S01]  /*8a20*/  R2UR UR4, R52.reuse ;  /* 0x00000000340472ca */ /* 0x040fe200000e0000 */
[----:B------:R-:W-:Y:S01]  /*8a30*/  DSETP.GEU.AND P1, PT, R10, -2500, PT ;  /* 0xc0a388000a00742a */ /* 0x000fe20003f2e000 */
[----:B------:R-:W-:Y:S01]  /*8a40*/  R2UR UR5, R53 ;  /* 0x00000000350572ca */ /* 0x000fe200000e0000 */
[----:B------:R-:W-:Y:S05]  /*8a50*/  BMOV.32.CLEAR RZ, B0 ;  /* 0x0000000000ff7355 */ /* 0x000fea0000100000 */
[----:B------:R-:W-:Y:S05]  /*8a60*/  BSSY.RECONVERGENT B0, `(.L_x_165) ;  /* 0x000002c000007945 */ /* 0x000fea0003800200 */
[----:B------:R-:W-:-:S02]  /*8a70*/  @!P2 R2UR UR14, R52 ;  /* 0x00000000340ea2ca */ /* 0x000fc400000e0000 */
[----:B0-----:R-:W-:Y:S02]  /*8a80*/  @!P2 CS2R R42, SRZ ;  /* 0x00000000002aa805 */ /* 0x001fe4000001ff00 */
[C---:B------:R-:W-:Y:S01]  /*8a90*/  @!P2 R2UR UR15, R53.reuse ;  /* 0x00000000350fa2ca */ /* 0x040fe200000e0000 */
[----:B------:R-:W-:Y:S01]  /*8aa0*/  @!P2 IMAD.MOV.U32 R54, RZ, RZ, 0x0 ;  /* 0x00000000ff36a424 */ /* 0x000fe200078e00ff */
[C---:B------:R-:W-:Y:S01]  /*8ab0*/  @!P2 R2UR UR16, R52.reuse ;  /* 0x000000003410a2ca */ /* 0x040fe200000e0000 */
[----:B------:R-:W-:Y:S01]  /*8ac0*/  @!P2 IMAD.MOV.U32 R55, RZ, RZ, -0x3f56d000 ;  /* 0xc0a93000ff37a424 */ /* 0x000fe200078e00ff */
[C---:B------:R-:W-:Y:S01]  /*8ad0*/  @!P2 R2UR UR17, R53.reuse ;  /* 0x000000003511a2ca */ /* 0x040fe200000e0000 */
[----:B------:R-:W-:Y:S01]  /*8ae0*/  DSETP.GT.AND P0, PT, R42, RZ, PT ;  /* 0x000000ff2a00722a */ /* 0x000fe20003f04000 */
[----:B------:R-:W-:Y:S01]  /*8af0*/  @!P2 IMAD.MOV.U32 R44, RZ, RZ, 0x0 ;  /* 0x00000000ff2ca424 */ /* 0x000fe200078e00ff */
[C---:B------:R-:W-:Y:S01]  /*8b00*/  @!P1 R2UR UR10, R52.reuse ;  /* 0x00000000340a92ca */ /* 0x040fe200000e0000 */
[----:B------:R-:W-:Y:S01]  /*8b10*/  @!P2 IMAD.MOV.U32 R45, RZ, RZ, -0x3f56d000 ;  /* 0xc0a93000ff2da424 */ /* 0x000fe200078e00ff */
[C---:B------:R-:W-:Y:S01]  /*8b20*/  @!P1 R2UR UR11, R53.reuse ;  /* 0x00000000350b92ca */ /* 0x040fe200000e0000 */
[----:B------:R-:W-:Y:S01]  /*8b30*/  @!P1 IMAD.MOV.U32 R38, RZ, RZ, 0x0 ;  /* 0x00000000ff269424 */ /* 0x000fe200078e00ff */
[----:B------:R-:W-:Y:S01]  /*8b40*/  @!P1 R2UR UR12, R52 ;  /* 0x00000000340c92ca */ /* 0x000fe200000e0000 */
[----:B------:R-:W-:Y:S01]  /*8b50*/  @!P1 IMAD.MOV.U32 R39, RZ, RZ, -0x3f56d000 ;  /* 0xc0a93000ff279424 */ /* 0x000fe200078e00ff */
[----:B------:R0:W-:Y:S01]  /*8b60*/  @!P2 STG.E.64 desc[UR14][R46.64+0x2910], R54 ;  /* 0x002910362e00a986 */ /* 0x0001e2000c101b0e */
[----:B------:R-:W-:Y:S01]  /*8b70*/  @!P1 R2UR UR13, R53 ;  /* 0x00000000350d92ca */ /* 0x000fe200000e0000 */
[----:B------:R-:W-:Y:S01]  /*8b80*/  DSETP.LEU.OR P0, PT, R44, RZ, !P0 ;  /* 0x000000ff2c00722a */ /* 0x000fe2000470b400 */
[----:B------:R-:W-:Y:S01]  /*8b90*/  @!P1 IMAD.MOV.U32 R10, RZ, RZ, 0x0 ;  /* 0x00000000ff0a9424 */ /* 0x000fe200078e00ff */
[----:B------:R0:W-:Y:S01]  /*8ba0*/  @!P2 STG.E.64 desc[UR16][R46.64+0x2920], RZ ;  /* 0x002920ff2e00a986 */ /* 0x0001e2000c101b10 */
[----:B------:R-:W-:Y:S01]  /*8bb0*/  DSETP.LEU.AND P2, PT, R70, R6, PT ;  /* 0x000000064600722a */ /* 0x000fe20003f4b000 */
[----:B------:R-:W-:-:S02]  /*8bc0*/  @!P1 IMAD.MOV.U32 R11, RZ, RZ, -0x3f56d000 ;  /* 0xc0a93000ff0b9424 */ /* 0x000fc400078e00ff */
[----:B------:R0:W-:Y:S04]  /*8bd0*/  STG.E.64 desc[UR4][R46.64+0x2908], R70 ;  /* 0x002908462e007986 */ /* 0x0001e8000c101b04 */
[----:B------:R0:W-:Y:S04]  /*8be0*/  @!P1 STG.E.64 desc[UR10][R46.64+0x2918], R38 ;  /* 0x002918262e009986 */ /* 0x0001e8000c101b0a */
[----:B------:R0:W-:Y:S03]  /*8bf0*/  @!P1 STG.E.64 desc[UR12][R46.64+0x2928], RZ ;  /* 0x002928ff2e009986 */ /* 0x0001e6000c101b0c */
[----:B------:R-:W-:Y:S05]  /*8c00*/  @P0 BRA P2, `(.L_x_166) ;  /* 0x0000000000200947 */ /* 0x000fea0001000000 */
[C---:B------:R-:W-:Y:S02]  /*8c10*/  R2UR UR4, R52.reuse ;  /* 0x00000000340472ca */ /* 0x040fe400000e0000 */
[C---:B------:R-:W-:Y:S02]  /*8c20*/  R2UR UR5, R53.reuse ;  /* 0x00000000350572ca */ /* 0x040fe400000e0000 */
[----:B------:R-:W-:Y:S02]  /*8c30*/  R2UR UR10, R52 ;  /* 0x00000000340a72ca */ /* 0x000fe400000e0000 */
[----:B------:R-:W-:-:S09]  /*8c40*/  R2UR UR11, R53 ;  /* 0x00000000350b72ca */ /* 0x000fd200000e0000 */
[----:B------:R3:W-:Y:S04]  /*8c50*/  STG.E.64 desc[UR4][R2.64], R10 ;  /* 0x0000000a02007986 */ /* 0x0007e8000c101b04 */
[----:B------:R-:W2:Y:S04]  /*8c60*/  LDG.E.64 R6, desc[UR10][R46.64+0x2928] ;  /* 0x0029280a2e067981 */ /* 0x000ea8000c1e1b00 */
[----:B--2---:R3:W-:Y:S01]  /*8c70*/  STG.E.64 desc[UR4][R2.64+-0x1388], R6 ;  /* 0xffec780602007986 */ /* 0x0047e2000c101b04 */
[----:B------:R-:W-:Y:S05]  /*8c80*/  BRA `(.L_x_167) ;  /* 0x0000000000247947 */ /* 0x000fea0003800000 */
.L_x_166:
[----:B------:R-:W-:-:S14]  /*8c90*/  DSETP.GE.AND P0, PT, R6, R70, PT ;  /* 0x000000460600722a */ /* 0x000fdc0003f06000 */
[----:B------:R-:W-:Y:S05]  /*8ca0*/  @!P0 BRA `(.L_x_167) ;  /* 0x00000000001c8947 */ /* 0x000fea0003800000 */
[C---:B------:R-:W-:Y:S02]  /*8cb0*/  R2UR UR4, R52.reuse ;  /* 0x00000000340472ca */ /* 0x040fe400000e0000 */
[C---:B------:R-:W-:Y:S02]  /*8cc0*/  R2UR UR5, R53.reuse ;  /* 0x00000000350572ca */ /* 0x040fe400000e0000 */
[----:B------:R-:W-:Y:S02]  /*8cd0*/  R2UR UR10, R52 ;  /* 0x00000000340a72ca */ /* 0x000fe400000e0000 */
[----:B------:R-:W-:-:S09]  /*8ce0*/  R2UR UR11, R53 ;  /* 0x00000000350b72ca */ /* 0x000fd200000e0000 */
[----:B------:R2:W-:Y:S04]  /*8cf0*/  STG.E.64 desc[UR4][R2.64], R44 ;  /* 0x0000002c02007986 */ /* 0x0005e8000c101b04 */
[----:B------:R-:W3:Y:S04]  /*8d00*/  LDG.E.64 R6, desc[UR10][R46.64+0x2920] ;  /* 0x0029200a2e067981 */ /* 0x000ee8000c1e1b00 */
[----:B---3--:R2:W-:Y:S02]  /*8d10*/  STG.E.64 desc[UR4][R2.64+-0x1388], R6 ;  /* 0xffec780602007986 */ /* 0x0085e4000c101b04 */
.L_x_167:
[----:B------:R-:W-:Y:S05]  /*8d20*/  BSYNC.RECONVERGENT B0 ;  /* 0x0000000000007941 */ /* 0x000fea0003800200 */
.L_x_165:
[----:B------:R-:W-:Y:S01]  /*8d30*/  R2UR UR4, R52 ;  /* 0x00000000340472ca */ /* 0x000fe200000e0000 */
[----:B--23--:R-:W-:Y:S01]  /*8d40*/  IMAD.MOV.U32 R3, RZ, RZ, 0x3 ;  /* 0x00000003ff037424 */ /* 0x00cfe200078e00ff */
[----:B------:R-:W-:Y:S01]  /*8d50*/  R2UR UR5, R53 ;  /* 0x00000000350572ca */ /* 0x000fe200000e0000 */
[----:B------:R-:W-:Y:S01]  /*8d60*/  BSSY.RECONVERGENT B5, `(.L_x_168) ;  /* 0x000034e000057945 */ /* 0x000fe20003800200 */
[----:B------:R-:W-:-:S11]  /*8d70*/  IMAD.MOV.U32 R2, RZ, RZ, 0x3 ;  /* 0x00000003ff027424 */ /* 0x000fd600078e00ff */
[----:B------:R2:W-:Y:S02]  /*8d80*/  STG.E desc[UR4][R48.64+0x1a0], R3 ;  /* 0x0001a00330007986 */ /* 0x0005e4000c101904 */
.L_x_203:
[----:B------:R-:W-:Y:S02]  /*8d90*/  R2UR UR4, R52 ;  /* 0x00000000340472ca */ /* 0x000fe400000e0000 */
[----:B------:R-:W-:-:S13]  /*8da0*/  R2UR UR5, R53 ;  /* 0x00000000350572ca */ /* 0x000fda00000e0000 */
[----:B0-2---:R-:W2:Y:S02]  /*8db0*/  LDG.E R3, desc[UR4][R48.64+0x1a8] ;  /* 0x0001a80430037981 */ /* 0x005ea4000c1e1900 */
[----:B--2---:R-:W-:-:S04]  /*8dc0*/  IADD3 R3, PT, PT, R3, 0x1, -R2 ;  /* 0x0000000103037810 */ /* 0x004fc80007ffe802 */
[----:B------:R-:W-:-:S13]  /*8dd0*/  ISETP.GT.AND P0, PT, R3, RZ, PT ;  /* 0x000000ff0300720c */ /* 0x000fda0003f04270 */
[C---:B------:R-:W-:Y:S02]  /*8de0*/  @!P0 R2UR UR4, R52.reuse ;  /* 0x00000000340482ca */ /* 0x040fe400000e0000 */
[C---:B------:R-:W-:Y:S02]  /*8df0*/  @!P0 R2UR UR5, R53.reuse ;  /* 0x00000000350582ca */ /* 0x040fe400000e0000 */
[----:B------:R-:W-:Y:S02]  /*8e00*/  @P0 R2UR UR10, R52 ;  /* 0x00000000340a02ca */ /* 0x000fe400000e0000 */
[----:B------:R-:W-:-:S09]  /*8e10*/  @P0 R2UR UR11, R53 ;  /* 0x00000000350b02ca */ /* 0x000fd200000e0000 */
[----:B------:R-:W2:Y:S04]  /*8e20*/  @!P0 LDG.E R6, desc[UR4][R48.64+0x1a4] ;  /* 0x0001a40430068981 */ /* 0x000ea8000c1e1900 */
[----:B---3--:R-:W3:Y:S01]  /*8e30*/  @P0 LDG.E R7, desc[UR10][R48.64+0x1a4] ;  /* 0x0001a40a30070981 */ /* 0x008ee2000c1e1900 */
[C---:B------:R-:W-:Y:S01]  /*8e40*/  @!P0 R2UR UR10, R52.reuse ;  /* 0x00000000340a82ca */ /* 0x040fe200000e0000 */
[----:B------:R-:W-:Y:S01]  /*8e50*/  @!P0 IMAD.MOV.U32 R11, RZ, RZ, 0x1 ;  /* 0x00000001ff0b8424 */ /* 0x000fe200078e00ff */
[C---:B------:R-:W-:Y:S01]  /*8e60*/  @!P0 R2UR UR11, R53.reuse ;  /* 0x00000000350b82ca */ /* 0x040fe200000e0000 */
[----:B------:R-:W-:Y:S01]  /*8e70*/  BSSY.RECONVERGENT B4, `(.L_x_169) ;  /* 0x0000335000047945 */ /* 0x000fe20003800200 */
[----:B------:R-:W-:Y:S02]  /*8e80*/  R2UR UR4, R52 ;  /* 0x00000000340472ca */ /* 0x000fe400000e0000 */
[----:B------:R-:W-:-:S02]  /*8e90*/  R2UR UR5, R53 ;  /* 0x00000000350572ca */ /* 0x000fc400000e0000 */
[C---:B------:R-:W-:Y:S02]  /*8ea0*/  @!P0 R2UR UR12, R52.reuse ;  /* 0x00000000340c82ca */ /* 0x040fe400000e0000 */
[C---:B------:R-:W-:Y:S02]  /*8eb0*/  @!P0 R2UR UR13, R53.reuse ;  /* 0x00000000350d82ca */ /* 0x040fe400000e0000 */
[----:B------:R-:W-:Y:S02]  /*8ec0*/  @P0 R2UR UR14, R52 ;  /* 0x00000000340e02ca */ /* 0x000fe400000e0000 */
[----:B------:R-:W-:-:S05]  /*8ed0*/  @P0 R2UR UR15, R53 ;  /* 0x00000000350f02ca */ /* 0x000fca00000e0000 */
[----:B----4-:R4:W-:Y:S04]  /*8ee0*/  STG.E desc[UR4][R48.64+0x1b0], R3 ;  /* 0x0001b00330007986 */ /* 0x0109e8000c101904 */
[----:B------:R0:W-:Y:S01]  /*8ef0*/  @!P0 STG.E desc[UR12][R48.64+0x1b0], R11 ;  /* 0x0001b00b30008986 */ /* 0x0001e2000c10190c */
[----:B--2---:R-:W-:Y:S01]  /*8f00*/  @!P0 IADD3 R9, PT, PT, R6, -0x2, R3 ;  /* 0xfffffffe06098810 */ /* 0x004fe20007ffe003 */
[----:B----4-:R-:W-:-:S04]  /*8f10*/  @!P0 IMAD.MOV.U32 R3, RZ, RZ, 0x1 ;  /* 0x00000001ff038424 */ /* 0x010fc800078e00ff */
[----:B------:R0:W-:Y:S01]  /*8f20*/  @!P0 STG.E desc[UR10][R48.64+0x1ac], R9 ;  /* 0x0001ac0930008986 */ /* 0x0001e2000c10190a */
[----:B---3--:R-:W-:-:S05]  /*8f30*/  @P0 VIADD R9, R7, 0xffffffff ;  /* 0xffffffff07090836 */ /* 0x008fca0000000000 */
[----:B------:R-:W-:Y:S01]  /*8f40*/  ISETP.GE.AND P1, PT, R9, 0x1, PT ;  /* 0x000000010900780c */ /* 0x000fe20003f26270 */
[----:B------:R0:W-:-:S12]  /*8f50*/  @P0 STG.E desc[UR14][R48.64+0x1ac], R9 ;  /* 0x0001ac0930000986 */ /* 0x0001d8000c10190e */
[----:B0-----:R-:W-:Y:S05]  /*8f60*/  @!P1 BRA `(.L_x_170) ;  /* 0x0000003000949947 */ /* 0x001fea0003800000 */
[----:B------:R-:W-:Y:S01]  /*8f70*/  BSSY.RECONVERGENT B3, `(.L_x_171) ;  /* 0x0000321000037945 */ /* 0x000fe20003800200 */
.L_x_202:
[----:B------:R-:W-:Y:S02]  /*8f80*/  R2UR UR4, R52 ;  /* 0x00000000340472ca */ /* 0x000fe400000e0000 */
[----:B------:R-:W-:-:S13]  /*8f90*/  R2UR UR5, R53 ;  /* 0x00000000350572ca */ /* 0x000fda00000e0000 */
[----:B------:R-:W2:Y:S02]  /*8fa0*/  LDG.E R2, desc[UR4][R48.64+0x1a8] ;  /* 0x0001a80430027981 */ /* 0x000ea4000c1e1900 */
[----:B--2---:R-:W-:-:S13]  /*8fb0*/  ISETP.GE.AND P0, PT, R3, R2, PT ;  /* 0x000000020300720c */ /* 0x004fda0003f06270 */
[----:B0--34-:R-:W-:Y:S05]  /*8fc0*/  @P0 BRA `(.L_x_172) ;  /* 0x00000030006c0947 */ /* 0x019fea0003800000 */
[----:B------:R-:W0:Y:S01]  /*8fd0*/  LDC.64 R6, c[0x0][0x3b0] ;  /* 0x0000ec00ff067b82 */ /* 0x000e220000000a00 */
[----:B------:R-:W-:Y:S01]  /*8fe0*/  VIADD R2, R9, 0xffffffff ;  /* 0xffffffff09027836 */ /* 0x000fe20000000000 */
[----:B------:R-:W-:Y:S01]  /*8ff0*/  R2UR UR4, R52 ;  /* 0x00000000340472ca */ /* 0x000fe200000e0000 */
[----:B------:R-:W-:Y:S01]  /*9000*/  IMAD.IADD R3, R32, 0x1, R3 ;  /* 0x0000000120037824 */ /* 0x000fe200078e0203 */
[----:B------:R-:W-:-:S03]  /*9010*/  R2UR UR5, R53 ;  /* 0x00000000350572ca */ /* 0x000fc600000e0000 */
[----:B------:R-:W-:-:S04]  /*9020*/  IMAD R3, R2, R41, R3 ;  /* 0x0000002902037224 */ /* 0x000fc800078e0203 */
[----:B0-----:R-:W-:-:S06]  /*9030*/  IMAD.WIDE R10, R3, 0x8, R6 ;  /* 0x00000008030a7825 */ /* 0x001fcc00078e0206 */
[----:B------:R-:W2:Y:S01]  /*9040*/  LDG.E.64 R10, desc[UR4][R10.64] ;  /* 0x000000040a0a7981 */ /* 0x000ea2000c1e1b00 */
[----:B------:R-:W-:Y:S01]  /*9050*/  IMAD.MOV.U32 R2, RZ, RZ, -0x800000 ;  /* 0xff800000ff027424 */ /* 0x000fe200078e00ff */
[----:B------:R-:W-:Y:S01]  /*9060*/  BSSY.RECONVERGENT B2, `(.L_x_173) ;  /* 0x0000305000027945 */ /* 0x000fe20003800200 */
[----:B------:R-:W-:-:S06]  /*9070*/  IMAD.MOV.U32 R3, RZ, RZ, 0x41cdcd64 ;  /* 0x41cdcd64ff037424 */ /* 0x000fcc00078e00ff */
[----:B--2---:R-:W-:-:S14]  /*9080*/  DSETP.GEU.AND P0, PT, |R10|, R2, PT ;  /* 0x000000020a00722a */ /* 0x004fdc0003f0e200 */
[----:B------:R-:W-:Y:S05]  /*9090*/  @P0 BRA `(.L_x_174) ;  /* 0x0000003000040947 */ /* 0x000fea0003800000 */
        /* <DEDUP_REMOVED lines=10> */
[C---:B------:R-:W-:Y:S02]  /*9140*/  R2UR UR14, R52.reuse ;  /* 0x00000000340e72ca */ /* 0x040fe400000e0000 */
[C---:B------:R-:W-:Y:S01]  /*9150*/  R2UR UR15, R53.reuse ;  /* 0x00000000350f72ca */ /* 0x040fe200000e0000 */
[----:B------:R0:W-:Y:S01]  /*9160*/  STG.E.64 desc[UR4][R46.64+0x28f0], R56 ;  /* 0x0028f0382e007986 */ /* 0x0001e2000c101b04 */
[----:B------:R-:W-:Y:S02]  /*9170*/  R2UR UR16, R52 ;  /* 0x00000000341072ca */ /* 0x000fe400000e0000 */
[----:B------:R-:W-:Y:S01]  /*9180*/  R2UR UR17, R53 ;  /* 0x00000000351172ca */ /* 0x000fe200000e0000 */
[----:B------:R0:W-:Y:S04]  /*9190*/  STG.E.64 desc[UR10][R46.64+0x28f8], R38 ;  /* 0x0028f8262e007986 */ /* 0x0001e8000c101b0a */
[----:B------:R-:W2:Y:S04]  /*91a0*/  LDG.E R11, desc[UR12][R48.64+0x1ac] ;  /* 0x0001ac0c300b7981 */ /* 0x000ea8000c1e1900 */
[----:B------:R-:W3:Y:S04]  /*91b0*/  LDG.E R43, desc[UR14][R48.64+0x1b0] ;  /* 0x0001b00e302b7981 */ /* 0x000ee8000c1e1900 */
[----:B------:R-:W3:Y:S01]  /*91c0*/  LDG.E R9, desc[UR16][R48.64+0x1a8] ;  /* 0x0001a81030097981 */ /* 0x000ee2000c1e1900 */
[----:B------:R-:W-:Y:S01]  /*91d0*/  IMAD.MOV.U32 R44, RZ, RZ, 0x0 ;  /* 0x00000000ff2c7424 */ /* 0x000fe200078e00ff */
[----:B------:R-:W-:Y:S01]  /*91e0*/  BSSY.RECONVERGENT B1, `(.L_x_175) ;  /* 0x00002ce000017945 */ /* 0x000fe20003800200 */
[----:B------:R-:W-:-:S03]  /*91f0*/  IMAD.MOV.U32 R45, RZ, RZ, -0x3f56d000 ;  /* 0xc0a93000ff2d7424 */ /* 0x000fc600078e00ff */
[----:B------:R-:W-:Y:S05]  /*9200*/  BMOV.32.CLEAR RZ, B0 ;  /* 0x0000000000ff7355 */ /* 0x000fea0000100000 */
[----:B------:R0:W-:Y:S01]  /*9210*/  STG.E.64 desc[UR4][R46.64+0x2910], R44 ;  /* 0x0029102c2e007986 */ /* 0x0001e2000c101b04 */
[----:B------:R-:W-:Y:S03]  /*9220*/  BSSY.RELIABLE B0, `(.L_x_176) ;  /* 0x000000d000007945 */ /* 0x000fe60003800100 */
[----:B------:R0:W-:Y:S01]  /*9230*/  STG.E.64 desc[UR10][R46.64+0x2918], RZ ;  /* 0x002918ff2e007986 */ /* 0x0001e2000c101b0a */
[----:B--2---:R-:W-:-:S05]  /*9240*/  IMAD.IADD R10, R19, 0x1, -R11 ;  /* 0x00000001130a7824 */ /* 0x004fca00078e0a0b */
[----:B------:R-:W-:Y:S01]  /*9250*/  ISETP.EQ.AND P1, PT, R10, 0x1, PT ;  /* 0x000000010a00780c */ /* 0x000fe20003f22270 */
[----:B---3--:R-:W-:-:S05]  /*9260*/  IMAD.IADD R12, R43, 0x1, -R9 ;  /* 0x000000012b0c7824 */ /* 0x008fca00078e0a09 */
[----:B------:R-:W-:-:S13]  /*9270*/  ISETP.GE.AND P0, PT, R12, -0x1, PT ;  /* 0xffffffff0c00780c */ /* 0x000fda0003f06270 */
[----:B0-----:R-:W-:Y:S05]  /*9280*/  @!P0 BRA P1, `(.L_x_177) ;  /* 0x0000000000188947 */ /* 0x001fea0000800000 */
[----:B------:R-:W-:Y:S02]  /*9290*/  VIADD R10, R43, 0x1 ;  /* 0x000000012b0a7836 */ /* 0x000fe40000000000 */
[----:B------:R-:W-:-:S03]  /*92a0*/  IMAD.IADD R36, R11, 0x1, -R19 ;  /* 0x000000010b247824 */ /* 0x000fc600078e0a13 */
[----:B------:R-:W-:-:S04]  /*92b0*/  ISETP.NE.AND P0, PT, R9, R10, PT ;  /* 0x0000000a0900720c */ /* 0x000fc80003f05270 */
[----:B------:R-:W-:-:S13]  /*92c0*/  ISETP.GT.OR P0, PT, R36, -0x2, P0 ;  /* 0xfffffffe2400780c */ /* 0x000fda0000704670 */
[----:B------:R-:W-:Y:S05]  /*92d0*/  @P0 BREAK.RELIABLE B0 ;  /* 0x0000000000000942 */ /* 0x000fea0003800100 */
[----:B------:R-:W-:Y:S05]  /*92e0*/  @P0 BRA `(.L_x_178) ;  /* 0x0000001400180947 */ /* 0x000fea0003800000 */
.L_x_177:
[----:B------:R-:W-:Y:S05]  /*92f0*/  BSYNC.RELIABLE B0 ;  /* 0x0000000000007941 */ /* 0x000fea0003800100 */
.L_x_176:
[----:B------:R-:W-:Y:S01]  /*9300*/  IMAD.IADD R10, R11, 0x1, -R19 ;  /* 0x000000010b0a7824 */ /* 0x000fe200078e0a13 */
[----:B------:R-:W-:-:S04]  /*9310*/  ISETP.NE.AND P1, PT, R12, -0x2, PT ;  /* 0xfffffffe0c00780c */ /* 0x000fc80003f25270 */
[----:B------:R-:W-:-:S13]  /*9320*/  ISETP.NE.AND P0, PT, R10, -0x2, PT ;  /* 0xfffffffe0a00780c */ /* 0x000fda0003f05270 */
[----:B------:R-:W-:Y:S05]  /*9330*/  @P0 BRA P1, `(.L_x_179) ;  /* 0x0000000800b00947 */ /* 0x000fea0000800000 */
[----:B------:R-:W-:Y:S01]  /*9340*/  VIADD R10, R11, 0x1 ;  /* 0x000000010b0a7836 */ /* 0x000fe20000000000 */
[----:B------:R-:W-:Y:S01]  /*9350*/  ISETP.NE.AND P1, PT, R12, -0x2, PT ;  /* 0xfffffffe0c00780c */ /* 0x000fe20003f25270 */
[----:B------:R-:W-:Y:S05]  /*9360*/  BMOV.32.CLEAR RZ, B0 ;  /* 0x0000000000ff7355 */ /* 0x000fea0000100000 */
[----:B------:R-:W-:Y:S01]  /*9370*/  ISETP.EQ.AND P2, PT, R19, R10, PT ;  /* 0x0000000a1300720c */ /* 0x000fe20003f42270 */
[----:B------:R-:W-:Y:S04]  /*9380*/  BSSY.RECONVERGENT B0, `(.L_x_180) ;  /* 0x000003f000007945 */ /* 0x000fe80003800200 */
[----:B------:R-:W-:Y:S08]  /*9390*/  BSSY.RELIABLE B10, `(.L_x_181) ;  /* 0x00000090000a7945 */ /* 0x000ff00003800100 */
[----:B------:R-:W-:Y:S05]  /*93a0*/  @!P1 BRA P2, `(.L_x_182) ;  /* 0x00000000001c9947 */ /* 0x000fea0001000000 */
[----:B------:R-:W-:Y:S01]  /*93b0*/  VIADD R10, R43, 0x1 ;  /* 0x000000012b0a7836 */ /* 0x000fe20000000000 */
[----:B------:R-:W-:Y:S01]  /*93c0*/  CS2R R54, SRZ ;  /* 0x0000000000367805 */ /* 0x000fe2000001ff00 */
[----:B------:R-:W-:Y:S02]  /*93d0*/  IMAD.MOV.U32 R44, RZ, RZ, 0x0 ;  /* 0x00000000ff2c7424 */ /* 0x000fe400078e00ff */
[----:B------:R-:W-:Y:S01]  /*93e0*/  IMAD.MOV.U32 R45, RZ, RZ, -0x3f56d000 ;  /* 0xc0a93000ff2d7424 */ /* 0x000fe200078e00ff */
[----:B------:R-:W-:-:S13]  /*93f0*/  ISETP.NE.OR P0, PT, R9, R10, P0 ;  /* 0x0000000a0900720c */ /* 0x000fda0000705670 */
[----:B------:R-:W-:Y:S05]  /*9400*/  @P0 BREAK.RELIABLE B10 ;  /* 0x00000000000a0942 */ /* 0x000fea0003800100 */
[----:B------:R-:W-:Y:S05]  /*9410*/  @P0 BRA `(.L_x_183) ;  /* 0x0000000000d40947 */ /* 0x000fea0003800000 */
.L_x_182:
[----:B------:R-:W-:Y:S05]  /*9420*/  BSYNC.RELIABLE B10 ;  /* 0x00000000000a7941 */ /* 0x000fea0003800100 */
.L_x_181:
[C---:B------:R-:W-:Y:S02]  /*9430*/  R2UR UR12, R52.reuse ;  /* 0x00000000340c72ca */ /* 0x040fe400000e0000 */
[C---:B------:R-:W-:Y:S02]  /*9440*/  R2UR UR13, R53.reuse ;  /* 0x00000000350d72ca */ /* 0x040fe400000e0000 */
[C---:B------:R-:W-:Y:S02]  /*9450*/  R2UR UR10, R52.reuse ;  /* 0x00000000340a72ca */ /* 0x040fe400000e0000 */
[C---:B------:R-:W-:Y:S02]  /*9460*/  R2UR UR11, R53.reuse ;  /* 0x00000000350b72ca */ /* 0x040fe400000e0000 */
[----:B------:R-:W-:Y:S02]  /*9470*/  R2UR UR14, R52 ;  /* 0x00000000340e72ca */ /* 0x000fe400000e0000 */
[----:B------:R-:W-:-:S02]  /*9480*/  R2UR UR15, R53 ;  /* 0x00000000350f72ca */ /* 0x000fc400000e0000 */
[-C--:B------:R-:W-:Y:S02]  /*9490*/  IADD3 R44, P0, PT, R11, R50.reuse, RZ ;  /* 0x000000320b2c7210 */ /* 0x080fe40007f1e0ff */
[----:B------:R-:W-:Y:S01]  /*94a0*/  IADD3 R58, P1, PT, R43, R50, RZ ;  /* 0x000000322b3a7210 */ /* 0x000fe20007f3e0ff */
[----:B------:R-:W2:Y:S01]  /*94b0*/  LDG.E.U8 R55, desc[UR12][R4.64] ;  /* 0x0000000c04377981 */ /* 0x000ea2000c1e1100 */
[-C--:B------:R-:W-:Y:S02]  /*94c0*/  LEA.HI.X.SX32 R45, R11, R51.reuse, 0x1, P0 ;  /* 0x000000330b2d7211 */ /* 0x080fe400000f0eff */
[----:B------:R-:W-:Y:S02]  /*94d0*/  LEA.HI.X.SX32 R59, R43, R51, 0x1, P1 ;  /* 0x000000332b3b7211 */ /* 0x000fe400008f0eff */
[----:B------:R-:W-:Y:S01]  /*94e0*/  R2UR UR4, R52 ;  /* 0x00000000340472ca */ /* 0x000fe200000e0000 */
[----:B------:R-:W2:Y:S01]  /*94f0*/  LDG.E.U8 R10, desc[UR10][R44.64] ;  /* 0x0000000a2c0a7981 */ /* 0x000ea2000c1e1100 */
[----:B------:R-:W-:-:S02]  /*9500*/  R2UR UR5, R53 ;  /* 0x00000000350572ca */ /* 0x000fc400000e0000 */
[C---:B------:R-:W-:Y:S01]  /*9510*/  IADD3 R60, P0, PT, R9.reuse, R50, RZ ;  /* 0x00000032093c7210 */ /* 0x040fe20007f1e0ff */
[----:B------:R-:W3:Y:S03]  /*9520*/  LDG.E.U8 R36, desc[UR14][R58.64+0x1b] ;  /* 0x00001b0e3a247981 */ /* 0x000ee6000c1e1100 */
[----:B------:R-:W-:-:S07]  /*9530*/  LEA.HI.X.SX32 R61, R9, R51, 0x1, P0 ;  /* 0x00000033093d7211 */ /* 0x000fce00000f0eff */
[----:B------:R-:W4:Y:S01]  /*9540*/  LDG.E.S8 R12, desc[UR4][R60.64+0x1b] ;  /* 0x00001b043c0c7981 */ /* 0x000f22000c1e1300 */
[----:B------:R-:W-:Y:S01]  /*9550*/  UMOV UR4, 0x5197d ;  /* 0x0005197d00047882 */ /* 0x000fe20000000000 */
[C---:B------:R-:W-:Y:S02]  /*9560*/  R2UR UR16, R52.reuse ;  /* 0x00000000341072ca */ /* 0x040fe400000e0000 */
[C---:B------:R-:W-:Y:S02]  /*9570*/  R2UR UR17, R53.reuse ;  /* 0x00000000351172ca */ /* 0x040fe400000e0000 */
[----:B------:R-:W-:Y:S02]  /*9580*/  R2UR UR18, R52 ;  /* 0x00000000341272ca */ /* 0x000fe400000e0000 */
[----:B------:R-:W-:Y:S02]  /*9590*/  R2UR UR19, R53 ;  /* 0x00000000351372ca */ /* 0x000fe400000e0000 */
[----:B--2---:R-:W-:-:S02]  /*95a0*/  PRMT R55, R10, 0x3340, R55 ;  /* 0x000033400a377816 */ /* 0x004fc40000000037 */
[----:B---3--:R-:W-:Y:S02]  /*95b0*/  PRMT R36, R36, 0x3340, RZ ;  /* 0x0000334024247816 */ /* 0x008fe400000000ff */
[----:B------:R-:W-:Y:S02]  /*95c0*/  IADD3 R10, PT, PT, R14, -R11, -R43 ;  /* 0x8000000b0e0a7210 */ /* 0x000fe40007ffe82b */
[----:B------:R-:W-:-:S03]  /*95d0*/  PRMT R55, R55, 0x5410, R36 ;  /* 0x0000541037377816 */ /* 0x000fc60000000024 */
[----:B------:R-:W-:Y:S02]  /*95e0*/  IMAD.IADD R10, R9, 0x1, R10 ;  /* 0x00000001090a7824 */ /* 0x000fe400078e020a */
[----:B----4-:R-:W-:Y:S01]  /*95f0*/  IDP.4A.S8.U8 R12, R55, UR4, R12 ;  /* 0x00000004370c7c26 */ /* 0x010fe2000800020c */
[----:B------:R-:W-:Y:S02]  /*9600*/  UMOV UR4, 0x448 ;  /* 0x0000044800047882 */ /* 0x000fe40000000000 */
[----:B------:R-:W-:Y:S02]  /*9610*/  LEA R10, R10, UR4, 0x3 ;  /* 0x000000040a0a7c11 */ /* 0x000fe4000f8e18ff */
[----:B------:R-:W-:Y:S02]  /*9620*/  LEA R12, R12, UR4, 0x3 ;  /* 0x000000040c0c7c11 */ /* 0x000fe4000f8e18ff */
[----:B------:R-:W0:Y:S08]  /*9630*/  LDC.64 R54, c[0x3][R10] ;  /* 0x00c000000a367b82 */ /* 0x000e300000000a00 */
[----:B------:R-:W0:Y:S02]  /*9640*/  LDC.64 R62, c[0x3][R12+0x1388] ;  /* 0x00c4e2000c3e7b82 */ /* 0x000e240000000a00 */
[----:B0-----:R-:W-:-:S07]  /*9650*/  DADD R54, R54, R62 ;  /* 0x0000000036367229 */ /* 0x001fce000000003e */
[----:B------:R0:W-:Y:S04]  /*9660*/  STG.E.64 desc[UR10][R46.64+0x2918], R54 ;  /* 0x002918362e007986 */ /* 0x0001e8000c101b0a */
[----:B------:R-:W2:Y:S04]  /*9670*/  LDG.E.U8 R44, desc[UR14][R44.64] ;  /* 0x0000000e2c2c7981 */ /* 0x000ea8000c1e1100 */
[----:B------:R-:W2:Y:S04]  /*9680*/  LDG.E.U8 R63, desc[UR16][R4.64] ;  /* 0x00000010043f7981 */ /* 0x000ea8000c1e1100 */
[----:B------:R-:W3:Y:S04]  /*9690*/  LDG.E.U8 R58, desc[UR18][R58.64+0x1b] ;  /* 0x00001b123a3a7981 */ /* 0x000ee8000c1e1100 */
[----:B------:R-:W4:Y:S01]  /*96a0*/  LDG.E.S8 R60, desc[UR12][R60.64+0x1b] ;  /* 0x00001b0c3c3c7981 */ /* 0x000f22000c1e1300 */
[----:B------:R-:W-:Y:S01]  /*96b0*/  UMOV UR5, 0x57d19 ;  /* 0x00057d1900057882 */ /* 0x000fe20000000000 */
[----:B--2---:R-:W-:-:S02]  /*96c0*/  PRMT R63, R63, 0x3340, R44 ;  /* 0x000033403f3f7816 */ /* 0x004fc4000000002c */
[----:B---3--:R-:W-:-:S04]  /*96d0*/  PRMT R36, R58, 0x3340, RZ ;  /* 0x000033403a247816 */ /* 0x008fc800000000ff */
[----:B------:R-:W-:-:S05]  /*96e0*/  PRMT R63, R63, 0x5410, R36 ;  /* 0x000054103f3f7816 */ /* 0x000fca0000000024 */
[----:B----4-:R-:W-:-:S05]  /*96f0*/  IDP.4A.S8.U8 R63, R63, UR5, R60 ;  /* 0x000000053f3f7c26 */ /* 0x010fca000800023c */
[----:B------:R-:W-:Y:S02]  /*9700*/  LEA R36, R63, UR4, 0x3 ;  /* 0x000000043f247c11 */ /* 0x000fe4000f8e18ff */
[----:B------:R-:W2:Y:S08]  /*9710*/  LDC.64 R62, c[0x3][R10+-0x2d0] ;  /* 0x00ff4c000a3e7b82 */ /* 0x000eb00000000a00 */
[----:B------:R-:W2:Y:S01]  /*9720*/  LDC.64 R44, c[0x3][R36] ;  /* 0x00c00000242c7b82 */ /* 0x000ea20000000a00 */
[----:B------:R-:W-:-:S02]  /*9730*/  R2UR UR4, R52 ;  /* 0x00000000340472ca */ /* 0x000fc400000e0000 */
[----:B------:R-:W-:Y:S01]  /*9740*/  R2UR UR5, R53 ;  /* 0x00000000350572ca */ /* 0x000fe200000e0000 */
[----:B--2---:R-:W-:-:S12]  /*9750*/  DADD R44, R62, R44 ;  /* 0x000000003e2c7229 */ /* 0x004fd8000000002c */
[----:B------:R0:W-:Y:S02]  /*9760*/  STG.E.64 desc[UR4][R46.64+0x2910], R44 ;  /* 0x0029102c2e007986 */ /* 0x0001e4000c101b04 */
.L_x_183:
[----:B------:R-:W-:Y:S05]  /*9770*/  BSYNC.RECONVERGENT B0 ;  /* 0x0000000000007941 */ /* 0x000fea0003800200 */
.L_x_180:
[----:B------:R-:W-:Y:S01]  /*9780*/  VIADD R10, R11, 0xffffffff ;  /* 0xffffffff0b0a7836 */ /* 0x000fe20000000000 */
[----:B------:R-:W-:Y:S01]  /*9790*/  R2UR UR4, R52 ;  /* 0x00000000340472ca */ /* 0x000fe200000e0000 */
[----:B------:R-:W-:Y:S01]  /*97a0*/  IMAD.IADD R43, R32, 0x1, R43 ;  /* 0x00000001202b7824 */ /* 0x000fe200078e022b */
[----:B------:R-:W-:-:S03]  /*97b0*/  R2UR UR5, R53 ;  /* 0x00000000350572ca */ /* 0x000fc600000e0000 */
[----:B------:R-:W-:-:S04]  /*97c0*/  IMAD R43, R10, R41, R43 ;  /* 0x000000290a2b7224 */ /* 0x000fc800078e022b */
[----:B------:R-:W-:-:S06]  /*97d0*/  IMAD.WIDE R58, R43, 0x8, R6 ;  /* 0x000000082b3a7825 */ /* 0x000fcc00078e0206 */
[----:B------:R-:W0:Y:S01]  /*97e0*/  LDG.E.64 R6, desc[UR4][R58.64] ;  /* 0x000000043a067981 */ /* 0x000e22000c1e1b00 */
[----:B------:R-:W-:Y:S02]  /*97f0*/  R2UR UR10, R52 ;  /* 0x00000000340a72ca */ /* 0x000fe400000e0000 */
[----:B------:R-:W-:Y:S01]  /*9800*/  R2UR UR11, R53 ;  /* 0x00000000350b72ca */ /* 0x000fe200000e0000 */
[----:B------:R-:W2:Y:S04]  /*9810*/  LDG.E.64 R10, desc[UR4][R46.64+0x28b8] ;  /* 0x0028b8042e0a7981 */ /* 0x000ea8000c1e1b00 */
[----:B------:R-:W3:Y:S01]  /*9820*/  LDG.E.64 R42, desc[UR4][R46.64+0x28b0] ;  /* 0x0028b0042e2a7981 */ /* 0x000ee2000c1e1b00 */
[----:B0-----:R-:W-:-:S07]  /*9830*/  DADD R54, R6, R54 ;  /* 0x0000000006367229 */ /* 0x001fce0000000036 */
[----:B------:R-:W4:Y:S04]  /*9840*/  LDG.E.64 R6, desc[UR10][R46.64+0x28c0] ;  /* 0x0028c00a2e067981 */ /* 0x000f28000c1e1b00 */
[----:B------:R0:W-:Y:S04]  /*9850*/  STG.E.64 desc[UR4][R46.64+0x2918], R54 ;  /* 0x002918362e007986 */ /* 0x0001e8000c101b04 */
[----:B------:R-:W5:Y:S01]  /*9860*/  LDG.E.64 R60, desc[UR10][R58.64+0x1388] ;  /* 0x0013880a3a3c7981 */ /* 0x000f62000c1e1b00 */
[----:B------:R-:W-:-:S14]  /*9870*/  DSETP.GT.AND P0, PT, |R54|, R2, PT ;  /* 0x000000023600722a */ /* 0x000fdc0003f04200 */
[----:B0-----:R-:W-:Y:S02]  /*9880*/  @P0 IMAD.MOV.U32 R54, RZ, RZ, 0x0 ;  /* 0x00000000ff360424 */ /* 0x001fe400078e00ff */
[----:B------:R-:W-:-:S06]  /*9890*/  @P0 IMAD.MOV.U32 R55, RZ, RZ, 0x7ff00000 ;  /* 0x7ff00000ff370424 */ /* 0x000fcc00078e00ff */
[----:B---3--:R-:W-:Y:S01]  /*98a0*/  DADD R66, R42, R54 ;  /* 0x000000002a427229 */ /* 0x008fe20000000036 */
[----:B------:R-:W-:Y:S02]  /*98b0*/  @P0 R2UR UR10, R52 ;  /* 0x00000000340a02ca */ /* 0x000fe400000e0000 */
[----:B------:R-:W-:-:S07]  /*98c0*/  @P0 R2UR UR11, R53 ;  /* 0x00000000350b02ca */ /* 0x000fce00000e0000 */
[----:B------:R-:W-:Y:S01]  /*98d0*/  FSETP.GEU.AND P1, PT, |R67|, 6.5827683646048100446e-37, PT ;  /* 0x036000004300780b */ /* 0x000fe20003f2e200 */
[----:B------:R-:W-:Y:S05]  /*98e0*/  BMOV.32.CLEAR RZ, B0 ;  /* 0x0000000000ff7355 */ /* 0x000fea0000100000 */
[----:B------:R-:W-:Y:S01]  /*98f0*/  BSSY.RECONVERGENT B0, `(.L_x_184) ;  /* 0x000001c000007945 */ /* 0x000fe20003800200 */
[----:B-----5:R-:W-:-:S07]  /*9900*/  DADD R44, R60, R44 ;  /* 0x000000003c2c7229 */ /* 0x020fce000000002c */
[----:B------:R0:W-:Y:S02]  /*9910*/  STG.E.64 desc[UR4][R46.64+0x2910], R44 ;  /* 0x0029102c2e007986 */ /* 0x0001e4000c101b04 */
[----:B0-----:R-:W-:Y:S02]  /*9920*/  @P0 IMAD.MOV.U32 R44, RZ, RZ, 0x0 ;  /* 0x00000000ff2c0424 */ /* 0x001fe400078e00ff */
[----:B------:R-:W-:-:S06]  /*9930*/  @P0 IMAD.MOV.U32 R45, RZ, RZ, -0x40100000 ;  /* 0xbff00000ff2d0424 */ /* 0x000fcc00078e00ff */
[----:B--2---:R-:W-:-:S08]  /*9940*/  DADD R2, R10, R44 ;  /* 0x000000000a027229 */ /* 0x004fd0000000002c */
[----:B----4-:R-:W-:-:S06]  /*9950*/  DADD R64, R2, R6 ;  /* 0x0000000002407229 */ /* 0x010fcc0000000006 */
[----:B------:R-:W0:Y:S01]  /*9960*/  MUFU.RCP64H R3, R65 ;  /* 0x0000004100037308 */ /* 0x000e220000001800 */
[----:B------:R-:W-:-:S06]  /*9970*/  IMAD.MOV.U32 R2, RZ, RZ, 0x1 ;  /* 0x00000001ff027424 */ /* 0x000fcc00078e00ff */
[----:B0-----:R-:W-:-:S08]  /*9980*/  DFMA R58, -R64, R2, 1 ;  /* 0x3ff00000403a742b */ /* 0x001fd00000000102 */
[----:B------:R-:W-:-:S08]  /*9990*/  DFMA R58, R58, R58, R58 ;  /* 0x0000003a3a3a722b */ /* 0x000fd0000000003a */
[----:B------:R-:W-:-:S08]  /*99a0*/  DFMA R58, R2, R58, R2 ;  /* 0x0000003a023a722b */ /* 0x000fd00000000002 */
[----:B------:R-:W-:-:S08]  /*99b0*/  DFMA R2, -R64, R58, 1 ;  /* 0x3ff000004002742b */ /* 0x000fd0000000013a */
[----:B------:R-:W-:-:S08]  /*99c0*/  DFMA R2, R58, R2, R58 ;  /* 0x000000023a02722b */ /* 0x000fd0000000003a */
[----:B------:R-:W-:-:S08]  /*99d0*/  DMUL R58, R66, R2 ;  /* 0x00000002423a7228 */ /* 0x000fd00000000000 */
[----:B------:R-:W-:Y:S01]  /*99e0*/  DFMA R60, -R64, R58, R66 ;  /* 0x0000003a403c722b */ /* 0x000fe20000000142 */
[----:B------:R-:W-:Y:S02]  /*99f0*/  @P0 R2UR UR4, R52 ;  /* 0x00000000340402ca */ /* 0x000fe400000e0000 */
[----:B------:R-:W-:-:S05]  /*9a00*/  @P0 R2UR UR5, R53 ;  /* 0x00000000350502ca */ /* 0x000fca00000e0000 */
[----:B------:R-:W-:Y:S01]  /*9a10*/  DFMA R2, R2, R60, R58 ;  /* 0x0000003c0202722b */ /* 0x000fe2000000003a */
[----:B------:R0:W-:Y:S09]  /*9a20*/  @P0 STG.E.64 desc[UR10][R46.64+0x2910], R56 ;  /* 0x002910382e000986 */ /* 0x0001f2000c101b0a */
[----:B------:R-:W-:Y:S01]  /*9a30*/  FFMA R12, RZ, R65, R3 ;  /* 0x00000041ff0c7223 */ /* 0x000fe20000000003 */
[----:B------:R0:W-:Y:S04]  /*9a40*/  @P0 STG.E.64 desc[UR4][R46.64+0x2918], R38 ;  /* 0x002918262e000986 */ /* 0x0001e8000c101b04 */
[----:B------:R-:W-:-:S13]  /*9a50*/  FSETP.GT.AND P0, PT, |R12|, 1.469367938527859385e-39, PT ;  /* 0x001000000c00780b */ /* 0x000fda0003f04200 */
[----:B0-----:R-:W-:Y:S05]  /*9a60*/  @P0 BRA P1, `(.L_x_185) ;  /* 0x0000000000100947 */ /* 0x001fea0000800000 */
[----:B------:R-:W-:-:S07]  /*9a70*/  MOV R38, 0x9a90 ;  /* 0x00009a9000267802 */ /* 0x000fce0000000f00 */
[----:B-1----:R-:W-:Y:S05]  /*9a80*/  CALL.REL.NOINC `($__internal_0_$__cuda_sm20_div_rn_f64_full) ;  /* 0x000005bc00fc7944 */ /* 0x002fea0003c00000 */
[----:B------:R-:W-:Y:S02]  /*9a90*/  IMAD.MOV.U32 R2, RZ, RZ, R70 ;  /* 0x000000ffff027224 */ /* 0x000fe400078e0046 */
[----:B------:R-:W-:-:S07]  /*9aa0*/  IMAD.MOV.U32 R3, RZ, RZ, R71 ;  /* 0x000000ffff037224 */ /* 0x000fce00078e0047 */
.L_x_185:
[----:B------:R-:W-:Y:S05]  /*9ab0*/  BSYNC.RECONVERGENT B0 ;  /* 0x0000000000007941 */ /* 0x000fea0003800200 */
.L_x_184:
[----:B------:R-:W0:Y:S01]  /*9ac0*/  LDC.64 R38, c[0x0][0x3b0] ;  /* 0x0000ec00ff267b82 */ /* 0x000e220000000a00 */
[----:B------:R-:W-:Y:S01]  /*9ad0*/  R2UR UR4, R52 ;  /* 0x00000000340472ca */ /* 0x000fe200000e0000 */
[----:B------:R-:W-:Y:S01]  /*9ae0*/  IMAD.IADD R9, R16, 0x1, R9 ;  /* 0x0000000110097824 */ /* 0x000fe200078e0209 */
[C---:B------:R-:W-:Y:S02]  /*9af0*/  R2UR UR5, R53.reuse ;  /* 0x00000000350572ca */ /* 0x040fe400000e0000 */
[----:B------:R-:W-:Y:S02]  /*9b00*/  R2UR UR10, R52 ;  /* 0x00000000340a72ca */ /* 0x000fe400000e0000 */
[----:B------:R-:W-:-:S09]  /*9b10*/  R2UR UR11, R53 ;  /* 0x00000000350b72ca */ /* 0x000fd200000e0000 */
[----:B------:R2:W-:Y:S01]  /*9b20*/  STG.E.64 desc[UR4][R46.64+0x2900], R2 ;  /* 0x002900022e007986 */ /* 0x0005e2000c101b04 */
[----:B0-----:R-:W-:-:S05]  /*9b30*/  IMAD.WIDE R38, R9, 0x8, R38 ;  /* 0x0000000809267825 */ /* 0x001fca00078e0226 */
[----:B------:R-:W3:Y:S04]  /*9b40*/  LDG.E.64 R58, desc[UR10][R38.64+0x1388] ;  /* 0x0013880a263a7981 */ /* 0x000ee8000c1e1b00 */
[----:B------:R-:W4:Y:S01]  /*9b50*/  LDG.E.64 R56, desc[UR4][R38.64] ;  /* 0x0000000426387981 */ /* 0x000f22000c1e1b00 */
[----:B------:R-:W-:Y:S05]  /*9b60*/  BMOV.32.CLEAR RZ, B0 ;  /* 0x0000000000ff7355 */ /* 0x000fea0000100000 */
[----:B------:R-:W-:Y:S01]  /*9b70*/  BSSY.RECONVERGENT B0, `(.L_x_186) ;  /* 0x0000014000007945 */ /* 0x000fe20003800200 */
[----:B---3--:R-:W-:-:S02]  /*9b80*/  DADD R58, R10, R58 ;  /* 0x000000000a3a7229 */ /* 0x008fc4000000003a */
[----:B----4-:R-:W-:-:S06]  /*9b90*/  DADD R66, R42, R56 ;  /* 0x000000002a427229 */ /* 0x010fcc0000000038 */
[----:B------:R-:W-:Y:S01]  /*9ba0*/  DADD R64, R6, R58 ;  /* 0x0000000006407229 */ /* 0x000fe2000000003a */
[----:B------:R-:W-:-:S05]  /*9bb0*/  IMAD.MOV.U32 R6, RZ, RZ, 0x1 ;  /* 0x00000001ff067424 */ /* 0x000fca00078e00ff */
[----:B------:R-:W0:Y:S01]  /*9bc0*/  MUFU.RCP64H R7, R65 ;  /* 0x0000004100077308 */ /* 0x000e220000001800 */
[----:B------:R-:W-:Y:S01]  /*9bd0*/  FSETP.GEU.AND P1, PT, |R67|, 6.5827683646048100446e-37, PT ;  /* 0x036000004300780b */ /* 0x000fe20003f2e200 */
        /* <DEDUP_REMOVED lines=10> */
[----:B--2---:R-:W-:Y:S05]  /*9c80*/  @P0 BRA P1, `(.L_x_187) ;  /* 0x0000000000080947 */ /* 0x004fea0000800000 */
[----:B------:R-:W-:-:S07]  /*9c90*/  MOV R38, 0x9cb0 ;  /* 0x00009cb000267802 */ /* 0x000fce0000000f00 */
[----:B-1----:R-:W-:Y:S05]  /*9ca0*/  CALL.REL.NOINC `($__internal_0_$__cuda_sm20_div_rn_f64_full) ;  /* 0x000005bc00747944 */ /* 0x002fea0003c00000 */
.L_x_187:
[----:B------:R-:W-:Y:S05]  /*9cb0*/  BSYNC.RECONVERGENT B0 ;  /* 0x0000000000007941 */ /* 0x000fea0003800200 */
.L_x_186:
[----:B------:R-:W-:Y:S01]  /*9cc0*/  R2UR UR4, R52 ;  /* 0x00000000340472ca */ /* 0x000fe200000e0000 */
[----:B------:R-:W-:Y:S01]  /*9cd0*/  DSETP.GT.AND P0, PT, R2, R70, PT ;  /* 0x000000460200722a */ /* 0x000fe20003f04000 */
[----:B------:R-:W-:Y:S01]  /*9ce0*/  R2UR UR5, R53 ;  /* 0x00000000350572ca */ /* 0x000fe200000e0000 */
[----:B------:R-:W-:Y:S02]  /*9cf0*/  IMAD.MOV.U32 R2, RZ, RZ, 0x0 ;  /* 0x00000000ff027424 */ /* 0x000fe400078e00ff */
[----:B------:R-:W-:Y:S02]  /*9d00*/  IMAD.MOV.U32 R3, RZ, RZ, -0x40100000 ;  /* 0xbff00000ff037424 */ /* 0x000fe400078e00ff */
[----:B------:R-:W-:Y:S02]  /*9d10*/  IMAD.MOV.U32 R6, RZ, RZ, 0x0 ;  /* 0x00000000ff067424 */ /* 0x000fe400078e00ff */
[----:B------:R-:W-:-:S06]  /*9d20*/  IMAD.MOV.U32 R7, RZ, RZ, 0x7ff00000 ;  /* 0x7ff00000ff077424 */ /* 0x000fcc00078e00ff */
[----:B------:R3:W-:Y:S01]  /*9d30*/  STG.E.64 desc[UR4][R46.64+0x2908], R70 ;  /* 0x002908462e007986 */ /* 0x0007e2000c101b04 */
[----:B------:R-:W-:Y:S05]  /*9d40*/  @!P0 BRA `(.L_x_188) ;  /* 0x00000020005c8947 */ /* 0x000fea0003800000 */
[C---:B------:R-:W-:Y:S01]  /*9d50*/  R2UR UR4, R52.reuse ;  /* 0x00000000340472ca */ /* 0x040fe200000e0000 */
[----:B------:R-:W-:Y:S01]  /*9d60*/  IMAD.MOV.U32 R6, RZ, RZ, R54 ;  /* 0x000000ffff067224 */ /* 0x000fe200078e0036 */
[C---:B------:R-:W-:Y:S01]  /*9d70*/  R2UR UR5, R53.reuse ;  /* 0x00000000350572ca */ /* 0x040fe200000e0000 */
[----:B------:R-:W-:Y:S01]  /*9d80*/  IMAD.MOV.U32 R7, RZ, RZ, R55 ;  /* 0x000000ffff077224 */ /* 0x000fe200078e0037 */
[----:B------:R-:W-:Y:S01]  /*9d90*/  R2UR UR10, R52 ;  /* 0x00000000340a72ca */ /* 0x000fe200000e0000 */
[----:B------:R-:W-:Y:S01]  /*9da0*/  IMAD.MOV.U32 R2, RZ, RZ, R44 ;  /* 0x000000ffff027224 */ /* 0x000fe200078e002c */
[----:B------:R-:W-:Y:S01]  /*9db0*/  R2UR UR11, R53 ;  /* 0x00000000350b72ca */ /* 0x000fe200000e0000 */
[----:B------:R-:W-:-:S08]  /*9dc0*/  IMAD.MOV.U32 R3, RZ, RZ, R45 ;  /* 0x000000ffff037224 */ /* 0x000fd000078e002d */
[----:B------:R4:W-:Y:S04]  /*9dd0*/  STG.E.64 desc[UR4][R46.64+0x28f0], R44 ;  /* 0x0028f02c2e007986 */ /* 0x0009e8000c101b04 */
[----:B------:R4:W-:Y:S01]  /*9de0*/  STG.E.64 desc[UR10][R46.64+0x28f8], R54 ;  /* 0x0028f8362e007986 */ /* 0x0009e2000c101b0a */
[----:B------:R-:W-:Y:S05]  /*9df0*/  BRA `(.L_x_188) ;  /* 0x0000002000307947 */ /* 0x000fea0003800000 */
.L_x_179:
[C---:B------:R-:W-:Y:S02]  /*9e00*/  R2UR UR4, R52.reuse ;  /* 0x00000000340472ca */ /* 0x040fe400000e0000 */
[C---:B------:R-:W-:Y:S02]  /*9e10*/  R2UR UR5, R53.reuse ;  /* 0x00000000350572ca */ /* 0x040fe400000e0000 */
[----:B------:R-:W-:Y:S02]  /*9e20*/  R2UR UR10, R52 ;  /* 0x00000000340a72ca */ /* 0x000fe400000e0000 */
[----:B------:R-:W-:Y:S02]  /*9e30*/  R2UR UR11, R53 ;  /* 0x00000000350b72ca */ /* 0x000fe400000e0000 */
[-C--:B------:R-:W-:Y:S02]  /*9e40*/  IADD3 R60, P0, PT, R11, R50.reuse, RZ ;  /* 0x000000320b3c7210 */ /* 0x080fe40007f1e0ff */
[----:B------:R-:W-:-:S02]  /*9e50*/  IADD3 R58, P1, PT, R43, R50, RZ ;  /* 0x000000322b3a7210 */ /* 0x000fc40007f3e0ff */
[C---:B------:R-:W-:Y:S02]  /*9e60*/  R2UR UR12, R52.reuse ;  /* 0x00000000340c72ca */ /* 0x040fe400000e0000 */
[----:B------:R-:W-:Y:S02]  /*9e70*/  R2UR UR13, R53 ;  /* 0x00000000350d72ca */ /* 0x000fe400000e0000 */
[-C--:B------:R-:W-:Y:S02]  /*9e80*/  LEA.HI.X.SX32 R61, R11, R51.reuse, 0x1, P0 ;  /* 0x000000330b3d7211 */ /* 0x080fe400000f0eff */
[----:B------:R-:W-:Y:S02]  /*9e90*/  LEA.HI.X.SX32 R59, R43, R51, 0x1, P1 ;  /* 0x000000332b3b7211 */ /* 0x000fe400008f0eff */
[----:B------:R-:W-:Y:S01]  /*9ea0*/  R2UR UR14, R52 ;  /* 0x00000000340e72ca */ /* 0x000fe200000e0000 */
[----:B------:R-:W2:Y:S01]  /*9eb0*/  LDG.E.S8 R10, desc[UR4][R60.64] ;  /* 0x000000043c0a7981 */ /* 0x000ea2000c1e1300 */
[----:B------:R-:W-:-:S02]  /*9ec0*/  R2UR UR15, R53 ;  /* 0x00000000350f72ca */ /* 0x000fc400000e0000 */
[C---:B------:R-:W-:Y:S01]  /*9ed0*/  IADD3 R44, P0, PT, R9.reuse, R50, RZ ;  /* 0x00000032092c7210 */ /* 0x040fe20007f1e0ff */
[----:B------:R-:W2:Y:S03]  /*9ee0*/  LDG.E.S8 R55, desc[UR10][R58.64+0x1b] ;  /* 0x00001b0a3a377981 */ /* 0x000ea6000c1e1300 */
[----:B------:R-:W-:Y:S01]  /*9ef0*/  LEA.HI.X.SX32 R45, R9, R51, 0x1, P0 ;  /* 0x00000033092d7211 */ /* 0x000fe200000f0eff */
[----:B------:R-:W3:Y:S06]  /*9f00*/  LDG.E.S8 R12, desc[UR12][R4.64] ;  /* 0x0000000c040c7981 */ /* 0x000eec000c1e1300 */
[----:B------:R-:W3:Y:S01]  /*9f10*/  LDG.E.S8 R63, desc[UR14][R44.64+0x1b] ;  /* 0x00001b0e2c3f7981 */ /* 0x000ee2000c1e1300 */
[----:B------:R-:W-:Y:S01]  /*9f20*/  IADD3 R36, PT, PT, R14, -R11, -R43 ;  /* 0x8000000b0e247210 */ /* 0x000fe20007ffe82b */
[----:B------:R-:W-:-:S04]  /*9f30*/  UMOV UR4, 0x448 ;  /* 0x0000044800047882 */ /* 0x000fc80000000000 */
[----:B------:R-:W-:-:S05]  /*9f40*/  IMAD.IADD R36, R9, 0x1, R36 ;  /* 0x0000000109247824 */ /* 0x000fca00078e0224 */
[----:B------:R-:W-:-:S04]  /*9f50*/  LEA R40, R36, UR4, 0x3 ;  /* 0x0000000424287c11 */ /* 0x000fc8000f8e18ff */
[----:B------:R-:W0:Y:S01]  /*9f60*/  LDC.64 R64, c[0x3][R40] ;  /* 0x00c0000028407b82 */ /* 0x000e220000000a00 */
[----:B------:R-:W-:Y:S01]  /*9f70*/  R2UR UR4, R52 ;  /* 0x00000000340472ca */ /* 0x000fe200000e0000 */
[----:B------:R-:W-:Y:S02]  /*9f80*/  VIADD R36, R11, 0xffffffff ;  /* 0xffffffff0b247836 */ /* 0x000fe40000000000 */
[----:B------:R-:W-:-:S04]  /*9f90*/  IMAD.IADD R43, R32, 0x1, R43 ;  /* 0x00000001202b7824 */ /* 0x000fc800078e022b */
[----:B------:R-:W-:Y:S02]  /*9fa0*/  IMAD R43, R36, R41, R43 ;  /* 0x00000029242b7224 */ /* 0x000fe400078e022b */
[----:B--2---:R-:W-:-:S05]  /*9fb0*/  IMAD R10, R10, 0x5, R55 ;  /* 0x000000050a0a7824 */ /* 0x004fca00078e0237 */
[----:B------:R-:W-:-:S04]  /*9fc0*/  LEA R10, R10, 0x10000, 0x3 ;  /* 0x000100000a0a7811 */ /* 0x000fc800078e18ff */
[----:B------:R-:W0:Y:S01]  /*9fd0*/  LDC.64 R54, c[0x3][R10+-0x4970] ;  /* 0x00eda4000a367b82 */ /* 0x000e220000000a00 */
[----:B---3--:R-:W-:-:S05]  /*9fe0*/  IMAD R12, R12, 0x5, R63 ;  /* 0x000000050c0c7824 */ /* 0x008fca00078e023f */
[----:B------:R-:W-:-:S04]  /*9ff0*/  LEA R12, R12, 0x10000, 0x3 ;  /* 0x000100000c0c7811 */ /* 0x000fc800078e18ff */
[----:B------:R-:W2:Y:S01]  /*a000*/  LDC.64 R62, c[0x3][R12+-0x4970] ;  /* 0x00eda4000c3e7b82 */ /* 0x000ea20000000a00 */
[----:B0-----:R-:W-:Y:S01]  /*a010*/  DADD R54, R64, R54 ;  /* 0x0000000040367229 */ /* 0x001fe20000000036 */
[----:B------:R-:W-:-:S07]  /*a020*/  IMAD.WIDE R64, R43, 0x8, R6 ;  /* 0x000000082b407825 */ /* 0x000fce00078e0206 */
[----:B--2---:R-:W-:-:S07]  /*a030*/  DADD R62, R54, R62 ;  /* 0x00000000363e7229 */ /* 0x004fce000000003e */
[----:B------:R-:W-:Y:S04]  /*a040*/  STG.E.64 desc[UR4][R46.64+0x2918], R62 ;  /* 0x0029183e2e007986 */ /* 0x000fe8000c101b04 */
[----:B------:R-:W2:Y:S01]  /*a050*/  LDG.E.64 R54, desc[UR10][R64.64] ;  /* 0x0000000a40367981 */ /* 0x000ea2000c1e1b00 */
[----:B------:R-:W-:Y:S02]  /*a060*/  R2UR UR16, R52 ;  /* 0x00000000341072ca */ /* 0x000fe400000e0000 */
[----:B------:R-:W-:Y:S01]  /*a070*/  R2UR UR17, R53 ;  /* 0x00000000351172ca */ /* 0x000fe200000e0000 */
[----:B--2---:R-:W-:-:S07]  /*a080*/  DADD R54, R62, R54 ;  /* 0x000000003e367229 */ /* 0x004fce0000000036 */
[----:B------:R0:W-:Y:S04]  /*a090*/  STG.E.64 desc[UR4][R46.64+0x2918], R54 ;  /* 0x002918362e007986 */ /* 0x0001e8000c101b04 */
[----:B------:R-:W2:Y:S04]  /*a0a0*/  LDG.E.S8 R60, desc[UR10][R60.64] ;  /* 0x0000000a3c3c7981 */ /* 0x000ea8000c1e1300 */
[----:B------:R-:W2:Y:S04]  /*a0b0*/  LDG.E.S8 R59, desc[UR12][R58.64+0x1b] ;  /* 0x00001b0c3a3b7981 */ /* 0x000ea8000c1e1300 */
[----:B------:R-:W3:Y:S04]  /*a0c0*/  LDG.E.S8 R44, desc[UR16][R44.64+0x1b] ;  /* 0x00001b102c2c7981 */ /* 0x000ee8000c1e1300 */
[----:B------:R-:W3:Y:S01]  /*a0d0*/  LDG.E.S8 R7, desc[UR14][R4.64] ;  /* 0x0000000e04077981 */ /* 0x000ee2000c1e1300 */
[----:B------:R-:W4:Y:S01]  /*a0e0*/  LDC.64 R42, c[0x3][R40+-0x2d0] ;  /* 0x00ff4c00282a7b82 */ /* 0x000f220000000a00 */
[----:B--2---:R-:W-:-:S05]  /*a0f0*/  IMAD R6, R60, 0x5, R59 ;  /* 0x000000053c067824 */ /* 0x004fca00078e023b */
[----:B------:R-:W-:Y:S01]  /*a100*/  LEA R12, R6, 0x10000, 0x3 ;  /* 0x00010000060c7811 */ /* 0x000fe200078e18ff */
[----:B---3--:R-:W-:-:S03]  /*a110*/  IMAD R10, R7, 0x5, R44 ;  /* 0x00000005070a7824 */ /* 0x008fc600078e022c */
[----:B------:R-:W4:Y:S02]  /*a120*/  LDC.64 R6, c[0x3][R12+-0x4a38] ;  /* 0x00ed72000c067b82 */ /* 0x000f240000000a00 */
[----:B------:R-:W-:-:S06]  /*a130*/  LEA R36, R10, 0x10000, 0x3 ;  /* 0x000100000a247811 */ /* 0x000fcc00078e18ff */
[----:B------:R-:W2:Y:S01]  /*a140*/  LDC.64 R10, c[0x3][R36+-0x4a38] ;  /* 0x00ed7200240a7b82 */ /* 0x000ea20000000a00 */
[----:B----4-:R-:W-:Y:S01]  /*a150*/  DADD R6, R42, R6 ;  /* 0x000000002a067229 */ /* 0x010fe20000000006 */
[----:B------:R-:W3:Y:S07]  /*a160*/  LDG.E.64 R42, desc[UR4][R46.64+0x28b0] ;  /* 0x0028b0042e2a7981 */ /* 0x000eee000c1e1b00 */
[----:B--2---:R-:W-:Y:S01]  /*a170*/  DADD R58, R6, R10 ;  /* 0x00000000063a7229 */ /* 0x004fe2000000000a */
[----:B------:R-:W2:Y:S04]  /*a180*/  LDG.E.64 R10, desc[UR4][R46.64+0x28b8] ;  /* 0x0028b8042e0a7981 */ /* 0x000ea8000c1e1b00 */
[----:B------:R-:W4:Y:S04]  /*a190*/  LDG.E.64 R6, desc[UR10][R46.64+0x28c0] ;  /* 0x0028c00a2e067981 */ /* 0x000f28000c1e1b00 */
[----:B------:R-:W-:Y:S04]  /*a1a0*/  STG.E.64 desc[UR4][R46.64+0x2910], R58 ;  /* 0x0029103a2e007986 */ /* 0x000fe8000c101b04 */
[----:B------:R-:W5:Y:S01]  /*a1b0*/  LDG.E.64 R44, desc[UR10][R64.64+0x1388] ;  /* 0x0013880a402c7981 */ /* 0x000f62000c1e1b00 */
[----:B------:R-:W-:-:S14]  /*a1c0*/  DSETP.GT.AND P0, PT, |R54|, R2, PT ;  /* 0x000000023600722a */ /* 0x000fdc0003f04200 */
[----:B0-----:R-:W-:Y:S02]  /*a1d0*/  @P0 IMAD.MOV.U32 R54, RZ, RZ, 0x0 ;  /* 0x00000000ff360424 */ /* 0x001fe400078e00ff */
[----:B------:R-:W-:Y:S01]  /*a1e0*/  @P0 IMAD.MOV.U32 R55, RZ, RZ, 0x7ff00000 ;  /* 0x7ff00000ff370424 */ /* 0x000fe200078e00ff */
[----:B------:R-:W-:Y:S02]  /*a1f0*/  @P0 R2UR UR10, R52 ;  /* 0x00000000340a02ca */ /* 0x000fe400000e0000 */
[----:B------:R-:W-:Y:S01]  /*a200*/  @P0 R2UR UR11, R53 ;  /* 0x00000000350b02ca */ /* 0x000fe200000e0000 */
        /* <DEDUP_REMOVED lines=13> */
[----:B------:R-:W-:Y:S02]  /*a2e0*/  DFMA R2, -R64, R58, 1 ;  /* 0x3ff000004002742b */ /* 0x000fe4000000013a */
[----:B---3--:R-:W-:-:S06]  /*a2f0*/  DADD R66, R42, R54 ;  /* 0x000000002a427229 */ /* 0x008fcc0000000036 */
[----:B------:R-:W-:-:S08]  /*a300*/  DFMA R2, R58, R2, R58 ;  /* 0x000000023a02722b */ /* 0x000fd0000000003a */
[----:B------:R-:W-:-:S08]  /*a310*/  DMUL R58, R66, R2 ;  /* 0x00000002423a7228 */ /* 0x000fd00000000000 */
[----:B------:R-:W-:Y:S01]  /*a320*/  DFMA R60, -R64, R58, R66 ;  /* 0x0000003a403c722b */ /* 0x000fe20000000142 */
[----:B------:R-:W-:Y:S02]  /*a330*/  @P0 R2UR UR4, R52 ;  /* 0x00000000340402ca */ /* 0x000fe400000e0000 */
[----:B------:R-:W-:-:S05]  /*a340*/  @P0 R2UR UR5, R53 ;  /* 0x00000000350502ca */ /* 0x000fca00000e0000 */
[----:B------:R-:W-:Y:S01]  /*a350*/  DFMA R2, R2, R60, R58 ;  /* 0x0000003c0202722b */ /* 0x000fe2000000003a */
[----:B------:R0:W-:Y:S01]  /*a360*/  @P0 STG.E.64 desc[UR10][R46.64+0x2910], R56 ;  /* 0x002910382e000986 */ /* 0x0001e2000c101b0a */
[----:B------:R-:W-:-:S08]  /*a370*/  FSETP.GEU.AND P1, PT, |R67|, 6.5827683646048100446e-37, PT ;  /* 0x036000004300780b */ /* 0x000fd00003f2e200 */
        /* <DEDUP_REMOVED lines=8> */
.L_x_190:
[----:B------:R-:W-:Y:S05]  /*a400*/  BSYNC.RECONVERGENT B0 ;  /* 0x0000000000007941 */ /* 0x000fea0003800200 */
.L_x_189:
        /* <DEDUP_REMOVED lines=31> */
.L_x_192:
[----:B------:R-:W-:Y:S05]  /*a600*/  BSYNC.RECONVERGENT B0 ;  /* 0x0000000000007941 */ /* 0x000fea0003800200 */
.L_x_191:
        /* <DEDUP_REMOVED lines=20> */
.L_x_178:
[----:B------:R-:W-:-:S04]  /*a750*/  ISETP.NE.AND P0, PT, R12, -0x2, PT ;  /* 0xfffffffe0c00780c */ /* 0x000fc80003f05270 */
[----:B------:R-:W-:-:S13]  /*a760*/  ISETP.NE.OR P0, PT, R36, -0x2, P0 ;  /* 0xfffffffe2400780c */ /* 0x000fda0000705670 */
[----:B------:R-:W-:Y:S05]  /*a770*/  @P0 BRA `(.L_x_193) ;  /* 0x0000000800d40947 */ /* 0x000fea0003800000 */
[C---:B------:R-:W-:Y:S02]  /*a780*/  R2UR UR10, R52.reuse ;  /* 0x00000000340a72ca */ /* 0x040fe400000e0000 */
[C---:B------:R-:W-:Y:S02]  /*a790*/  R2UR UR11, R53.reuse ;  /* 0x00000000350b72ca */ /* 0x040fe400000e0000 */
[C---:B------:R-:W-:Y:S02]  /*a7a0*/  R2UR UR12, R52.reuse ;  /* 0x00000000340c72ca */ /* 0x040fe400000e0000 */
[C---:B------:R-:W-:Y:S02]  /*a7b0*/  R2UR UR13, R53.reuse ;  /* 0x00000000350d72ca */ /* 0x040fe400000e0000 */
[----:B------:R-:W-:Y:S02]  /*a7c0*/  R2UR UR18, R52 ;  /* 0x00000000341272ca */ /* 0x000fe400000e0000 */
[----:B------:R-:W-:-:S02]  /*a7d0*/  R2UR UR19, R53 ;  /* 0x00000000351372ca */ /* 0x000fc400000e0000 */
[C---:B------:R-:W-:Y:S02]  /*a7e0*/  R2UR UR20, R52.reuse ;  /* 0x00000000341472ca */ /* 0x040fe400000e0000 */
[C---:B------:R-:W-:Y:S02]  /*a7f0*/  R2UR UR21, R53.reuse ;  /* 0x00000000351572ca */ /* 0x040fe400000e0000 */
[C---:B------:R-:W-:Y:S02]  /*a800*/  R2UR UR14, R52.reuse ;  /* 0x00000000340e72ca */ /* 0x040fe400000e0000 */
[C---:B------:R-:W-:Y:S02]  /*a810*/  R2UR UR15, R53.reuse ;  /* 0x00000000350f72ca */ /* 0x040fe400000e0000 */
[----:B------:R-:W-:Y:S02]  /*a820*/  R2UR UR22, R52 ;  /* 0x00000000341672ca */ /* 0x000fe400000e0000 */
[----:B------:R-:W-:-:S02]  /*a830*/  R2UR UR23, R53 ;  /* 0x00000000351772ca */ /* 0x000fc400000e0000 */
[-C--:B------:R-:W-:Y:S02]  /*a840*/  IADD3 R44, P0, PT, R11, R50.reuse, RZ ;  /* 0x000000320b2c7210 */ /* 0x080fe40007f1e0ff */
[-C--:B------:R-:W-:Y:S02]  /*a850*/  IADD3 R58, P2, PT, R9, R50.reuse, RZ ;  /* 0x00000032093a7210 */ /* 0x080fe40007f5e0ff */
[----:B------:R-:W-:Y:S02]  /*a860*/  IADD3 R42, P1, PT, R43, R50, RZ ;  /* 0x000000322b2a7210 */ /* 0x000fe40007f3e0ff */
[-C--:B------:R-:W-:Y:S02]  /*a870*/  LEA.HI.X.SX32 R45, R11, R51.reuse, 0x1, P0 ;  /* 0x000000330b2d7211 */ /* 0x080fe400000f0eff */
[-C--:B------:R-:W-:Y:S02]  /*a880*/  LEA.HI.X.SX32 R59, R9, R51.reuse, 0x1, P2 ;  /* 0x00000033093b7211 */ /* 0x080fe400010f0eff */
[----:B------:R-:W-:Y:S01]  /*a890*/  LEA.HI.X.SX32 R43, R43, R51, 0x1, P1 ;  /* 0x000000332b2b7211 */ /* 0x000fe200008f0eff */
[----:B------:R-:W2:Y:S01]  /*a8a0*/  LDG.E.U8 R36, desc[UR10][R44.64+0x1] ;  /* 0x0000010a2c247981 */ /* 0x000ea2000c1e1100 */
[----:B------:R-:W-:-:S02]  /*a8b0*/  R2UR UR4, R52 ;  /* 0x00000000340472ca */ /* 0x000fc400000e0000 */
[C---:B------:R-:W-:Y:S01]  /*a8c0*/  R2UR UR5, R53.reuse ;  /* 0x00000000350572ca */ /* 0x040fe200000e0000 */
[----:B------:R-:W2:Y:S01]  /*a8d0*/  LDG.E.U8 R55, desc[UR12][R44.64] ;  /* 0x0000000c2c377981 */ /* 0x000ea2000c1e1100 */
[----:B------:R-:W-:Y:S02]  /*a8e0*/  R2UR UR16, R52 ;  /* 0x00000000341072ca */ /* 0x000fe400000e0000 */
[----:B------:R-:W-:Y:S01]  /*a8f0*/  R2UR UR17, R53 ;  /* 0x00000000351172ca */ /* 0x000fe200000e0000 */
[----:B------:R-:W3:Y:S04]  /*a900*/  LDG.E.U8 R60, desc[UR18][R58.64+0x1b] ;  /* 0x00001b123a3c7981 */ /* 0x000ee8000c1e1100 */
[----:B------:R-:W3:Y:S04]  /*a910*/  LDG.E.U8 R61, desc[UR20][R58.64+0x1a] ;  /* 0x00001a143a3d7981 */ /* 0x000ee8000c1e1100 */
[----:B------:R-:W4:Y:S04]  /*a920*/  LDG.E.U8 R40, desc[UR14][R42.64+0x1b] ;  /* 0x00001b0e2a287981 */ /* 0x000f28000c1e1100 */
[----:B------:R-:W5:Y:S04]  /*a930*/  LDG.E.U8 R62, desc[UR22][R4.64] ;  /* 0x00000016043e7981 */ /* 0x000f68000c1e1100 */
[----:B------:R-:W5:Y:S04]  /*a940*/  LDG.E.S8 R12, desc[UR4][R42.64+0x1c] ;  /* 0x00001c042a0c7981 */ /* 0x000f68000c1e1300 */
[----:B------:R-:W5:Y:S01]  /*a950*/  LDG.E.S8 R54, desc[UR16][R4.64+-0x1] ;  /* 0xffffff1004367981 */ /* 0x000f62000c1e1300 */
[----:B------:R-:W-:Y:S01]  /*a960*/  UMOV UR4, 0x5197d ;  /* 0x0005197d00047882 */ /* 0x000fe20000000000 */
[----:B------:R-:W-:Y:S01]  /*a970*/  UMOV UR6, 0x57d19 ;  /* 0x00057d1900067882 */ /* 0x000fe20000000000 */
[----:B------:R-:W-:Y:S01]  /*a980*/  UMOV UR5, 0x448 ;  /* 0x0000044800057882 */ /* 0x000fe20000000000 */
[----:B------:R-:W-:-:S02]  /*a990*/  IMAD.IADD R10, R29, 0x1, R10 ;  /* 0x000000011d0a7824 */ /* 0x000fc400078e020a */
[----:B------:R-:W-:-:S04]  /*a9a0*/  VIADD R63, R11, 0xffffffff ;  /* 0xffffffff0b3f7836 */ /* 0x000fc80000000000 */
[----:B------:R-:W-:Y:S01]  /*a9b0*/  IMAD R63, R63, R41, R10 ;  /* 0x000000293f3f7224 */ /* 0x000fe200078e020a */
[----:B--2---:R-:W-:Y:S02]  /*a9c0*/  PRMT R36, R55, 0x3340, R36 ;  /* 0x0000334037247816 */ /* 0x004fe40000000024 */
[----:B---3--:R-:W-:Y:S02]  /*a9d0*/  PRMT R60, R61, 0x3340, R60 ;  /* 0x000033403d3c7816 */ /* 0x008fe4000000003c */
[----:B----4-:R-:W-:Y:S02]  /*a9e0*/  PRMT R55, R40, 0x3340, RZ ;  /* 0x0000334028377816 */ /* 0x010fe400000000ff */
[----:B-----5:R-:W-:Y:S02]  /*a9f0*/  PRMT R61, R62, 0x3340, RZ ;  /* 0x000033403e3d7816 */ /* 0x020fe400000000ff */
[----:B------:R-:W-:Y:S02]  /*aa00*/  PRMT R55, R36, 0x5410, R55 ;  /* 0x0000541024377816 */ /* 0x000fe40000000037 */
[----:B------:R-:W-:-:S03]  /*aa10*/  PRMT R61, R60, 0x5410, R61 ;  /* 0x000054103c3d7816 */ /* 0x000fc6000000003d */
[----:B------:R-:W-:Y:S02]  /*aa20*/  IDP.4A.S8.U8 R12, R55, UR4, R12 ;  /* 0x00000004370c7c26 */ /* 0x000fe4000800020c */
[----:B------:R-:W-:-:S03]  /*aa30*/  IDP.4A.S8.U8 R54, R61, UR6, R54 ;  /* 0x000000063d367c26 */ /* 0x000fc60008000236 */
[----:B------:R-:W-:Y:S02]  /*aa40*/  LEA R12, R12, UR5, 0x3 ;  /* 0x000000050c0c7c11 */ /* 0x000fe4000f8e18ff */
[----:B------:R-:W-:Y:S02]  /*aa50*/  LEA R36, R54, UR5, 0x3 ;  /* 0x0000000536247c11 */ /* 0x000fe4000f8e18ff */
[----:B------:R-:W0:Y:S08]  /*aa60*/  LDC.64 R54, c[0x3][R12+0x2710] ;  /* 0x00c9c4000c367b82 */ /* 0x000e300000000a00 */
[----:B------:R-:W0:Y:S02]  /*aa70*/  LDC.64 R60, c[0x3][R36+0x2710] ;  /* 0x00c9c400243c7b82 */ /* 0x000e240000000a00 */
[----:B0-----:R-:W-:Y:S01]  /*aa80*/  DADD R10, R54, R60 ;  /* 0x00000000360a7229 */ /* 0x001fe2000000003c */
[----:B------:R-:W-:-:S06]  /*aa90*/  IMAD.WIDE R60, R63, 0x8, R6 ;  /* 0x000000083f3c7825 */ /* 0x000fcc00078e0206 */
[----:B------:R0:W-:Y:S04]  /*aaa0*/  STG.E.64 desc[UR10][R46.64+0x2910], R10 ;  /* 0x0029100a2e007986 */ /* 0x0001e8000c101b0a */
[----:B------:R-:W2:Y:S02]  /*aab0*/  LDG.E.64 R54, desc[UR12][R60.64] ;  /* 0x0000000c3c367981 */ /* 0x000ea4000c1e1b00 */
[----:B--2---:R-:W-:-:S07]  /*aac0*/  DADD R54, R10, R54 ;  /* 0x000000000a367229 */ /* 0x004fce0000000036 */
[----:B------:R2:W-:Y:S04]  /*aad0*/  STG.E.64 desc[UR10][R46.64+0x2910], R54 ;  /* 0x002910362e007986 */ /* 0x0005e8000c101b0a */
[----:B------:R-:W3:Y:S04]  /*aae0*/  LDG.E.U8 R7, desc[UR12][R44.64+0x1] ;  /* 0x0000010c2c077981 */ /* 0x000ee8000c1e1100 */
[----:B0-----:R-:W3:Y:S04]  /*aaf0*/  LDG.E.U8 R10, desc[UR14][R44.64] ;  /* 0x0000000e2c0a7981 */ /* 0x001ee8000c1e1100 */
[----:B------:R-:W4:Y:S04]  /*ab00*/  LDG.E.U8 R11, desc[UR16][R42.64+0x1b] ;  /* 0x00001b102a0b7981 */ /* 0x000f28000c1e1100 */
[----:B------:R-:W5:Y:S04]  /*ab10*/  LDG.E.U8 R36, desc[UR18][R58.64+0x1b] ;  /* 0x00001b123a247981 */ /* 0x000f68000c1e1100 */
[----:B------:R-:W5:Y:S04]  /*ab20*/  LDG.E.U8 R63, desc[UR20][R58.64+0x1a] ;  /* 0x00001a143a3f7981 */ /* 0x000f68000c1e1100 */
[----:B------:R-:W2:Y:S04]  /*ab30*/  LDG.E.U8 R40, desc[UR22][R4.64] ;  /* 0x0000001604287981 */ /* 0x000ea8000c1e1100 */
[----:B------:R-:W2:Y:S04]  /*ab40*/  LDG.E.S8 R6, desc[UR10][R42.64+0x1c] ;  /* 0x00001c0a2a067981 */ /* 0x000ea8000c1e1300 */
[----:B------:R-:W2:Y:S01]  /*ab50*/  LDG.E.S8 R12, desc[UR12][R4.64+-0x1] ;  /* 0xffffff0c040c7981 */ /* 0x000ea2000c1e1300 */
[----:B---3--:R-:W-:-:S02]  /*ab60*/  PRMT R7, R10, 0x3340, R7 ;  /* 0x000033400a077816 */ /* 0x008fc40000000007 */
[----:B----4-:R-:W-:-:S04]  /*ab70*/  PRMT R10, R11, 0x3340, RZ ;  /* 0x000033400b0a7816 */ /* 0x010fc800000000ff */
[----:B------:R-:W-:Y:S02]  /*ab80*/  PRMT R7, R7, 0x5410, R10 ;  /* 0x0000541007077816 */ /* 0x000fe4000000000a */
[----:B-----5:R-:W-:Y:S02]  /*ab90*/  PRMT R36, R63, 0x3340, R36 ;  /* 0x000033403f247816 */ /* 0x020fe40000000024 */
[----:B--2---:R-:W-:-:S04]  /*aba0*/  PRMT R11, R40, 0x3340, RZ ;  /* 0x00003340280b7816 */ /* 0x004fc800000000ff */
[----:B------:R-:W-:Y:S01]  /*abb0*/  PRMT R11, R36, 0x5410, R11 ;  /* 0x00005410240b7816 */ /* 0x000fe2000000000b */
[----:B------:R-:W-:-:S04]  /*abc0*/  IDP.4A.S8.U8 R6, R7, UR4, R6 ;  /* 0x0000000407067c26 */ /* 0x000fc80008000206 */
[----:B------:R-:W-:Y:S01]  /*abd0*/  IDP.4A.S8.U8 R11, R11, UR6, R12 ;  /* 0x000000060b0b7c26 */ /* 0x000fe2000800020c */
[----:B------:R-:W-:-:S04]  /*abe0*/  LEA R12, R6, UR5, 0x3 ;  /* 0x00000005060c7c11 */ /* 0x000fc8000f8e18ff */
[----:B------:R-:W-:Y:S01]  /*abf0*/  LEA R36, R11, UR5, 0x3 ;  /* 0x000000050b247c11 */ /* 0x000fe2000f8e18ff */
[----:B------:R-:W0:Y:S08]  /*ac00*/  LDC.64 R6, c[0x3][R12+0x3a98] ;  /* 0x00cea6000c067b82 */ /* 0x000e300000000a00 */
[----:B------:R-:W0:Y:S01]  /*ac10*/  LDC.64 R10, c[0x3][R36+0x3a98] ;  /* 0x00cea600240a7b82 */ /* 0x000e220000000a00 */
[----:B------:R-:W-:-:S02]  /*ac20*/  R2UR UR4, R52 ;  /* 0x00000000340472ca */ /* 0x000fc400000e0000 */
[----:B------:R-:W-:-:S13]  /*ac30*/  R2UR UR5, R53 ;  /* 0x00000000350572ca */ /* 0x000fda00000e0000 */
[----:B------:R-:W2:Y:S01]  /*ac40*/  LDG.E.64 R42, desc[UR4][R46.64+0x28b0] ;  /* 0x0028b0042e2a7981 */ /* 0x000ea2000c1e1b00 */
[----:B0-----:R-:W-:-:S03]  /*ac50*/  DADD R58, R6, R10 ;  /* 0x00000000063a7229 */ /* 0x001fc6000000000a */
[----:B------:R-:W3:Y:S04]  /*ac60*/  LDG.E.64 R10, desc[UR4][R46.64+0x28b8] ;  /* 0x0028b8042e0a7981 */ /* 0x000ee8000c1e1b00 */
[----:B------:R-:W4:Y:S04]  /*ac70*/  LDG.E.64 R6, desc[UR10][R46.64+0x28c0] ;  /* 0x0028c00a2e067981 */ /* 0x000f28000c1e1b00 */
[----:B------:R0:W-:Y:S04]  /*ac80*/  STG.E.64 desc[UR4][R46.64+0x2918], R58 ;  /* 0x0029183a2e007986 */ /* 0x0001e8000c101b04 */
[----:B------:R-:W5:Y:S01]  /*ac90*/  LDG.E.64 R44, desc[UR10][R60.64+-0x1388] ;  /* 0xffec780a3c2c7981 */ /* 0x000f62000c1e1b00 */
[----:B------:R-:W-:Y:S01]  /*aca0*/  BSSY.RECONVERGENT B10, `(.L_x_194) ;  /* 0x00000270000a7945 */ /* 0x000fe20003800200 */
[----:B-----5:R-:W-:-:S08]  /*acb0*/  DADD R44, R58, R44 ;  /* 0x000000003a2c7229 */ /* 0x020fd0000000002c */
[----:B------:R-:W-:-:S14]  /*acc0*/  DSETP.GT.AND P0, PT, |R44|, R2, PT ;  /* 0x000000022c00722a */ /* 0x000fdc0003f04200 */
[----:B------:R-:W-:Y:S02]  /*acd0*/  @P0 IMAD.MOV.U32 R54, RZ, RZ, 0x0 ;  /* 0x00000000ff360424 */ /* 0x000fe400078e00ff */
[----:B------:R-:W-:-:S06]  /*ace0*/  @P0 IMAD.MOV.U32 R55, RZ, RZ, -0x40100000 ;  /* 0xbff00000ff370424 */ /* 0x000fcc00078e00ff */
[----:B---3--:R-:W-:-:S08]  /*acf0*/  DADD R2, R10, R54 ;  /* 0x000000000a027229 */ /* 0x008fd00000000036 */
[----:B----4-:R-:W-:-:S06]  /*ad00*/  DADD R64, R2, R6 ;  /* 0x0000000002407229 */ /* 0x010fcc0000000006 */
        /* <DEDUP_REMOVED lines=10> */
[----:B--2---:R-:W-:-:S08]  /*adb0*/  DADD R66, R42, R44 ;  /* 0x000000002a427229 */ /* 0x004fd0000000002c */
        /* <DEDUP_REMOVED lines=11> */
[----:B------:R-:W-:Y:S02]  /*ae70*/  FSETP.GT.AND P0, PT, |R12|, 1.469367938527859385e-39, PT ;  /* 0x001000000c00780b */ /* 0x000fe40003f04200 */
[----:B------:R-:W2:Y:S11]  /*ae80*/  BMOV.32.CLEAR R12, B10 ;  /* 0x000000000a0c7355 */ /* 0x000eb60000100000 */
[----:B0-2---:R-:W-:Y:S05]  /*ae90*/  @P0 BRA P1, `(.L_x_195) ;  /* 0x0000000000180947 */ /* 0x005fea0000800000 */
[----:B------:R-:W-:Y:S05]  /*aea0*/  BMOV.32.CLEAR RZ, B0 ;  /* 0x0000000000ff7355 */ /* 0x000fea0000100000 */
[----:B------:R-:W-:Y:S05]  /*aeb0*/  BMOV.32.CLEAR RZ, B10 ;  /* 0x000000000aff7355 */ /* 0x000fea0000100000 */
[----:B------:R-:W-:-:S07]  /*aec0*/  MOV R38, 0xaee0 ;  /* 0x0000aee000267802 */ /* 0x000fce0000000f00 */
[----:B-1----:R-:W-:Y:S05]  /*aed0*/  CALL.REL.NOINC `($__internal_0_$__cuda_sm20_div_rn_f64_full) ;  /* 0x000005a800e87944 */ /* 0x002fea0003c00000 */
[----:B------:R-:W-:Y:S02]  /*aee0*/  IMAD.MOV.U32 R2, RZ, RZ, R70 ;  /* 0x000000ffff027224 */ /* 0x000fe400078e0046 */
[----:B------:R-:W-:-:S07]  /*aef0*/  IMAD.MOV.U32 R3, RZ, RZ, R71 ;  /* 0x000000ffff037224 */ /* 0x000fce00078e0047 */
.L_x_195:
[----:B------:R0:W-:Y:S05]  /*af00*/  BMOV.32 B10, R12 ;  /* 0x0000000c0a007356 */ /* 0x0001ea0000000000 */
[----:B------:R-:W-:Y:S05]  /*af10*/  BSYNC.RECONVERGENT B10 ;  /* 0x00000000000a7941 */ /* 0x000fea0003800200 */
.L_x_194:
[----:B------:R-:W2:Y:S01]  /*af20*/  LDC.64 R38, c[0x0][0x3b0] ;  /* 0x0000ec00ff267b82 */ /* 0x000ea20000000a00 */
[----:B------:R-:W-:Y:S01]  /*af30*/  R2UR UR4, R52 ;  /* 0x00000000340472ca */ /* 0x000fe200000e0000 */
[----:B------:R-:W-:Y:S01]  /*af40*/  IMAD.IADD R59, R16, 0x1, R9 ;  /* 0x00000001103b7824 */ /* 0x000fe200078e0209 */
[C---:B------:R-:W-:Y:S02]  /*af50*/  R2UR UR5, R53.reuse ;  /* 0x00000000350572ca */ /* 0x040fe400000e0000 */
[----:B------:R-:W-:Y:S02]  /*af60*/  R2UR UR10, R52 ;  /* 0x00000000340a72ca */ /* 0x000fe400000e0000 */
[----:B------:R-:W-:-:S09]  /*af70*/  R2UR UR11, R53 ;  /* 0x00000000350b72ca */ /* 0x000fd200000e0000 */
[----:B------:R3:W-:Y:S01]  /*af80*/  STG.E.64 desc[UR4][R46.64+0x2900], R2 ;  /* 0x002900022e007986 */ /* 0x0007e2000c101b04 */
[----:B--2---:R-:W-:-:S05]  /*af90*/  IMAD.WIDE R58, R59, 0x8, R38 ;  /* 0x000000083b3a7825 */ /* 0x004fca00078e0226 */
[----:B------:R-:W2:Y:S04]  /*afa0*/  LDG.E.64 R56, desc[UR10][R58.64+0x1388] ;  /* 0x0013880a3a387981 */ /* 0x000ea8000c1e1b00 */
[----:B------:R-:W4:Y:S01]  /*afb0*/  LDG.E.64 R38, desc[UR4][R58.64] ;  /* 0x000000043a267981 */ /* 0x000f22000c1e1b00 */
[----:B------:R-:W-:Y:S01]  /*afc0*/  BSSY.RECONVERGENT B10, `(.L_x_196) ;  /* 0x00000180000a7945 */ /* 0x000fe20003800200 */
[----:B--2---:R-:W-:Y:S02]  /*afd0*/  DADD R56, R10, R56 ;  /* 0x000000000a387229 */ /* 0x004fe40000000038 */
[----:B----4-:R-:W-:-:S06]  /*afe0*/  DADD R66, R42, R38 ;  /* 0x000000002a427229 */ /* 0x010fcc0000000026 */
[----:B------:R-:W-:Y:S01]  /*aff0*/  DADD R64, R6, R56 ;  /* 0x0000000006407229 */ /* 0x000fe20000000038 */
[----:B------:R-:W-:-:S05]  /*b000*/  IMAD.MOV.U32 R6, RZ, RZ, 0x1 ;  /* 0x00000001ff067424 */ /* 0x000fca00078e00ff */
[----:B------:R-:W2:Y:S01]  /*b010*/  MUFU.RCP64H R7, R65 ;  /* 0x0000004100077308 */ /* 0x000ea20000001800 */
[----:B------:R-:W-:Y:S01]  /*b020*/  FSETP.GEU.AND P1, PT, |R67|, 6.5827683646048100446e-37, PT ;  /* 0x036000004300780b */ /* 0x000fe20003f2e200 */
        /* <DEDUP_REMOVED lines=9> */
[----:B------:R-:W-:Y:S02]  /*b0c0*/  FSETP.GT.AND P0, PT, |R6|, 1.469367938527859385e-39, PT ;  /* 0x001000000600780b */ /* 0x000fe40003f04200 */
[----:B------:R-:W2:Y:S11]  /*b0d0*/  BMOV.32.CLEAR R6, B10 ;  /* 0x000000000a067355 */ /* 0x000eb60000100000 */
[----:B--23--:R-:W-:Y:S05]  /*b0e0*/  @P0 BRA P1, `(.L_x_197) ;  /* 0x0000000000100947 */ /* 0x00cfea0000800000 */
[----:B------:R-:W-:Y:S05]  /*b0f0*/  BMOV.32.CLEAR RZ, B0 ;  /* 0x0000000000ff7355 */ /* 0x000fea0000100000 */
[----:B------:R-:W-:Y:S05]  /*b100*/  BMOV.32.CLEAR RZ, B10 ;  /* 0x000000000aff7355 */ /* 0x000fea0000100000 */
[----:B------:R-:W-:-:S07]  /*b110*/  MOV R38, 0xb130 ;  /* 0x0000b13000267802 */ /* 0x000fce0000000f00 */
[----:B01----:R-:W-:Y:S05]  /*b120*/  CALL.REL.NOINC `($__internal_0_$__cuda_sm20_div_rn_f64_full) ;  /* 0x000005a800547944 */ /* 0x003fea0003c00000 */
.L_x_197:
[----:B------:R2:W-:Y:S05]  /*b130*/  BMOV.32 B10, R6 ;  /* 0x000000060a007356 */ /* 0x0005ea0000000000 */
[----:B------:R-:W-:Y:S05]  /*b140*/  BSYNC.RECONVERGENT B10 ;  /* 0x00000000000a7941 */ /* 0x000fea0003800200 */
.L_x_196:
[----:B------:R-:W-:Y:S01]  /*b150*/  R2UR UR4, R52 ;  /* 0x00000000340472ca */ /* 0x000fe200000e0000 */
[----:B--2---:R-:W-:Y:S01]  /*b160*/  DADD R6, -R70, R2 ;  /* 0x0000000046067229 */ /* 0x004fe20000000102 */
[----:B------:R-:W-:Y:S01]  /*b170*/  R2UR UR5, R53 ;  /* 0x00000000350572ca */ /* 0x000fe200000e0000 */
[----:B------:R-:W-:Y:S01]  /*b180*/  DSETP.GT.AND P0, PT, R2, R70, PT ;  /* 0x000000460200722a */ /* 0x000fe20003f04000 */
[----:B------:R-:W-:Y:S02]  /*b190*/  IMAD.MOV.U32 R2, RZ, RZ, 0x0 ;  /* 0x00000000ff027424 */ /* 0x000fe400078e00ff */
[----:B------:R-:W-:-:S09]  /*b1a0*/  IMAD.MOV.U32 R3, RZ, RZ, -0x40100000 ;  /* 0xbff00000ff037424 */ /* 0x000fd200078e00ff */
[----:B------:R2:W-:Y:S01]  /*b1b0*/  STG.E.64 desc[UR4][R46.64+0x2908], R70 ;  /* 0x002908462e007986 */ /* 0x0005e2000c101b04 */
[----:B------:R-:W-:Y:S01]  /*b1c0*/  UMOV UR4, 0xa0b5ed8d ;  /* 0xa0b5ed8d00047882 */ /* 0x000fe20000000000 */
[----:B------:R-:W-:Y:S02]  /*b1d0*/  UMOV UR5, 0x3eb0c6f7 ;  /* 0x3eb0c6f700057882 */ /* 0x000fe40000000000 */
[----:B------:R-:W-:Y:S01]  /*b1e0*/  DSETP.LTU.OR P0, PT, R6, UR4, !P0 ;  /* 0x0000000406007e2a */ /* 0x000fe2000c709400 */
[----:B------:R-:W-:Y:S02]  /*b1f0*/  IMAD.MOV.U32 R6, RZ, RZ, 0x0 ;  /* 0x00000000ff067424 */ /* 0x000fe400078e00ff */
[----:B------:R-:W-:-:S11]  /*b200*/  IMAD.MOV.U32 R7, RZ, RZ, 0x7ff00000 ;  /* 0x7ff00000ff077424 */ /* 0x000fd600078e00ff */
[----:B--2---:R-:W-:Y:S05]  /*b210*/  @P0 BRA `(.L_x_188) ;  /* 0x0000000c00280947 */ /* 0x004fea0003800000 */
        /* <DEDUP_REMOVED lines=11> */
.L_x_193:
        /* <DEDUP_REMOVED lines=8> */
[----:B------:R-:W2:Y:S01]  /*b350*/  LDG.E.S8 R42, desc[UR10][R4.64+-0x1] ;  /* 0xffffff0a042a7981 */ /* 0x000ea2000c1e1300 */
[-C--:B------:R-:W-:Y:S02]  /*b360*/  LEA.HI.X.SX32 R59, R11, R51.reuse, 0x1, P0 ;  /* 0x000000330b3b7211 */ /* 0x080fe400000f0eff */
[----:B------:R-:W-:Y:S02]  /*b370*/  R2UR UR16, R52 ;  /* 0x00000000341072ca */ /* 0x000fe400000e0000 */
[----:B------:R-:W-:Y:S01]  /*b380*/  R2UR UR17, R53 ;  /* 0x00000000351172ca */ /* 0x000fe200000e0000 */
[----:B------:R-:W3:Y:S01]  /*b390*/  LDG.E.U8 R12, desc[UR10][R58.64+0x1] ;  /* 0x0000010a3a0c7981 */ /* 0x000ee2000c1e1100 */
[----:B------:R-:W-:-:S02]  /*b3a0*/  LEA.HI.X.SX32 R45, R43, R51, 0x1, P1 ;  /* 0x000000332b2d7211 */ /* 0x000fc400008f0eff */
[C---:B------:R-:W-:Y:S01]  /*b3b0*/  R2UR UR18, R52.reuse ;  /* 0x00000000341272ca */ /* 0x040fe200000e0000 */
[----:B------:R-:W3:Y:S01]  /*b3c0*/  LDG.E.U8 R55, desc[UR12][R58.64] ;  /* 0x0000000c3a377981 */ /* 0x000ee2000c1e1100 */
[C---:B------:R-:W-:Y:S02]  /*b3d0*/  R2UR UR19, R53.reuse ;  /* 0x00000000351372ca */ /* 0x040fe400000e0000 */
[C---:B------:R-:W-:Y:S01]  /*b3e0*/  R2UR UR20, R52.reuse ;  /* 0x00000000341472ca */ /* 0x040fe200000e0000 */
[----:B------:R-:W4:Y:S01]  /*b3f0*/  LDG.E.U8 R40, desc[UR14][R44.64+0x1b] ;  /* 0x00001b0e2c287981 */ /* 0x000f22000c1e1100 */
[C---:B------:R-:W-:Y:S02]  /*b400*/  R2UR UR21, R53.reuse ;  /* 0x00000000351572ca */ /* 0x040fe400000e0000 */
[----:B------:R-:W-:Y:S02]  /*b410*/  R2UR UR4, R52 ;  /* 0x00000000340472ca */ /* 0x000fe400000e0000 */
[----:B------:R-:W-:-:S02]  /*b420*/  R2UR UR5, R53 ;  /* 0x00000000350572ca */ /* 0x000fc400000e0000 */
[----:B------:R-:W-:-:S04]  /*b430*/  IADD3 R60, P2, PT, R9, R50, RZ ;  /* 0x00000032093c7210 */ /* 0x000fc80007f5e0ff */
[----:B------:R-:W-:-:S03]  /*b440*/  LEA.HI.X.SX32 R61, R9, R51, 0x1, P2 ;  /* 0x00000033093d7211 */ /* 0x000fc600010f0eff */
[----:B------:R-:W5:Y:S04]  /*b450*/  LDG.E.U8 R62, desc[UR20][R4.64] ;  /* 0x00000014043e7981 */ /* 0x000f68000c1e1100 */
[----:B------:R-:W2:Y:S04]  /*b460*/  LDG.E.U8 R54, desc[UR16][R60.64+0x1b] ;  /* 0x00001b103c367981 */ /* 0x000ea8000c1e1100 */
[----:B------:R-:W2:Y:S04]  /*b470*/  LDG.E.U8 R63, desc[UR18][R60.64+0x1a] ;  /* 0x00001a123c3f7981 */ /* 0x000ea8000c1e1100 */
[----:B------:R-:W5:Y:S01]  /*b480*/  LDG.E.S8 R36, desc[UR4][R44.64+0x1c] ;  /* 0x00001c042c247981 */ /* 0x000f62000c1e1300 */
[----:B------:R-:W-:Y:S01]  /*b490*/  UMOV UR5, 0x5197d ;  /* 0x0005197d00057882 */ /* 0x000fe20000000000 */
[----:B------:R-:W-:Y:S01]  /*b4a0*/  UMOV UR4, 0x448 ;  /* 0x0000044800047882 */ /* 0x000fe20000000000 */
[----:B------:R-:W-:Y:S01]  /*b4b0*/  UMOV UR6, 0x57d19 ;  /* 0x00057d1900067882 */ /* 0x000fe20000000000 */
[----:B------:R-:W-:Y:S01]  /*b4c0*/  IMAD.IADD R10, R30, 0x1, R10 ;  /* 0x000000011e0a7824 */ /* 0x000fe200078e020a */
[----:B---3--:R-:W-:-:S02]  /*b4d0*/  PRMT R12, R55, 0x3340, R12 ;  /* 0x00003340370c7816 */ /* 0x008fc4000000000c */
[----:B----4-:R-:W-:-:S04]  /*b4e0*/  PRMT R55, R40, 0x3340, RZ ;  /* 0x0000334028377816 */ /* 0x010fc800000000ff */
[----:B------:R-:W-:Y:S02]  /*b4f0*/  PRMT R55, R12, 0x5410, R55 ;  /* 0x000054100c377816 */ /* 0x000fe40000000037 */
[----:B------:R-:W-:-:S05]  /*b500*/  IADD3 R12, PT, PT, R15, -R11, -R43 ;  /* 0x8000000b0f0c7210 */ /* 0x000fca0007ffe82b */
[----:B------:R-:W-:Y:S01]  /*b510*/  IMAD.IADD R12, R9, 0x1, R12 ;  /* 0x00000001090c7824 */ /* 0x000fe200078e020c */
[----:B--2---:R-:W-:Y:S02]  /*b520*/  PRMT R54, R63, 0x3340, R54 ;  /* 0x000033403f367816 */ /* 0x004fe40000000036 */
[----:B-----5:R-:W-:Y:S01]  /*b530*/  PRMT R63, R62, 0x3340, RZ ;  /* 0x000033403e3f7816 */ /* 0x020fe200000000ff */
[----:B------:R-:W-:-:S03]  /*b540*/  IDP.4A.S8.U8 R36, R55, UR5, R36 ;  /* 0x0000000537247c26 */ /* 0x000fc60008000224 */
[----:B------:R-:W-:Y:S02]  /*b550*/  PRMT R63, R54, 0x5410, R63 ;  /* 0x00005410363f7816 */ /* 0x000fe4000000003f */
[----:B------:R-:W-:Y:S02]  /*b560*/  LEA R12, R12, UR4, 0x3 ;  /* 0x000000040c0c7c11 */ /* 0x000fe4000f8e18ff */
[----:B------:R-:W-:Y:S01]  /*b570*/  LEA R36, R36, UR4, 0x3 ;  /* 0x0000000424247c11 */ /* 0x000fe2000f8e18ff */
[----:B------:R-:W-:Y:S01]  /*b580*/  IDP.4A.S8.U8 R42, R63, UR6, R42 ;  /* 0x000000063f2a7c26 */ /* 0x000fe2000800022a */
[----:B------:R-:W0:Y:S04]  /*b590*/  LDC.64 R54, c[0x3][R12] ;  /* 0x00c000000c367b82 */ /* 0x000e280000000a00 */
[----:B------:R-:W-:-:S04]  /*b5a0*/  LEA R42, R42, UR4, 0x3 ;  /* 0x000000042a2a7c11 */ /* 0x000fc8000f8e18ff */
[----:B------:R-:W0:Y:S08]  /*b5b0*/  LDC.64 R62, c[0x3][R36+0x76e8] ;  /* 0x00ddba00243e7b82 */ /* 0x000e300000000a00 */
[----:B------:R-:W2:Y:S01]  /*b5c0*/  LDC.64 R64, c[0x3][R42+0x76e8] ;  /* 0x00ddba002a407b82 */ /* 0x000ea20000000a00 */
[----:B0-----:R-:W-:Y:S01]  /*b5d0*/  DADD R54, R54, R62 ;  /* 0x0000000036367229 */ /* 0x001fe2000000003e */
[----:B------:R-:W-:-:S04]  /*b5e0*/  VIADD R63, R11, 0xffffffff ;  /* 0xffffffff0b3f7836 */ /* 0x000fc80000000000 */
[----:B------:R-:W-:-:S03]  /*b5f0*/  IMAD R63, R63, R41, R10 ;  /* 0x000000293f3f7224 */ /* 0x000fc600078e020a */
[----:B--2---:R-:W-:Y:S01]  /*b600*/  DADD R64, R54, R64 ;  /* 0x0000000036407229 */ /* 0x004fe20000000040 */
[----:B------:R-:W-:-:S06]  /*b610*/  IMAD.WIDE R62, R63, 0x8, R6 ;  /* 0x000000083f3e7825 */ /* 0x000fcc00078e0206 */
[----:B------:R0:W-:Y:S04]  /*b620*/  STG.E.64 desc[UR10][R46.64+0x2918], R64 ;  /* 0x002918402e007986 */ /* 0x0001e8000c101b0a */
[----:B------:R-:W2:Y:S01]  /*b630*/  LDG.E.64 R54, desc[UR12][R62.64] ;  /* 0x0000000c3e367981 */ /* 0x000ea2000c1e1b00 */
[C---:B------:R-:W-:Y:S02]  /*b640*/  R2UR UR22, R52.reuse ;  /* 0x00000000341672ca */ /* 0x040fe400000e0000 */
[C---:B------:R-:W-:Y:S02]  /*b650*/  R2UR UR23, R53.reuse ;  /* 0x00000000351772ca */ /* 0x040fe400000e0000 */
[----:B------:R-:W-:Y:S02]  /*b660*/  R2UR UR24, R52 ;  /* 0x00000000341872ca */ /* 0x000fe400000e0000 */
[----:B------:R-:W-:Y:S01]  /*b670*/  R2UR UR25, R53 ;  /* 0x00000000351972ca */ /* 0x000fe200000e0000 */
[----:B--2---:R-:W-:-:S07]  /*b680*/  DADD R54, R64, R54 ;  /* 0x0000000040367229 */ /* 0x004fce0000000036 */
[----:B------:R2:W-:Y:S04]  /*b690*/  STG.E.64 desc[UR10][R46.64+0x2918], R54 ;  /* 0x002918362e007986 */ /* 0x0005e8000c101b0a */
[----:B------:R-:W3:Y:S04]  /*b6a0*/  LDG.E.U8 R7, desc[UR14][R58.64+0x1] ;  /* 0x0000010e3a077981 */ /* 0x000ee8000c1e1100 */
[----:B------:R-:W3:Y:S04]  /*b6b0*/  LDG.E.U8 R10, desc[UR16][R58.64] ;  /* 0x000000103a0a7981 */ /* 0x000ee8000c1e1100 */
[----:B------:R-:W4:Y:S04]  /*b6c0*/  LDG.E.U8 R36, desc[UR18][R44.64+0x1b] ;  /* 0x00001b122c247981 */ /* 0x000f28000c1e1100 */
[----:B------:R-:W5:Y:S04]  /*b6d0*/  LDG.E.U8 R42, desc[UR20][R60.64+0x1b] ;  /* 0x00001b143c2a7981 */ /* 0x000f68000c1e1100 */
[----:B0-----:R-:W5:Y:S04]  /*b6e0*/  LDG.E.U8 R65, desc[UR22][R60.64+0x1a] ;  /* 0x00001a163c417981 */ /* 0x001f68000c1e1100 */
[----:B------:R-:W2:Y:S04]  /*b6f0*/  LDG.E.U8 R64, desc[UR24][R4.64] ;  /* 0x0000001804407981 */ /* 0x000ea8000c1e1100 */
[----:B------:R-:W2:Y:S04]  /*b700*/  LDG.E.S8 R6, desc[UR12][R44.64+0x1c] ;  /* 0x00001c0c2c067981 */ /* 0x000ea8000c1e1300 */
[----:B------:R-:W2:Y:S01]  /*b710*/  LDG.E.S8 R40, desc[UR10][R4.64+-0x1] ;  /* 0xffffff0a04287981 */ /* 0x000ea2000c1e1300 */
[----:B---3--:R-:W-:-:S02]  /*b720*/  PRMT R7, R10, 0x3340, R7 ;  /* 0x000033400a077816 */ /* 0x008fc40000000007 */
[----:B----4-:R-:W-:-:S04]  /*b730*/  PRMT R36, R36, 0x3340, RZ ;  /* 0x0000334024247816 */ /* 0x010fc800000000ff */
[----:B------:R-:W-:Y:S02]  /*b740*/  PRMT R7, R7, 0x5410, R36 ;  /* 0x0000541007077816 */ /* 0x000fe40000000024 */
[----:B-----5:R-:W-:Y:S02]  /*b750*/  PRMT R42, R65, 0x3340, R42 ;  /* 0x00003340412a7816 */ /* 0x020fe4000000002a */
[----:B--2---:R-:W-:Y:S01]  /*b760*/  PRMT R59, R64, 0x3340, RZ ;  /* 0x00003340403b7816 */ /* 0x004fe200000000ff */
[----:B------:R-:W-:-:S03]  /*b770*/  IDP.4A.S8.U8 R6, R7, UR5, R6 ;  /* 0x0000000507067c26 */ /* 0x000fc60008000206 */
[----:B------:R-:W-:Y:S02]  /*b780*/  PRMT R59, R42, 0x5410, R59 ;  /* 0x000054102a3b7816 */ /* 0x000fe4000000003b */
[----:B------:R-:W-:-:S03]  /*b790*/  LEA R36, R6, UR4, 0x3 ;  /* 0x0000000406247c11 */ /* 0x000fc6000f8e18ff */
[----:B------:R-:W-:Y:S01]  /*b7a0*/  IDP.4A.S8.U8 R40, R59, UR6, R40 ;  /* 0x000000063b287c26 */ /* 0x000fe20008000228 */
[----:B------:R-:W0:Y:S04]  /*b7b0*/  LDC.64 R6, c[0x3][R12+-0x2d0] ;  /* 0x00ff4c000c067b82 */ /* 0x000e280000000a00 */
[----:B------:R-:W-:-:S04]  /*b7c0*/  LEA R40, R40, UR4, 0x3 ;  /* 0x0000000428287c11 */ /* 0x000fc8000f8e18ff */
[----:B------:R-:W0:Y:S08]  /*b7d0*/  LDC.64 R44, c[0x3][R36+0x6360] ;  /* 0x00d8d800242c7b82 */ /* 0x000e300000000a00 */
[----:B------:R-:W2:Y:S01]  /*b7e0*/  LDC.64 R58, c[0x3][R40+0x6360] ;  /* 0x00d8d800283a7b82 */ /* 0x000ea20000000a00 */
[----:B------:R-:W-:-:S05]  /*b7f0*/  IMAD.IADD R10, R11, 0x1, R9 ;  /* 0x000000010b0a7824 */ /* 0x000fca00078e0209 */
[----:B------:R-:W-:-:S04]  /*b800*/  IADD3 R10, PT, PT, -R10, R43, R19 ;  /* 0x0000002b0a0a7210 */ /* 0x000fc80007ffe113 */
[----:B------:R-:W-:-:S04]  /*b810*/  IABS R42, R10 ;  /* 0x0000000a002a7213 */ /* 0x000fc80000000000 */
[----:B------:R-:W3:Y:S01]  /*b820*/  I2F.F64 R10, R42 ;  /* 0x0000002a000a7312 */ /* 0x000ee20000201c00 */
[----:B------:R-:W-:Y:S01]  /*b830*/  UMOV UR4, 0x64b31d04 ;  /* 0x64b31d0400047882 */ /* 0x000fe20000000000 */
[----:B------:R-:W-:Y:S01]  /*b840*/  UMOV UR5, 0x3feef3e8 ;  /* 0x3feef3e800057882 */ /* 0x000fe20000000000 */
[----:B0-----:R-:W-:-:S08]  /*b850*/  DADD R6, R6, R44 ;  /* 0x0000000006067229 */ /* 0x001fd0000000002c */
[----:B--2---:R-:W-:-:S08]  /*b860*/  DADD R6, R6, R58 ;  /* 0x0000000006067229 */ /* 0x004fd0000000003a */
[----:B---3--:R-:W-:Y:S01]  /*b870*/  DFMA R58, R10, -UR4, R6 ;  /* 0x800000040a3a7c2b */ /* 0x008fe20008000006 */
[----:B------:R-:W-:Y:S01]  /*b880*/  R2UR UR4, R52 ;  /* 0x00000000340472ca */ /* 0x000fe200000e0000 */
[----:B------:R-:W2:Y:S01]  /*b890*/  LDG.E.64 R6, desc[UR10][R46.64+0x28c0] ;  /* 0x0028c00a2e067981 */ /* 0x000ea2000c1e1b00 */
[----:B------:R-:W-:-:S04]  /*b8a0*/  R2UR UR5, R53 ;  /* 0x00000000350572ca */ /* 0x000fc800000e0000 */
[----:B------:R-:W-:Y:S04]  /*b8b0*/  STG.E.64 desc[UR10][R46.64+0x2910], R58 ;  /* 0x0029103a2e007986 */ /* 0x000fe8000c101b0a */
[----:B------:R-:W3:Y:S05]  /*b8c0*/  LDG.E.64 R44, desc[UR12][R62.64+0x1388] ;  /* 0x0013880c3e2c7981 */ /* 0x000eea000c1e1b00 */
[----:B------:R-:W4:Y:S04]  /*b8d0*/  LDG.E.64 R10, desc[UR4][R46.64+0x28b8] ;  /* 0x0028b8042e0a7981 */ /* 0x000f28000c1e1b00 */
[----:B------:R-:W5:Y:S01]  /*b8e0*/  LDG.E.64 R42, desc[UR4][R46.64+0x28b0] ;  /* 0x0028b0042e2a7981 */ /* 0x000f62000c1e1b00 */
[----:B------:R-:W-:-:S14]  /*b8f0*/  DSETP.GT.AND P0, PT, |R54|, R2, PT ;  /* 0x000000023600722a */ /* 0x000fdc0003f04200 */
[----:B------:R-:W-:Y:S02]  /*b900*/  @P0 IMAD.MOV.U32 R54, RZ, RZ, 0x0 ;  /* 0x00000000ff360424 */ /* 0x000fe400078e00ff */
[----:B------:R-:W-:Y:S01]  /*b910*/  @P0 IMAD.MOV.U32 R55, RZ, RZ, 0x7ff00000 ;  /* 0x7ff00000ff370424 */ /* 0x000fe200078e00ff */
[----:B------:R-:W-:Y:S02]  /*b920*/  @P0 R2UR UR10, R52 ;  /* 0x00000000340a02ca */ /* 0x000fe400000e0000 */
[----:B------:R-:W-:Y:S01]  /*b930*/  @P0 R2UR UR11, R53 ;  /* 0x00000000350b02ca */ /* 0x000fe200000e0000 */
[----:B------:R-:W-:Y:S01]  /*b940*/  BSSY.RECONVERGENT B10, `(.L_x_198) ;  /* 0x00000220000a7945 */ /* 0x000fe20003800200 */
[----:B---3--:R-:W-:-:S07]  /*b950*/  DADD R44, R58, R44 ;  /* 0x000000003a2c7229 */ /* 0x008fce000000002c */
[----:B------:R0:W-:Y:S02]  /*b960*/  STG.E.64 desc[UR4][R46.64+0x2910], R44 ;  /* 0x0029102c2e007986 */ /* 0x0001e4000c101b04 */
[----:B0-----:R-:W-:Y:S02]  /*b970*/  @P0 IMAD.MOV.U32 R44, RZ, RZ, 0x0 ;  /* 0x00000000ff2c0424 */ /* 0x001fe400078e00ff */
[----:B------:R-:W-:-:S06]  /*b980*/  @P0 IMAD.MOV.U32 R45, RZ, RZ, -0x40100000 ;  /* 0xbff00000ff2d0424 */ /* 0x000fcc00078e00ff */
[----:B----4-:R-:W-:-:S08]  /*b990*/  DADD R2, R10, R44 ;  /* 0x000000000a027229 */ /* 0x010fd0000000002c */
[----:B--2---:R-:W-:-:S06]  /*b9a0*/  DADD R64, R2, R6 ;  /* 0x0000000002407229 */ /* 0x004fcc0000000006 */
[----:B------:R-:W0:Y:S01]  /*b9b0*/  MUFU.RCP64H R3, R65 ;  /* 0x0000004100037308 */ /* 0x000e220000001800 */
[----:B------:R-:W-:-:S06]  /*b9c0*/  IMAD.MOV.U32 R2, RZ, RZ, 0x1 ;  /* 0x00000001ff027424 */ /* 0x000fcc00078e00ff */
[----:B0-----:R-:W-:-:S08]  /*b9d0*/  DFMA R58, -R64, R2, 1 ;  /* 0x3ff00000403a742b */ /* 0x001fd00000000102 */
[----:B------:R-:W-:-:S08]  /*b9e0*/  DFMA R58, R58, R58, R58 ;  /* 0x0000003a3a3a722b */ /* 0x000fd0000000003a */
[----:B------:R-:W-:-:S08]  /*b9f0*/  DFMA R58, R2, R58, R2 ;  /* 0x0000003a023a722b */ /* 0x000fd00000000002 */
[----:B------:R-:W-:Y:S02]  /*ba00*/  DFMA R2, -R64, R58, 1 ;  /* 0x3ff000004002742b */ /* 0x000fe4000000013a */
[----:B-----5:R-:W-:-:S06]  /*ba10*/  DADD R66, R42, R54 ;  /* 0x000000002a427229 */ /* 0x020fcc0000000036 */
        /* <DEDUP_REMOVED lines=19> */
.L_x_199:
[----:B------:R0:W-:Y:S05]  /*bb50*/  BMOV.32 B10, R12 ;  /* 0x0000000c0a007356 */ /* 0x0001ea0000000000 */
[----:B------:R-:W-:Y:S05]  /*bb60*/  BSYNC.RECONVERGENT B10 ;  /* 0x00000000000a7941 */ /* 0x000fea0003800200 */
.L_x_198:
        /* <DEDUP_REMOVED lines=33> */
.L_x_201:
[----:B------:R2:W-:Y:S05]  /*bd80*/  BMOV.32 B10, R6 ;  /* 0x000000060a007356 */ /* 0x0005ea0000000000 */
[----:B------:R-:W-:Y:S05]  /*bd90*/  BSYNC.RECONVERGENT B10 ;  /* 0x00000000000a7941 */ /* 0x000fea0003800200 */
.L_x_200:
[----:B------:R-:W-:Y:S01]  /*bda0*/  DSETP.GT.AND P0, PT, R2, R70, PT ;  /* 0x000000460200722a */ /* 0x000fe20003f04000 */
[----:B------:R-:W-:Y:S01]  /*bdb0*/  R2UR UR4, R52 ;  /* 0x00000000340472ca */ /* 0x000fe200000e0000 */
[----:B--2---:R-:W-:Y:S01]  /*bdc0*/  IMAD.MOV.U32 R6, RZ, RZ, 0x0 ;  /* 0x00000000ff067424 */ /* 0x004fe200078e00ff */
[----:B------:R-:W-:Y:S01]  /*bdd0*/  R2UR UR5, R53 ;  /* 0x00000000350572ca */ /* 0x000fe200000e0000 */
[----:B------:R-:W-:Y:S02]  /*bde0*/  IMAD.MOV.U32 R7, RZ, RZ, 0x7ff00000 ;  /* 0x7ff00000ff077424 */ /* 0x000fe400078e00ff */
[----:B------:R-:W-:Y:S02]  /*bdf0*/  IMAD.MOV.U32 R2, RZ, RZ, 0x0 ;  /* 0x00000000ff027424 */ /* 0x000fe400078e00ff */
[----:B------:R-:W-:-:S06]  /*be00*/  IMAD.MOV.U32 R3, RZ, RZ, -0x40100000 ;  /* 0xbff00000ff037424 */ /* 0x000fcc00078e00ff */
[C---:B------:R-:W-:Y:S01]  /*be10*/  @P0 R2UR UR10, R52.reuse ;  /* 0x00000000340a02ca */ /* 0x040fe200000e0000 */
[----:B------:R-:W-:Y:S01]  /*be20*/  @P0 IMAD.MOV.U32 R6, RZ, RZ, R54 ;  /* 0x000000ffff060224 */ /* 0x000fe200078e0036 */
[C---:B------:R-:W-:Y:S01]  /*be30*/  @P0 R2UR UR11, R53.reuse ;  /* 0x00000000350b02ca */ /* 0x040fe200000e0000 */
[----:B------:R2:W-:Y:S01]  /*be40*/  STG.E.64 desc[UR4][R46.64+0x2908], R70 ;  /* 0x002908462e007986 */ /* 0x0005e2000c101b04 */
[----:B------:R-:W-:Y:S01]  /*be50*/  @P0 R2UR UR12, R52 ;  /* 0x00000000340c02ca */ /* 0x000fe200000e0000 */
[----:B------:R-:W-:Y:S01]  /*be60*/  @P0 IMAD.MOV.U32 R7, RZ, RZ, R55 ;  /* 0x000000ffff070224 */ /* 0x000fe200078e0037 */
[----:B------:R-:W-:Y:S01]  /*be70*/  @P0 R2UR UR13, R53 ;  /* 0x00000000350d02ca */ /* 0x000fe200000e0000 */
[----:B------:R-:W-:Y:S02]  /*be80*/  @P0 IMAD.MOV.U32 R2, RZ, RZ, R44 ;  /* 0x000000ffff020224 */ /* 0x000fe400078e002c */
[----:B------:R-:W-:-:S06]  /*be90*/  @P0 IMAD.MOV.U32 R3, RZ, RZ, R45 ;  /* 0x000000ffff030224 */ /* 0x000fcc00078e002d */
[----:B------:R2:W-:Y:S04]  /*bea0*/  @P0 STG.E.64 desc[UR10][R46.64+0x28f0], R44 ;  /* 0x0028f02c2e000986 */ /* 0x0005e8000c101b0a */
[----:B------:R2:W-:Y:S02]  /*beb0*/  @P0 STG.E.64 desc[UR12][R46.64+0x28f8], R54 ;  /* 0x0028f8362e000986 */ /* 0x0005e4000c101b0c */
.L_x_188:
[----:B------:R-:W-:Y:S05]  /*bec0*/  BSYNC.RECONVERGENT B1 ;  /* 0x0000000000017941 */ /* 0x000fea0003800200 */
.L_x_175:
[----:B------:R-:W-:-:S14]  /*bed0*/  DSETP.GEU.AND P0, PT, R2, -2500, PT ;  /* 0xc0a388000200742a */ /* 0x000fdc0003f0e000 */
[C---:B------:R-:W-:Y:S01]  /*bee0*/  @!P0 R2UR UR4, R52.reuse ;  /* 0x00000000340482ca */ /* 0x040fe200000e0000 */
[----:B------:R-:W-:Y:S01]  /*bef0*/  @!P0 IMAD.MOV.U32 R2, RZ, RZ, 0x0 ;  /* 0x00000000ff028424 */ /* 0x000fe200078e00ff */
[C---:B------:R-:W-:Y:S01]  /*bf00*/  @!P0 R2UR UR5, R53.reuse ;  /* 0x00000000350582ca */ /* 0x040fe200000e0000 */
[----:B------:R-:W-:Y:S01]  /*bf10*/  @!P0 IMAD.MOV.U32 R3, RZ, RZ, -0x3f56d000 ;  /* 0xc0a93000ff038424 */ /* 0x000fe200078e00ff */
[----:B------:R-:W-:Y:S02]  /*bf20*/  @!P0 R2UR UR10, R52 ;  /* 0x00000000340a82ca */ /* 0x000fe400000e0000 */
[----:B------:R-:W-:Y:S02]  /*bf30*/  @!P0 CS2R R6, SRZ ;  /* 0x0000000000068805 */ /* 0x000fe4000001ff00 */
[----:B------:R-:W-:-:S07]  /*bf40*/  @!P0 R2UR UR11, R53 ;  /* 0x00000000350b82ca */ /* 0x000fce00000e0000 */
[----:B------:R0:W-:Y:S01]  /*bf50*/  @!P0 STG.E.64 desc[UR4][R46.64+0x28f0], R2 ;  /* 0x0028f0022e008986 */ /* 0x0001e2000c101b04 */
[----:B------:R-:W-:Y:S01]  /*bf60*/  UMOV UR4, 0xff800000 ;  /* 0xff80000000047882 */ /* 0x000fe20000000000 */
[----:B------:R-:W-:-:S04]  /*bf70*/  UMOV UR5, 0x41cdcd64 ;  /* 0x41cdcd6400057882 */ /* 0x000fc80000000000 */
[----:B------:R0:W-:Y:S01]  /*bf80*/  @!P0 STG.E.64 desc[UR10][R46.64+0x28f8], RZ ;  /* 0x0028f8ff2e008986 */ /* 0x0001e2000c101b0a */
[----:B------:R-:W-:-:S14]  /*bf90*/  DSETP.GEU.AND P0, PT, |R6|, UR4, PT ;  /* 0x0000000406007e2a */ /* 0x000fdc000bf0e200 */
[----:B0-----:R-:W-:Y:S05]  /*bfa0*/  @P0 BRA `(.L_x_174) ;  /* 0x0000000000400947 */ /* 0x001fea0003800000 */
[----:B------:R-:W-:Y:S01]  /*bfb0*/  R2UR UR4, R52 ;  /* 0x00000000340472ca */ /* 0x000fe200000e0000 */
[----:B------:R-:W0:Y:S01]  /*bfc0*/  LDC.64 R38, c[0x0][0x3b0] ;  /* 0x0000ec00ff267b82 */ /* 0x000e220000000a00 */
[----:B------:R-:W-:-:S13]  /*bfd0*/  R2UR UR5, R53 ;  /* 0x00000000350572ca */ /* 0x000fda00000e0000 */
[----:B------:R-:W5:Y:S01]  /*bfe0*/  LDG.E R3, desc[UR4][R48.64+0x1a8] ;  /* 0x0001a80430037981 */ /* 0x000f62000c1e1900 */
[C---:B------:R-:W-:Y:S02]  /*bff0*/  R2UR UR12, R52.reuse ;  /* 0x00000000340c72ca */ /* 0x040fe400000e0000 */
[C---:B------:R-:W-:Y:S02]  /*c000*/  R2UR UR13, R53.reuse ;  /* 0x00000000350d72ca */ /* 0x040fe400000e0000 */
[----:B------:R-:W-:Y:S02]  /*c010*/  R2UR UR10, R52 ;  /* 0x00000000340a72ca */ /* 0x000fe400000e0000 */
[----:B------:R-:W-:Y:S01]  /*c020*/  R2UR UR11, R53 ;  /* 0x00000000350b72ca */ /* 0x000fe200000e0000 */
[----:B-----5:R-:W-:-:S04]  /*c030*/  IMAD.IADD R3, R16, 0x1, R3 ;  /* 0x0000000110037824 */ /* 0x020fc800078e0203 */
[----:B0-----:R-:W-:-:S05]  /*c040*/  IMAD.WIDE R2, R3, 0x8, R38 ;  /* 0x0000000803027825 */ /* 0x001fca00078e0226 */
[----:B------:R0:W-:Y:S04]  /*c050*/  STG.E.64 desc[UR4][R2.64], R6 ;  /* 0x0000000602007986 */ /* 0x0001e8000c101b04 */
[----:B------:R-:W5:Y:S04]  /*c060*/  LDG.E R12, desc[UR12][R48.64+0x1a8] ;  /* 0x0001a80c300c7981 */ /* 0x000f68000c1e1900 */
[----:B------:R-:W2:Y:S01]  /*c070*/  LDG.E.64 R10, desc[UR10][R46.64+0x28f0] ;  /* 0x0028f00a2e0a7981 */ /* 0x000ea2000c1e1b00 */
[----:B-----5:R-:W-:-:S04]  /*c080*/  IMAD.IADD R9, R13, 0x1, R12 ;  /* 0x000000010d097824 */ /* 0x020fc800078e020c */
[----:B------:R-:W-:-:S05]  /*c090*/  IMAD.WIDE R38, R9, 0x8, R38 ;  /* 0x0000000809267825 */ /* 0x000fca00078e0226 */
[----:B--2---:R0:W-:Y:S02]  /*c0a0*/  STG.E.64 desc[UR4][R38.64], R10 ;  /* 0x0000000a26007986 */ /* 0x0041e4000c101b04 */
.L_x_174:
[----:B------:R-:W-:Y:S05]  /*c0b0*/  BSYNC.RECONVERGENT B2 ;  /* 0x0000000000027941 */ /* 0x000fea0003800200 */
.L_x_173:
[C---:B------:R-:W-:Y:S02]  /*c0c0*/  R2UR UR4, R52.reuse ;  /* 0x00000000340472ca */ /* 0x040fe400000e0000 */
[C---:B------:R-:W-:Y:S02]  /*c0d0*/  R2UR UR5, R53.reuse ;  /* 0x00000000350572ca */ /* 0x040fe400000e0000 */
[----:B------:R-:W-:Y:S02]  /*c0e0*/  R2UR UR10, R52 ;  /* 0x00000000340a72ca */ /* 0x000fe400000e0000 */
[----:B------:R-:W-:-:S09]  /*c0f0*/  R2UR UR11, R53 ;  /* 0x00000000350b72ca */ /* 0x000fd200000e0000 */
[----:B0-----:R-:W5:Y:S04]  /*c100*/  LDG.E R2, desc[UR4][R48.64+0x1ac] ;  /* 0x0001ac0430027981 */ /* 0x001f68000c1e1900 */
[----:B------:R-:W2:Y:S01]  /*c110*/  LDG.E R3, desc[UR10][R48.64+0x1b0] ;  /* 0x0001b00a30037981 */ /* 0x000ea2000c1e1900 */
[C---:B-----5:R-:W-:Y:S01]  /*c120*/  ISETP.GT.AND P0, PT, R2.reuse, 0x1, PT ;  /* 0x000000010200780c */ /* 0x060fe20003f04270 */
[----:B------:R-:W-:Y:S02]  /*c130*/  VIADD R9, R2, 0xffffffff ;  /* 0xffffffff02097836 */ /* 0x000fe40000000000 */
[----:B--2---:R-:W-:-:S03]  /*c140*/  VIADD R3, R3, 0x1 ;  /* 0x0000000103037836 */ /* 0x004fc60000000000 */
[----:B------:R0:W-:Y:S04]  /*c150*/  STG.E desc[UR4][R48.64+0x1ac], R9 ;  /* 0x0001ac0930007986 */ /* 0x0001e8000c101904 */
[----:B------:R0:W-:Y:S03]  /*c160*/  STG.E desc[UR10][R48.64+0x1b0], R3 ;  /* 0x0001b00330007986 */ /* 0x0001e6000c10190a */
[----:B------:R-:W-:Y:S05]  /*c170*/  @P0 BRA `(.L_x_202) ;  /* 0xffffffcc00800947 */ /* 0x000fea000383ffff */
.L_x_172:
[----:B------:R-:W-:Y:S05]  /*c180*/  BSYNC.RECONVERGENT B3 ;  /* 0x0000000000037941 */ /* 0x000fea0003800200 */
.L_x_171:
[----:B------:R-:W-:Y:S02]  /*c190*/  R2UR UR4, R52 ;  /* 0x00000000340472ca */ /* 0x000fe400000e0000 */
[----:B------:R-:W-:-:S13]  /*c1a0*/  R2UR UR5, R53 ;  /* 0x00000000350572ca */ /* 0x000fda00000e0000 */
[----:B------:R2:W5:Y:S02]  /*c1b0*/  LDG.E R2, desc[UR4][R48.64+0x1a0] ;  /* 0x0001a00430027981 */ /* 0x000564000c1e1900 */
.L_x_170:
[----:B------:R-:W-:Y:S05]  /*c1c0*/  BSYNC.RECONVERGENT B4 ;  /* 0x0000000000047941 */ /* 0x000fea0003800200 */
.L_x_169:
[----:B------:R-:W-:Y:S01]  /*c1d0*/  R2UR UR4, R52 ;  /* 0x00000000340472ca */ /* 0x000fe200000e0000 */
[C---:B0----5:R-:W-:Y:S01]  /*c1e0*/  VIADD R3, R2.reuse, 0x1 ;  /* 0x0000000102037836 */ /* 0x061fe20000000000 */
[----:B------:R-:W-:Y:S02]  /*c1f0*/  R2UR UR5, R53 ;  /* 0x00000000350572ca */ /* 0x000fe400000e0000 */
[----:B------:R-:W-:Y:S01]  /*c200*/  ISETP.GE.AND P0, PT, R2, 0x20, PT ;  /* 0x000000200200780c */ /* 0x000fe20003f06270 */
[----:B------:R-:W-:-:S10]  /*c210*/  IMAD.MOV.U32 R2, RZ, RZ, R3 ;  /* 0x000000ffff027224 */ /* 0x000fd400078e0003 */
[----:B------:R0:W-:Y:S02]  /*c220*/  STG.E desc[UR4][R48.64+0x1a0], R3 ;  /* 0x0001a00330007986 */ /* 0x0001e4000c101904 */
[----:B------:R-:W-:Y:S05]  /*c230*/  @!P0 BRA `(.L_x_203) ;  /* 0xffffffc800d48947 */ /* 0x000fea000383ffff */
[----:B------:R-:W-:Y:S05]  /*c240*/  BSYNC.RECONVERGENT B5 ;  /* 0x0000000000057941 */ /* 0x000fea0003800200 */
.L_x_168:
[----:B------:R-:W-:Y:S02]  /*c250*/  R2UR UR4, R52 ;  /* 0x00000000340472ca */ /* 0x000fe400000e0000 */
[----:B------:R-:W-:-:S13]  /*c260*/  R2UR UR5, R53 ;  /* 0x00000000350572ca */ /* 0x000fda00000e0000 */
[----:B------:R0:W5:Y:S02]  /*c270*/  LDG.E R12, desc[UR4][R48.64+0x1a8] ;  /* 0x0001a804300c7981 */ /* 0x000164000c1e1900 */
.L_x_129:
[----:B------:R-:W-:Y:S05]  /*c280*/  BSYNC.RECONVERGENT B6 ;  /* 0x0000000000067941 */ /* 0x000fea0003800200 */
.L_x_128:
[----:B------:R-:W-:Y:S01]  /*c290*/  R2UR UR4, R52 ;  /* 0x00000000340472ca */ /* 0x000fe200000e0000 */
[C---:B-----5:R-:W-:Y:S01]  /*c2a0*/  VIADD R9, R12.reuse, 0x1 ;  /* 0x000000010c097836 */ /* 0x060fe20000000000 */
[----:B------:R-:W-:Y:S02]  /*c2b0*/  R2UR UR5, R53 ;  /* 0x00000000350572ca */ /* 0x000fe400000e0000 */
[----:B------:R-:W-:-:S11]  /*c2c0*/  ISETP.GE.AND P0, PT, R12, R41, PT ;  /* 0x000000290c00720c */ /* 0x000fd60003f06270 */
[----:B------:R0:W-:Y:S02]  /*c2d0*/  STG.E desc[UR4][R48.64+0x1a8], R9 ;  /* 0x0001a80930007986 */ /* 0x0001e4000c101904 */
[----:B------:R-:W-:Y:S05]  /*c2e0*/  @!P0 BRA `(.L_x_204) ;  /* 0xffffff9000ac8947 */ /* 0x000fea000383ffff */
[----:B------:R-:W-:Y:S05]  /*c2f0*/  BSYNC.RECONVERGENT B7 ;  /* 0x0000000000077941 */ /* 0x000fea0003800200 */
.L_x_127:
[C---:B------:R-:W-:Y:S01]  /*c300*/  ISETP.NE.AND P0, PT, R19.reuse, R41, PT ;  /* 0x000000291300720c */ /* 0x040fe20003f05270 */
[----:B------:R-:W-:-:S12]  /*c310*/  VIADD R19, R19, 0x1 ;  /* 0x0000000113137836 */ /* 0x000fd80000000000 */
[----:B------:R-:W-:Y:S05]  /*c320*/  @P0 BRA `(.L_x_205) ;  /* 0xffffff9000680947 */ /* 0x000fea000383ffff */
.L_x_122:
[----:B------:R-:W-:Y:S05]  /*c330*/  BSYNC.RECONVERGENT B8 ;  /* 0x0000000000087941 */ /* 0x000fea0003800200 */
.L_x_121:
[C---:B------:R-:W-:Y:S01]  /*c340*/  R2UR UR4, R52.reuse ;  /* 0x00000000340472ca */ /* 0x040fe200000e0000 */
[----:B0-----:R-:W-:Y:S01]  /*c350*/  IMAD.MOV.U32 R2, RZ, RZ, 0x0 ;  /* 0x00000000ff027424 */ /* 0x001fe200078e00ff */
[C---:B------:R-:W-:Y:S01]  /*c360*/  R2UR UR5, R53.reuse ;  /* 0x00000000350572ca */ /* 0x040fe200000e0000 */
[----:B------:R-:W-:Y:S01]  /*c370*/  IMAD.MOV.U32 R3, RZ, RZ, -0x100000 ;  /* 0xfff00000ff037424 */ /* 0x000fe200078e00ff */
[C---:B------:R-:W-:Y:S01]  /*c380*/  R2UR UR14, R52.reuse ;  /* 0x00000000340e72ca */ /* 0x040fe200000e0000 */
[----:B------:R-:W-:Y:S01]  /*c390*/  IMAD.MOV.U32 R5, RZ, RZ, 0x1 ;  /* 0x00000001ff057424 */ /* 0x000fe200078e00ff */
[C---:B------:R-:W-:Y:S01]  /*c3a0*/  R2UR UR15, R53.reuse ;  /* 0x00000000350f72ca */ /* 0x040fe200000e0000 */
[----:B------:R-:W-:Y:S01]  /*c3b0*/  BSSY.RECONVERGENT B2, `(.L_x_206) ;  /* 0x00002ed000027945 */ /* 0x000fe20003800200 */
[----:B------:R-:W-:Y:S02]  /*c3c0*/  R2UR UR10, R52 ;  /* 0x00000000340a72ca */ /* 0x000fe400000e0000 */
[----:B------:R-:W-:-:S02]  /*c3d0*/  R2UR UR11, R53 ;  /* 0x00000000350b72ca */ /* 0x000fc400000e0000 */
[----:B------:R-:W-:Y:S02]  /*c3e0*/  R2UR UR12, R52 ;  /* 0x00000000340c72ca */ /* 0x000fe400000e0000 */
[----:B------:R-:W-:Y:S01]  /*c3f0*/  R2UR UR13, R53 ;  /* 0x00000000350d72ca */ /* 0x000fe200000e0000 */
[----:B------:R0:W-:Y:S01]  /*c400*/  STG.E.64 desc[UR4][R46.64+0x28c8], R2 ;  /* 0x0028c8022e007986 */ /* 0x0001e2000c101b04 */
[----:B------:R-:W-:-:S03]  /*c410*/  ISETP.GE.AND P0, PT, R41, 0x1, PT ;  /* 0x000000012900780c */ /* 0x000fc60003f06270 */
[----:B------:R0:W-:Y:S04]  /*c420*/  STG.E desc[UR14][R48.64+0x198], R5 ;  /* 0x0001980530007986 */ /* 0x0001e8000c10190e */
[----:B------:R0:W-:Y:S04]  /*c430*/  STG.E desc[UR10][R48.64+0x194], RZ ;  /* 0x000194ff30007986 */ /* 0x0001e8000c10190a */
[----:B------:R0:W-:Y:S02]  /*c440*/  STG.E desc[UR12][R48.64+0x190], RZ ;  /* 0x000190ff30007986 */ /* 0x0001e4000c10190c */
[----:B------:R-:W-:Y:S05]  /*c450*/  @!P0 BRA `(.L_x_207) ;  /* 0x0000002c00888947 */ /* 0x000fea0003800000 */
.L_x_241:
[----:B------:R-:W-:Y:S01]  /*c460*/  R2UR UR4, R52 ;  /* 0x00000000340472ca */ /* 0x000fe200000e0000 */
[----:B0-----:R-:W-:Y:S01]  /*c470*/  IMAD.MOV.U32 R5, RZ, RZ, 0x1 ;  /* 0x00000001ff057424 */ /* 0x001fe200078e00ff */
[----:B------:R-:W-:Y:S01]  /*c480*/  R2UR UR5, R53 ;  /* 0x00000000350572ca */ /* 0x000fe200000e0000 */
[----:B------:R-:W-:Y:S01]  /*c490*/  BSSY.RECONVERGENT B1, `(.L_x_208) ;  /* 0x00002d7000017945 */ /* 0x000fe20003800200 */
[----:B--2---:R-:W-:-:S11]  /*c4a0*/  IMAD.MOV.U32 R3, RZ, RZ, 0x1 ;  /* 0x00000001ff037424 */ /* 0x004fd600078e00ff */
[----:B------:R0:W-:Y:S02]  /*c4b0*/  STG.E desc[UR4][R48.64+0x19c], R5 ;  /* 0x00019c0530007986 */ /* 0x0001e4000c101904 */
.L_x_240:
[----:B------:R-:W-:Y:S02]  /*c4c0*/  R2UR UR4, R52 ;  /* 0x00000000340472ca */ /* 0x000fe400000e0000 */
[----:B------:R-:W-:-:S13]  /*c4d0*/  R2UR UR5, R53 ;  /* 0x00000000350572ca */ /* 0x000fda00000e0000 */
[----:B0-----:R-:W5:Y:S01]  /*c4e0*/  LDG.E R5, desc[UR4][R48.64+0x198] ;  /* 0x0001980430057981 */ /* 0x001f62000c1e1900 */
[----:B------:R-:W-:Y:S02]  /*c4f0*/  R2UR UR10, R52 ;  /* 0x00000000340a72ca */ /* 0x000fe400000e0000 */
[----:B------:R-:W-:Y:S02]  /*c500*/  R2UR UR11, R53 ;  /* 0x00000000350b72ca */ /* 0x000fe400000e0000 */
[----:B------:R-:W-:-:S04]  /*c510*/  IADD3 R2, P1, PT, R3, R50, RZ ;  /* 0x0000003203027210 */ /* 0x000fc80007f3e0ff */
[----:B--2---:R-:W-:-:S07]  /*c520*/  LEA.HI.X.SX32 R3, R3, R51, 0x1, P1 ;  /* 0x0000003303037211 */ /* 0x004fce00008f0eff */
[----:B------:R-:W2:Y:S01]  /*c530*/  LDG.E.U8 R9, desc[UR10][R2.64+0x1b] ;  /* 0x00001b0a02097981 */ /* 0x000ea2000c1e1100 */
[----:B-----5:R-:W-:-:S04]  /*c540*/  IADD3 R56, P0, PT, R5, R50, RZ ;  /* 0x0000003205387210 */ /* 0x020fc80007f1e0ff */
[----:B------:R-:W-:-:S05]  /*c550*/  LEA.HI.X.SX32 R57, R5, R51, 0x1, P0 ;  /* 0x0000003305397211 */ /* 0x000fca00000f0eff */
[----:B------:R-:W5:Y:S01]  /*c560*/  LDG.E.U8 R4, desc[UR4][R56.64] ;  /* 0x0000000438047981 */ /* 0x000f62000c1e1100 */
[----:B--2---:R-:W-:Y:S01]  /*c570*/  PRMT R6, R9, 0x8880, RZ ;  /* 0x0000888009067816 */ /* 0x004fe200000000ff */
[----:B------:R-:W-:Y:S05]  /*c580*/  BMOV.32.CLEAR RZ, B0 ;  /* 0x0000000000ff7355 */ /* 0x000fea0000100000 */
[----:B------:R-:W-:Y:S01]  /*c590*/  BSSY.RECONVERGENT B0, `(.L_x_209) ;  /* 0x0000261000007945 */ /* 0x000fe20003800200 */
[----:B-----5:R-:W-:-:S05]  /*c5a0*/  PRMT R5, R4, 0x8880, RZ ;  /* 0x0000888004057816 */ /* 0x020fca00000000ff */
[----:B------:R-:W-:-:S05]  /*c5b0*/  IMAD.IADD R6, R5, 0x1, R6 ;  /* 0x0000000105067824 */ /* 0x000fca00078e0206 */
[----:B------:R-:W-:-:S13]  /*c5c0*/  ISETP.NE.AND P0, PT, R6, 0x3, PT ;  /* 0x000000030600780c */ /* 0x000fda0003f05270 */
        /* <DEDUP_REMOVED lines=10> */
[----:B------:R-:W-:Y:S02]  /*c670*/  IMAD.MOV.U32 R4, RZ, RZ, 0x0 ;  /* 0x00000000ff047424 */ /* 0x000fe400078e00ff */
[----:B------:R-:W-:-:S02]  /*c680*/  IMAD.MOV.U32 R5, RZ, RZ, -0x40100000 ;  /* 0xbff00000ff057424 */ /* 0x000fc400078e00ff */
[----:B------:R-:W-:Y:S02]  /*c690*/  IMAD.MOV.U32 R6, RZ, RZ, 0x0 ;  /* 0x00000000ff067424 */ /* 0x000fe400078e00ff */
[----:B----4-:R-:W-:Y:S01]  /*c6a0*/  IMAD.MOV.U32 R7, RZ, RZ, 0x7ff00000 ;  /* 0x7ff00000ff077424 */ /* 0x010fe200078e00ff */
[----:B------:R-:W-:Y:S06]  /*c6b0*/  BRA `(.L_x_211) ;  /* 0x0000002400387947 */ /* 0x000fec0003800000 */
.L_x_210:
[C---:B------:R-:W-:Y:S02]  /*c6c0*/  R2UR UR10, R52.reuse ;  /* 0x00000000340a72ca */ /* 0x040fe400000e0000 */
[C---:B------:R-:W-:Y:S02]  /*c6d0*/  R2UR UR11, R53.reuse ;  /* 0x00000000350b72ca */ /* 0x040fe400000e0000 */
[----:B------:R-:W-:Y:S02]  /*c6e0*/  R2UR UR4, R52 ;  /* 0x00000000340472ca */ /* 0x000fe400000e0000 */
[----:B------:R-:W-:-:S09]  /*c6f0*/  R2UR UR5, R53 ;  /* 0x00000000350572ca */ /* 0x000fd200000e0000 */
[----:B----4-:R-:W2:Y:S04]  /*c700*/  LDG.E.U8 R7, desc[UR10][R56.64+0x1] ;  /* 0x0000010a38077981 */ /* 0x010ea8000c1e1100 */
        /* <DEDUP_REMOVED lines=12> */
[----:B------:R-:W-:Y:S01]  /*c7d0*/  PRMT R4, R9, 0x8880, RZ ;  /* 0x0000888009047816 */ /* 0x000fe200000000ff */
[----:B------:R-:W-:Y:S01]  /*c7e0*/  IMAD.MOV.U32 R9, RZ, RZ, 0x448 ;  /* 0x00000448ff097424 */ /* 0x000fe200078e00ff */
[----:B------:R-:W-:-:S03]  /*c7f0*/  PRMT R7, R7, 0x5410, R10 ;  /* 0x0000541007077816 */ /* 0x000fc6000000000a */
[----:B------:R-:W-:Y:S02]  /*c800*/  IMAD R5, R5, 0x5, R4 ;  /* 0x0000000505057824 */ /* 0x000fe400078e0204 */
[----:B----4-:R-:W-:-:S03]  /*c810*/  IDP.4A.S8.U8 R6, R7, UR4, R6 ;  /* 0x0000000407067c26 */ /* 0x010fc60008000206 */
[----:B------:R-:W-:Y:S01]  /*c820*/  LEA R11, R5, 0x10000, 0x3 ;  /* 0x00010000050b7811 */ /* 0x000fe200078e18ff */
[----:B------:R-:W-:-:S03]  /*c830*/  IMAD R6, R6, 0x8, R9 ;  /* 0x0000000806067824 */ /* 0x000fc600078e0209 */
[----:B------:R-:W0:Y:S01]  /*c840*/  LDC.64 R54, c[0x3][R11+-0x4a38] ;  /* 0x00ed72000b367b82 */ /* 0x000e220000000a00 */
[----:B------:R-:W-:-:S07]  /*c850*/  VIADD R12, R6, 0x10000 ;  /* 0x00010000060c7836 */ /* 0x000fce0000000000 */
[----:B------:R-:W0:Y:S02]  /*c860*/  LDC.64 R4, c[0x3][R12+-0x7590] ;  /* 0x00e29c000c047b82 */ /* 0x000e240000000a00 */
[----:B0-----:R-:W-:-:S07]  /*c870*/  DADD R54, R54, R4 ;  /* 0x0000000036367229 */ /* 0x001fce0000000004 */
[----:B------:R-:W-:Y:S04]  /*c880*/  STG.E.64 desc[UR10][R46.64+0x28f0], R54 ;  /* 0x0028f0362e007986 */ /* 0x000fe8000c101b0a */
[----:B------:R-:W2:Y:S04]  /*c890*/  LDG.E.U8 R5, desc[UR14][R2.64+0x1b] ;  /* 0x00001b0e02057981 */ /* 0x000ea8000c1e1100 */
[----:B------:R-:W4:Y:S04]  /*c8a0*/  LDG.E.S8 R4, desc[UR12][R56.64] ;  /* 0x0000000c38047981 */ /* 0x000f28000c1e1300 */
[----:B------:R-:W4:Y:S04]  /*c8b0*/  LDG.E.U8 R7, desc[UR18][R56.64+0x1] ;  /* 0x0000011238077981 */ /* 0x000f28000c1e1100 */
[----:B------:R-:W5:Y:S01]  /*c8c0*/  LDG.E.S8 R6, desc[UR16][R2.64+0x1c] ;  /* 0x00001c1002067981 */ /* 0x000f62000c1e1300 */
[----:B--2---:R-:W-:-:S02]  /*c8d0*/  PRMT R10, R5, 0x3340, RZ ;  /* 0x00003340050a7816 */ /* 0x004fc400000000ff */
[----:B------:R-:W-:Y:S02]  /*c8e0*/  PRMT R5, R5, 0x8880, RZ ;  /* 0x0000888005057816 */ /* 0x000fe400000000ff */
[----:B----4-:R-:W-:-:S03]  /*c8f0*/  PRMT R7, R4, 0x3340, R7 ;  /* 0x0000334004077816 */ /* 0x010fc60000000007 */
[----:B------:R-:W-:Y:S01]  /*c900*/  IMAD R4, R4, 0x5, R5 ;  /* 0x0000000504047824 */ /* 0x000fe200078e0205 */
[----:B------:R-:W-:-:S04]  /*c910*/  PRMT R7, R7, 0x5410, R10 ;  /* 0x0000541007077816 */ /* 0x000fc8000000000a */
[----:B------:R-:W-:Y:S01]  /*c920*/  LEA R15, R4, 0x10000, 0x3 ;  /* 0x00010000040f7811 */ /* 0x000fe200078e18ff */
[----:B-----5:R-:W-:-:S03]  /*c930*/  IDP.4A.S8.U8 R6, R7, UR4, R6 ;  /* 0x0000000407067c26 */ /* 0x020fc60008000206 */
[----:B------:R-:W0:Y:S01]  /*c940*/  LDC.64 R44, c[0x3][R15+-0x4970] ;  /* 0x00eda4000f2c7b82 */ /* 0x000e220000000a00 */
[----:B------:R-:W-:Y:S01]  /*c950*/  R2UR UR4, R52 ;  /* 0x00000000340472ca */ /* 0x000fe200000e0000 */
[----:B------:R-:W-:-:S04]  /*c960*/  IMAD R6, R6, 0x8, R9 ;  /* 0x0000000806067824 */ /* 0x000fc800078e0209 */
[----:B------:R-:W-:-:S04]  /*c970*/  VIADD R19, R6, 0x10000 ;  /* 0x0001000006137836 */ /* 0x000fc80000000000 */
[----:B------:R-:W0:Y:S02]  /*c980*/  LDC.64 R4, c[0x3][R19+-0x6208] ;  /* 0x00e77e0013047b82 */ /* 0x000e240000000a00 */
[----:B0-----:R-:W-:Y:S01]  /*c990*/  DADD R44, R44, R4 ;  /* 0x000000002c2c7229 */ /* 0x001fe20000000004 */
[----:B------:R-:W-:Y:S02]  /*c9a0*/  IMAD.MOV.U32 R4, RZ, RZ, -0x800000 ;  /* 0xff800000ff047424 */ /* 0x000fe400078e00ff */
[----:B------:R-:W-:-:S04]  /*c9b0*/  IMAD.MOV.U32 R5, RZ, RZ, 0x41cdcd64 ;  /* 0x41cdcd64ff057424 */ /* 0x000fc800078e00ff */
[----:B------:R0:W-:Y:S02]  /*c9c0*/  STG.E.64 desc[UR4][R46.64+0x2900], R44 ;  /* 0x0029002c2e007986 */ /* 0x0001e4000c101b04 */
[----:B------:R-:W-:-:S14]  /*c9d0*/  DSETP.GT.AND P0, PT, |R44|, R4, PT ;  /* 0x000000042c00722a */ /* 0x000fdc0003f04200 */
[C---:B------:R-:W-:Y:S01]  /*c9e0*/  @P0 R2UR UR10, R52.reuse ;  /* 0x00000000340a02ca */ /* 0x040fe200000e0000 */
[----:B------:R-:W-:Y:S01]  /*c9f0*/  @P0 IMAD.MOV.U32 R6, RZ, RZ, 0x0 ;  /* 0x00000000ff060424 */ /* 0x000fe200078e00ff */
[C---:B------:R-:W-:Y:S01]  /*ca00*/  @P0 R2UR UR11, R53.reuse ;  /* 0x00000000350b02ca */ /* 0x040fe200000e0000 */
[----:B------:R-:W-:Y:S01]  /*ca10*/  @P0 IMAD.MOV.U32 R7, RZ, RZ, 0x7ff00000 ;  /* 0x7ff00000ff070424 */ /* 0x000fe200078e00ff */
[----:B------:R-:W-:Y:S01]  /*ca20*/  @P0 R2UR UR12, R52 ;  /* 0x00000000340c02ca */ /* 0x000fe200000e0000 */
[----:B------:R-:W-:Y:S01]  /*ca30*/  @P0 IMAD.MOV.U32 R10, RZ, RZ, 0x0 ;  /* 0x00000000ff0a0424 */ /* 0x000fe200078e00ff */
[----:B------:R-:W-:Y:S01]  /*ca40*/  @P0 R2UR UR13, R53 ;  /* 0x00000000350d02ca */ /* 0x000fe200000e0000 */
[----:B------:R-:W-:-:S08]  /*ca50*/  @P0 IMAD.MOV.U32 R11, RZ, RZ, -0x40100000 ;  /* 0xbff00000ff0b0424 */ /* 0x000fd000078e00ff */
[----:B------:R2:W-:Y:S04]  /*ca60*/  @P0 STG.E.64 desc[UR10][R46.64+0x2900], R6 ;  /* 0x002900062e000986 */ /* 0x0005e8000c101b0a */
[----:B------:R4:W-:Y:S04]  /*ca70*/  @P0 STG.E.64 desc[UR12][R46.64+0x28f0], R10 ;  /* 0x0028f00a2e000986 */ /* 0x0009e8000c101b0c */
[----:B------:R-:W5:Y:S04]  /*ca80*/  LDG.E.U8 R14, desc[UR18][R2.64+0x1b] ;  /* 0x00001b12020e7981 */ /* 0x000f68000c1e1100 */
[----:B------:R-:W3:Y:S04]  /*ca90*/  LDG.E.S8 R12, desc[UR14][R56.64] ;  /* 0x0000000e380c7981 */ /* 0x000ee8000c1e1300 */
[----:B------:R-:W3:Y:S01]  /*caa0*/  LDG.E.S8 R13, desc[UR16][R56.64+0x1] ;  /* 0x00000110380d7981 */ /* 0x000ee2000c1e1300 */
[----:B------:R-:W-:Y:S01]  /*cab0*/  IMAD.MOV.U32 R40, RZ, RZ, 0x519 ;  /* 0x00000519ff287424 */ /* 0x000fe200078e00ff */
[----:B------:R-:W-:Y:S01]  /*cac0*/  BSSY.RECONVERGENT B3, `(.L_x_212) ;  /* 0x000009f000037945 */ /* 0x000fe20003800200 */
[----:B0-----:R-:W-:-:S02]  /*cad0*/  @P0 IMAD.MOV.U32 R44, RZ, RZ, 0x0 ;  /* 0x00000000ff2c0424 */ /* 0x001fc400078e00ff */
[----:B------:R-:W-:Y:S02]  /*cae0*/  @P0 IMAD.MOV.U32 R45, RZ, RZ, 0x7ff00000 ;  /* 0x7ff00000ff2d0424 */ /* 0x000fe400078e00ff */
[----:B------:R-:W-:Y:S02]  /*caf0*/  @P0 IMAD.MOV.U32 R54, RZ, RZ, 0x0 ;  /* 0x00000000ff360424 */ /* 0x000fe400078e00ff */
[----:B------:R-:W-:Y:S01]  /*cb00*/  @P0 IMAD.MOV.U32 R55, RZ, RZ, -0x40100000 ;  /* 0xbff00000ff370424 */ /* 0x000fe200078e00ff */
[----:B-----5:R-:W-:Y:S02]  /*cb10*/  PRMT R16, R14, 0x8880, RZ ;  /* 0x000088800e107816 */ /* 0x020fe400000000ff */
[----:B---3--:R-:W-:-:S05]  /*cb20*/  PRMT R13, R12, 0x5410, R13 ;  /* 0x000054100c0d7816 */ /* 0x008fca000000000d */
[----:B------:R-:W-:-:S04]  /*cb30*/  IDP.2A.LO.S16.U8 R16, R13, R40, R16 ;  /* 0x000000280d107226 */ /* 0x000fc80000001210 */
[----:B------:R-:W-:-:S04]  /*cb40*/  IMAD R16, R16, 0x8, R9 ;  /* 0x0000000810107824 */ /* 0x000fc800078e0209 */
[----:B--2---:R-:W0:Y:S02]  /*cb50*/  LDC.64 R6, c[0x3][R16+0x5208] ;  /* 0x00d4820010067b82 */ /* 0x004e240000000a00 */
[----:B0-----:R-:W-:-:S14]  /*cb60*/  DSETP.GEU.AND P1, PT, |R6|, R4, PT ;  /* 0x000000040600722a */ /* 0x001fdc0003f2e200 */
[----:B----4-:R-:W-:Y:S05]  /*cb70*/  @P1 BRA `(.L_x_213) ;  /* 0x00000008004c1947 */ /* 0x010fea0003800000 */
[----:B------:R-:W-:Y:S02]  /*cb80*/  R2UR UR4, R52 ;  /* 0x00000000340472ca */ /* 0x000fe400000e0000 */
[----:B------:R-:W-:-:S13]  /*cb90*/  R2UR UR5, R53 ;  /* 0x00000000350572ca */ /* 0x000fda00000e0000 */
[----:B------:R-:W2:Y:S01]  /*cba0*/  LDG.E.S8 R6, desc[UR4][R2.64+0x1c] ;  /* 0x00001c0402067981 */ /* 0x000ea2000c1e1300 */
[----:B------:R-:W-:-:S04]  /*cbb0*/  PRMT R11, R14, 0x8880, RZ ;  /* 0x000088800e0b7816 */ /* 0x000fc800000000ff */
[----:B------:R-:W-:-:S05]  /*cbc0*/  PRMT R7, R12, 0x5410, R11 ;  /* 0x000054100c077816 */ /* 0x000fca000000000b */
[----:B--2---:R-:W-:-:S04]  /*cbd0*/  IDP.2A.LO.S16.U8 R6, R7, R40, R6 ;  /* 0x0000002807067226 */ /* 0x004fc80000001206 */
[----:B------:R-:W-:-:S04]  /*cbe0*/  IMAD R14, R6, 0x8, R9 ;  /* 0x00000008060e7824 */ /* 0x000fc800078e0209 */
[----:B------:R-:W0:Y:S02]  /*cbf0*/  LDC.64 R6, c[0x3][R14+0x59d8] ;  /* 0x00d676000e067b82 */ /* 0x000e240000000a00 */
[----:B0-----:R-:W-:-:S14]  /*cc00*/  DSETP.GEU.AND P0, PT, |R6|, R4, PT ;  /* 0x000000040600722a */ /* 0x001fdc0003f0e200 */
[----:B------:R-:W-:Y:S05]  /*cc10*/  @P0 BRA `(.L_x_213) ;  /* 0x0000000800240947 */ /* 0x000fea0003800000 */
[----:B------:R-:W-:Y:S01]  /*cc20*/  IMAD R12, R12, 0x5, R11 ;  /* 0x000000050c0c7824 */ /* 0x000fe200078e020b */
[----:B------:R-:W0:Y:S01]  /*cc30*/  LDC.64 R42, c[0x3][R14+0x55f0] ;  /* 0x00d57c000e2a7b82 */ /* 0x000e220000000a00 */
[----:B------:R-:W-:Y:S02]  /*cc40*/  R2UR UR4, R52 ;  /* 0x00000000340472ca */ /* 0x000fe400000e0000 */
[C---:B------:R-:W-:Y:S02]  /*cc50*/  R2UR UR5, R53.reuse ;  /* 0x00000000350572ca */ /* 0x040fe400000e0000 */
[----:B------:R-:W-:Y:S02]  /*cc60*/  LEA R19, R12, 0x10000, 0x3 ;  /* 0x000100000c137811 */ /* 0x000fe400078e18ff */
[----:B------:R-:W-:Y:S01]  /*cc70*/  R2UR UR10, R52 ;  /* 0x00000000340a72ca */ /* 0x000fe200000e0000 */
[----:B------:R-:W2:Y:S01]  /*cc80*/  LDC.64 R10, c[0x3][R16+0x4e20] ;  /* 0x00d38800100a7b82 */ /* 0x000ea20000000a00 */
[----:B------:R-:W-:-:S02]  /*cc90*/  R2UR UR11, R53 ;  /* 0x00000000350b72ca */ /* 0x000fc400000e0000 */
[C---:B------:R-:W-:Y:S02]  /*cca0*/  R2UR UR14, R52.reuse ;  /* 0x00000000340e72ca */ /* 0x040fe400000e0000 */
[C---:B------:R-:W-:Y:S02]  /*ccb0*/  R2UR UR15, R53.reuse ;  /* 0x00000000350f72ca */ /* 0x040fe400000e0000 */
[C---:B------:R-:W-:Y:S01]  /*ccc0*/  R2UR UR12, R52.reuse ;  /* 0x00000000340c72ca */ /* 0x040fe200000e0000 */
[----:B------:R-:W2:Y:S01]  /*ccd0*/  LDC.64 R6, c[0x3][R19+-0x4a38] ;  /* 0x00ed720013067b82 */ /* 0x000ea20000000a00 */
[C---:B------:R-:W-:Y:S01]  /*cce0*/  R2UR UR13, R53.reuse ;  /* 0x00000000350d72ca */ /* 0x040fe200000e0000 */
[----:B------:R-:W3:Y:S01]  /*ccf0*/  LDG.E.64 R12, desc[UR4][R46.64+0x28b0] ;  /* 0x0028b0042e0c7981 */ /* 0x000ee2000c1e1b00 */
[----:B------:R-:W-:Y:S02]  /*cd00*/  R2UR UR16, R52 ;  /* 0x00000000341072ca */ /* 0x000fe400000e0000 */
[----:B------:R-:W-:Y:S01]  /*cd10*/  R2UR UR17, R53 ;  /* 0x00000000351172ca */ /* 0x000fe200000e0000 */
[----:B--2---:R-:W-:Y:S01]  /*cd20*/  DADD R6, R6, R10 ;  /* 0x0000000006067229 */ /* 0x004fe2000000000a */
[----:B------:R-:W2:Y:S07]  /*cd30*/  LDG.E.64 R10, desc[UR4][R46.64+0x28b8] ;  /* 0x0028b8042e0a7981 */ /* 0x000eae000c1e1b00 */
[----:B0-----:R-:W-:-:S02]  /*cd40*/  DADD R42, R6, R42 ;  /* 0x00000000062a7229 */ /* 0x001fc4000000002a */
[----:B------:R-:W4:Y:S05]  /*cd50*/  LDG.E.64 R6, desc[UR10][R46.64+0x28c0] ;  /* 0x0028c00a2e067981 */ /* 0x000f2a000c1e1b00 */
[----:B------:R0:W-:Y:S04]  /*cd60*/  STG.E.64 desc[UR4][R46.64+0x28f8], R42 ;  /* 0x0028f82a2e007986 */ /* 0x0001e8000c101b04 */
[----:B------:R-:W5:Y:S04]  /*cd70*/  LDG.E.S8 R15, desc[UR10][R56.64] ;  /* 0x0000000a380f7981 */ /* 0x000f68000c1e1300 */
[----:B------:R-:W5:Y:S04]  /*cd80*/  LDG.E.S8 R38, desc[UR14][R56.64+0x1] ;  /* 0x0000010e38267981 */ /* 0x000f68000c1e1300 */
[----:B------:R-:W3:Y:S04]  /*cd90*/  LDG.E.S8 R36, desc[UR12][R2.64+0x1b] ;  /* 0x00001b0c02247981 */ /* 0x000ee8000c1e1300 */
[----:B------:R-:W2:Y:S01]  /*cda0*/  LDG.E.S8 R39, desc[UR16][R2.64+0x1c] ;  /* 0x00001c1002277981 */ /* 0x000ea2000c1e1300 */
[----:B------:R-:W-:Y:S01]  /*cdb0*/  BSSY.RECONVERGENT B4, `(.L_x_214) ;  /* 0x0000033000047945 */ /* 0x000fe20003800200 */
[C---:B-----5:R-:W-:Y:S01]  /*cdc0*/  PRMT R19, R15.reuse, 0x5410, R38 ;  /* 0x000054100f137816 */ /* 0x060fe20000000026 */
[----:B---3--:R-:W-:-:S04]  /*cdd0*/  IMAD R16, R15, 0x5, R36 ;  /* 0x000000050f107824 */ /* 0x008fc800078e0224 */
[-CC-:B------:R-:W-:Y:S01]  /*cde0*/  IDP.2A.LO.S16.U8 R14, R19, R40.reuse, R36.reuse ;  /* 0x00000028130e7226 */ /* 0x180fe20000001224 */
[----:B------:R-:W-:Y:S02]  /*cdf0*/  PRMT R36, R15, 0x5410, R36 ;  /* 0x000054100f247816 */ /* 0x000fe40000000024 */
[----:B------:R-:W-:Y:S01]  /*ce00*/  LEA R19, R16, 0x10000, 0x3 ;  /* 0x0001000010137811 */ /* 0x000fe200078e18ff */
[----:B------:R-:W-:Y:S02]  /*ce10*/  IMAD R16, R14, 0x8, R9 ;  /* 0x000000080e107824 */ /* 0x000fe400078e0209 */
[----:B--2---:R-:W-:Y:S01]  /*ce20*/  IDP.2A.LO.S16.U8 R36, R36, R40, R39 ;  /* 0x0000002824247226 */ /* 0x004fe20000001227 */
[----:B------:R-:W2:Y:S03]  /*ce30*/  LDC.64 R14, c[0x3][R19+-0x4970] ;  /* 0x00eda400130e7b82 */ /* 0x000ea60000000a00 */
[----:B------:R-:W-:-:S05]  /*ce40*/  IMAD R36, R36, 0x8, R9 ;  /* 0x0000000824247824 */ /* 0x000fca00078e0209 */
[----:B------:R-:W2:Y:S08]  /*ce50*/  LDC.64 R38, c[0x3][R16+0x5208] ;  /* 0x00d4820010267b82 */ /* 0x000eb00000000a00 */
[----:B------:R-:W3:Y:S01]  /*ce60*/  LDC.64 R58, c[0x3][R36+0x59d8] ;  /* 0x00d67600243a7b82 */ /* 0x000ee20000000a00 */
[----:B--2---:R-:W-:-:S08]  /*ce70*/  DADD R14, R14, R38 ;  /* 0x000000000e0e7229 */ /* 0x004fd00000000026 */
[----:B---3--:R-:W-:-:S08]  /*ce80*/  DADD R14, R14, R58 ;  /* 0x000000000e0e7229 */ /* 0x008fd0000000003a */
[----:B------:R-:W-:-:S14]  /*ce90*/  DSETP.GT.AND P0, PT, |R14|, R4, PT ;  /* 0x000000040e00722a */ /* 0x000fdc0003f04200 */
[----:B0-----:R-:W-:Y:S02]  /*cea0*/  @P0 IMAD.MOV.U32 R42, RZ, RZ, 0x0 ;  /* 0x00000000ff2a0424 */ /* 0x001fe400078e00ff */
[----:B------:R-:W-:-:S06]  /*ceb0*/  @P0 IMAD.MOV.U32 R43, RZ, RZ, -0x40100000 ;  /* 0xbff00000ff2b0424 */ /* 0x000fcc00078e00ff */
[----:B------:R-:W-:-:S08]  /*cec0*/  DADD R4, R10, R42 ;  /* 0x000000000a047229 */ /* 0x000fd0000000002a */
        /* <DEDUP_REMOVED lines=19> */
[----:B------:R-:W-:Y:S02]  /*d000*/  @P0 IMAD.MOV.U32 R38, RZ, RZ, 0x0 ;  /* 0x00000000ff260424 */ /* 0x000fe400078e00ff */
[----:B------:R-:W-:-:S02]  /*d010*/  @P0 IMAD.MOV.U32 R39, RZ, RZ, 0x7ff00000 ;  /* 0x7ff00000ff270424 */ /* 0x000fc400078e00ff */
[----:B------:R-:W-:Y:S02]  /*d020*/  @P0 IMAD.MOV.U32 R58, RZ, RZ, 0x0 ;  /* 0x00000000ff3a0424 */ /* 0x000fe400078e00ff */
[----:B------:R-:W-:-:S03]  /*d030*/  @P0 IMAD.MOV.U32 R59, RZ, RZ, -0x40100000 ;  /* 0xbff00000ff3b0424 */ /* 0x000fc600078e00ff */
[----:B------:R-:W-:Y:S01]  /*d040*/  FFMA R9, RZ, R65, R5 ;  /* 0x00000041ff097223 */ /* 0x000fe20000000005 */
[----:B------:R0:W-:Y:S01]  /*d050*/  @P0 STG.E.64 desc[UR4][R46.64+0x2908], R38 ;  /* 0x002908262e000986 */ /* 0x0001e2000c101b04 */
[----:B------:R-:W-:-:S03]  /*d060*/  FSETP.GEU.AND P1, PT, |R67|, 6.5827683646048100446e-37, PT ;  /* 0x036000004300780b */ /* 0x000fc60003f2e200 */
[----:B------:R0:W-:Y:S01]  /*d070*/  @P0 STG.E.64 desc[UR10][R46.64+0x28f8], R58 ;  /* 0x0028f83a2e000986 */ /* 0x0001e2000c101b0a */
[----:B------:R-:W-:-:S13]  /*d080*/  FSETP.GT.AND P0, PT, |R9|, 1.469367938527859385e-39, PT ;  /* 0x001000000900780b */ /* 0x000fda0003f04200 */
[----:B0-----:R-:W-:Y:S05]  /*d090*/  @P0 BRA P1, `(.L_x_215) ;  /* 0x0000000000100947 */ /* 0x001fea0000800000 */
[----:B------:R-:W-:-:S07]  /*d0a0*/  MOV R38, 0xd0c0 ;  /* 0x0000d0c000267802 */ /* 0x000fce0000000f00 */
[----:B-1----:R-:W-:Y:S05]  /*d0b0*/  CALL.REL.NOINC `($__internal_0_$__cuda_sm20_div_rn_f64_full) ;  /* 0x0000058800707944 */ /* 0x002fea0003c00000 */
[----:B------:R-:W-:Y:S02]  /*d0c0*/  IMAD.MOV.U32 R4, RZ, RZ, R70 ;  /* 0x000000ffff047224 */ /* 0x000fe400078e0046 */
[----:B------:R-:W-:-:S07]  /*d0d0*/  IMAD.MOV.U32 R5, RZ, RZ, R71 ;  /* 0x000000ffff057224 */ /* 0x000fce00078e0047 */
.L_x_215:
[----:B------:R-:W-:Y:S05]  /*d0e0*/  BSYNC.RECONVERGENT B4 ;  /* 0x0000000000047941 */ /* 0x000fea0003800200 */
.L_x_214:
        /* <DEDUP_REMOVED lines=27> */
.L_x_218:
[----:B------:R-:W-:Y:S05]  /*d2a0*/  BSYNC.RECONVERGENT B4 ;  /* 0x0000000000047941 */ /* 0x000fea0003800200 */
.L_x_217:
        /* <DEDUP_REMOVED lines=19> */
.L_x_216:
        /* <DEDUP_REMOVED lines=13> */
.L_x_213:
[----:B------:R-:W-:Y:S05]  /*d4b0*/  BSYNC.RECONVERGENT B3 ;  /* 0x0000000000037941 */ /* 0x000fea0003800200 */
.L_x_212:
[C---:B------:R-:W-:Y:S02]  /*d4c0*/  R2UR UR12, R52.reuse ;  /* 0x00000000340c72ca */ /* 0x040fe400000e0000 */
[C---:B------:R-:W-:Y:S02]  /*d4d0*/  R2UR UR13, R53.reuse ;  /* 0x00000000350d72ca */ /* 0x040fe400000e0000 */
[C---:B------:R-:W-:Y:S02]  /*d4e0*/  R2UR UR4, R52.reuse ;  /* 0x00000000340472ca */ /* 0x040fe400000e0000 */
[C---:B------:R-:W-:Y:S02]  /*d4f0*/  R2UR UR5, R53.reuse ;  /* 0x00000000350572ca */ /* 0x040fe400000e0000 */
[----:B------:R-:W-:Y:S02]  /*d500*/  R2UR UR10, R52 ;  /* 0x00000000340a72ca */ /* 0x000fe400000e0000 */
[----:B------:R-:W-:-:S05]  /*d510*/  R2UR UR11, R53 ;  /* 0x00000000350b72ca */ /* 0x000fca00000e0000 */
[----:B------:R-:W4:Y:S04]  /*d520*/  LDG.E.U8 R7, desc[UR12][R2.64+0x1b] ;  /* 0x00001b0c02077981 */ /* 0x000f28000c1e1100 */
[----:B------:R-:W5:Y:S04]  /*d530*/  LDG.E.S8 R6, desc[UR4][R56.64] ;  /* 0x0000000438067981 */ /* 0x000f68000c1e1300 */
[----:B--23--:R-:W5:Y:S01]  /*d540*/  LDG.E.S8 R5, desc[UR10][R56.64+0x1] ;  /* 0x0000010a38057981 */ /* 0x00cf62000c1e1300 */
[----:B------:R-:W-:Y:S01]  /*d550*/  IMAD.MOV.U32 R19, RZ, RZ, 0x519 ;  /* 0x00000519ff137424 */ /* 0x000fe200078e00ff */
[----:B------:R-:W-:Y:S01]  /*d560*/  BSSY.RECONVERGENT B3, `(.L_x_219) ;  /* 0x000008f000037945 */ /* 0x000fe20003800200 */
[----:B------:R-:W-:-:S02]  /*d570*/  IMAD.MOV.U32 R59, RZ, RZ, 0x448 ;  /* 0x00000448ff3b7424 */ /* 0x000fc400078e00ff */
[----:B------:R-:W-:Y:S02]  /*d580*/  IMAD.MOV.U32 R38, RZ, RZ, -0x800000 ;  /* 0xff800000ff267424 */ /* 0x000fe400078e00ff */
[----:B------:R-:W-:Y:S01]  /*d590*/  IMAD.MOV.U32 R39, RZ, RZ, 0x41cdcd64 ;  /* 0x41cdcd64ff277424 */ /* 0x000fe200078e00ff */
[----:B----4-:R-:W-:Y:S02]  /*d5a0*/  PRMT R4, R7, 0x8880, RZ ;  /* 0x0000888007047816 */ /* 0x010fe400000000ff */
[----:B-----5:R-:W-:-:S05]  /*d5b0*/  PRMT R5, R6, 0x5410, R5 ;  /* 0x0000541006057816 */ /* 0x020fca0000000005 */
[----:B------:R-:W-:-:S04]  /*d5c0*/  IDP.2A.LO.S16.U8 R4, R5, R19, R4 ;  /* 0x0000001305047226 */ /* 0x000fc80000001204 */
[----:B------:R-:W-:-:S04]  /*d5d0*/  IMAD R9, R4, 0x8, R59 ;  /* 0x0000000804097824 */ /* 0x000fc800078e023b */
[----:B------:R-:W2:Y:S02]  /*d5e0*/  LDC.64 R4, c[0x3][R9+0x5208] ;  /* 0x00d4820009047b82 */ /* 0x000ea40000000a00 */
[----:B--2---:R-:W-:-:S14]  /*d5f0*/  DSETP.GEU.AND P0, PT, |R4|, R38, PT ;  /* 0x000000260400722a */ /* 0x004fdc0003f0e200 */
[----:B------:R-:W-:Y:S05]  /*d600*/  @P0 BRA `(.L_x_220) ;  /* 0x0000000800100947 */ /* 0x000fea0003800000 */
[----:B------:R-:W-:Y:S02]  /*d610*/  PRMT R5, R7, 0x8880, RZ ;  /* 0x0000888007057816 */ /* 0x000fe400000000ff */
[----:B------:R-:W-:Y:S02]  /*d620*/  R2UR UR4, R52 ;  /* 0x00000000340472ca */ /* 0x000fe400000e0000 */
[C---:B------:R-:W-:Y:S01]  /*d630*/  R2UR UR5, R53.reuse ;  /* 0x00000000350572ca */ /* 0x040fe200000e0000 */
[----:B------:R-:W-:Y:S01]  /*d640*/  IMAD R6, R6, 0x5, R5 ;  /* 0x0000000506067824 */ /* 0x000fe200078e0205 */
[----:B------:R-:W-:Y:S01]  /*d650*/  R2UR UR12, R52 ;  /* 0x00000000340c72ca */ /* 0x000fe200000e0000 */
[----:B------:R-:W2:Y:S01]  /*d660*/  LDC.64 R4, c[0x3][R9+0x4e20] ;  /* 0x00d3880009047b82 */ /* 0x000ea20000000a00 */
[----:B------:R-:W-:Y:S02]  /*d670*/  R2UR UR13, R53 ;  /* 0x00000000350d72ca */ /* 0x000fe400000e0000 */
[----:B------:R-:W-:-:S02]  /*d680*/  LEA R16, R6, 0x10000, 0x3 ;  /* 0x0001000006107811 */ /* 0x000fc400078e18ff */
[C---:B------:R-:W-:Y:S02]  /*d690*/  R2UR UR10, R52.reuse ;  /* 0x00000000340a72ca */ /* 0x040fe400000e0000 */
[C---:B------:R-:W-:Y:S01]  /*d6a0*/  R2UR UR11, R53.reuse ;  /* 0x00000000350b72ca */ /* 0x040fe200000e0000 */
[----:B------:R-:W2:Y:S01]  /*d6b0*/  LDC.64 R42, c[0x3][R16+-0x4a38] ;  /* 0x00ed7200102a7b82 */ /* 0x000ea20000000a00 */
[----:B------:R-:W-:Y:S01]  /*d6c0*/  R2UR UR14, R52 ;  /* 0x00000000340e72ca */ /* 0x000fe200000e0000 */
[----:B------:R-:W3:Y:S01]  /*d6d0*/  LDG.E.64 R10, desc[UR4][R46.64+0x28b8] ;  /* 0x0028b8042e0a7981 */ /* 0x000ee2000c1e1b00 */
[----:B------:R-:W-:-:S03]  /*d6e0*/  R2UR UR15, R53 ;  /* 0x00000000350f72ca */ /* 0x000fc600000e0000 */
[----:B------:R-:W4:Y:S06]  /*d6f0*/  LDG.E.64 R12, desc[UR4][R46.64+0x28b0] ;  /* 0x0028b0042e0c7981 */ /* 0x000f2c000c1e1b00 */
[----:B------:R-:W5:Y:S01]  /*d700*/  LDG.E.64 R6, desc[UR10][R46.64+0x28c0] ;  /* 0x0028c00a2e067981 */ /* 0x000f62000c1e1b00 */
[----:B--2---:R-:W-:-:S07]  /*d710*/  DADD R42, R42, R4 ;  /* 0x000000002a2a7229 */ /* 0x004fce0000000004 */
[----:B------:R2:W-:Y:S04]  /*d720*/  STG.E.64 desc[UR4][R46.64+0x28f8], R42 ;  /* 0x0028f82a2e007986 */ /* 0x0005e8000c101b04 */
[----:B------:R-:W2:Y:S04]  /*d730*/  LDG.E.U8 R5, desc[UR12][R2.64+0x1b] ;  /* 0x00001b0c02057981 */ /* 0x000ea8000c1e1100 */
[----:B------:R-:W3:Y:S04]  /*d740*/  LDG.E.S8 R4, desc[UR10][R56.64] ;  /* 0x0000000a38047981 */ /* 0x000ee8000c1e1300 */
[----:B------:R-:W3:Y:S01]  /*d750*/  LDG.E.S8 R15, desc[UR14][R56.64+0x1] ;  /* 0x0000010e380f7981 */ /* 0x000ee2000c1e1300 */
[----:B------:R-:W-:Y:S01]  /*d760*/  BSSY.RECONVERGENT B4, `(.L_x_221) ;  /* 0x0000032000047945 */ /* 0x000fe20003800200 */
[----:B--2---:R-:W-:-:S02]  /*d770*/  PRMT R14, R5, 0x8880, RZ ;  /* 0x00008880050e7816 */ /* 0x004fc400000000ff */
[----:B------:R-:W-:-:S03]  /*d780*/  PRMT R36, R5, 0x8880, RZ ;  /* 0x0000888005247816 */ /* 0x000fc600000000ff */
[----:B------:R-:W-:Y:S02]  /*d790*/  IMAD.MOV.U32 R5, RZ, RZ, R14 ;  /* 0x000000ffff057224 */ /* 0x000fe400078e000e */
[----:B------:R-:W-:Y:S01]  /*d7a0*/  IMAD.MOV.U32 R14, RZ, RZ, R36 ;  /* 0x000000ffff0e7224 */ /* 0x000fe200078e0024 */
[C---:B---3--:R-:W-:Y:S01]  /*d7b0*/  PRMT R15, R4.reuse, 0x5410, R15 ;  /* 0x00005410040f7816 */ /* 0x048fe2000000000f */
[----:B------:R-:W-:-:S04]  /*d7c0*/  IMAD R5, R4, 0x5, R5 ;  /* 0x0000000504057824 */ /* 0x000fc800078e0205 */
[----:B------:R-:W-:Y:S01]  /*d7d0*/  IDP.2A.LO.S16.U8 R14, R15, R19, R14 ;  /* 0x000000130f0e7226 */ /* 0x000fe2000000120e */
[----:B------:R-:W-:-:S03]  /*d7e0*/  LEA R16, R5, 0x10000, 0x3 ;  /* 0x0001000005107811 */ /* 0x000fc600078e18ff */
[----:B------:R-:W-:Y:S02]  /*d7f0*/  IMAD R9, R14, 0x8, R59 ;  /* 0x000000080e097824 */ /* 0x000fe400078e023b */
[----:B------:R-:W2:Y:S08]  /*d800*/  LDC.64 R14, c[0x3][R16+-0x4970] ;  /* 0x00eda400100e7b82 */ /* 0x000eb00000000a00 */
[----:B------:R-:W2:Y:S02]  /*d810*/  LDC.64 R4, c[0x3][R9+0x5208] ;  /* 0x00d4820009047b82 */ /* 0x000ea40000000a00 */
[----:B--2---:R-:W-:-:S08]  /*d820*/  DADD R14, R14, R4 ;  /* 0x000000000e0e7229 */ /* 0x004fd00000000004 */
[----:B------:R-:W-:-:S14]  /*d830*/  DSETP.GT.AND P0, PT, |R14|, R38, PT ;  /* 0x000000260e00722a */ /* 0x000fdc0003f04200 */
[----:B------:R-:W-:Y:S02]  /*d840*/  @P0 IMAD.MOV.U32 R42, RZ, RZ, 0x0 ;  /* 0x00000000ff2a0424 */ /* 0x000fe400078e00ff */
[----:B------:R-:W-:-:S06]  /*d850*/  @P0 IMAD.MOV.U32 R43, RZ, RZ, -0x40100000 ;  /* 0xbff00000ff2b0424 */ /* 0x000fcc00078e00ff */
[----:B------:R-:W-:-:S08]  /*d860*/  DADD R4, R10, R42 ;  /* 0x000000000a047229 */ /* 0x000fd0000000002a */
[----:B-----5:R-:W-:-:S06]  /*d870*/  DADD R64, R4, R6 ;  /* 0x0000000004407229 */ /* 0x020fcc0000000006 */
[----:B------:R-:W2:Y:S01]  /*d880*/  MUFU.RCP64H R5, R65 ;  /* 0x0000004100057308 */ /* 0x000ea20000001800 */
[----:B------:R-:W-:-:S06]  /*d890*/  IMAD.MOV.U32 R4, RZ, RZ, 0x1 ;  /* 0x00000001ff047424 */ /* 0x000fcc00078e00ff */
[----:B--2---:R-:W-:-:S08]  /*d8a0*/  DFMA R38, -R64, R4, 1 ;  /* 0x3ff000004026742b */ /* 0x004fd00000000104 */
[----:B------:R-:W-:-:S08]  /*d8b0*/  DFMA R38, R38, R38, R38 ;  /* 0x000000262626722b */ /* 0x000fd00000000026 */
[----:B------:R-:W-:Y:S01]  /*d8c0*/  DFMA R38, R4, R38, R4 ;  /* 0x000000260426722b */ /* 0x000fe20000000004 */
[----:B------:R2:W-:Y:S07]  /*d8d0*/  STG.E.64 desc[UR4][R46.64+0x2908], R14 ;  /* 0x0029080e2e007986 */ /* 0x0005ee000c101b04 */
[----:B------:R-:W-:Y:S01]  /*d8e0*/  DFMA R4, -R64, R38, 1 ;  /* 0x3ff000004004742b */ /* 0x000fe20000000126 */
[----:B--2---:R-:W-:Y:S02]  /*d8f0*/  @P0 IMAD.MOV.U32 R14, RZ, RZ, 0x0 ;  /* 0x00000000ff0e0424 */ /* 0x004fe400078e00ff */
        /* <DEDUP_REMOVED lines=19> */
[----:B--2---:R-:W-:Y:S05]  /*da30*/  @P0 BRA P1, `(.L_x_222) ;  /* 0x0000000000100947 */ /* 0x004fea0000800000 */
[----:B------:R-:W-:-:S07]  /*da40*/  MOV R38, 0xda60 ;  /* 0x0000da6000267802 */ /* 0x000fce0000000f00 */
[----:B01----:R-:W-:Y:S05]  /*da50*/  CALL.REL.NOINC `($__internal_0_$__cuda_sm20_div_rn_f64_full) ;  /* 0x0000058000087944 */ /* 0x003fea0003c00000 */
[----:B------:R-:W-:Y:S02]  /*da60*/  IMAD.MOV.U32 R4, RZ, RZ, R70 ;  /* 0x000000ffff047224 */ /* 0x000fe400078e0046 */
[----:B------:R-:W-:-:S07]  /*da70*/  IMAD.MOV.U32 R5, RZ, RZ, R71 ;  /* 0x000000ffff057224 */ /* 0x000fce00078e0047 */
.L_x_222:
[----:B------:R-:W-:Y:S05]  /*da80*/  BSYNC.RECONVERGENT B4 ;  /* 0x0000000000047941 */ /* 0x000fea0003800200 */
.L_x_221:
[----:B------:R-:W-:Y:S02]  /*da90*/  R2UR UR4, R52 ;  /* 0x00000000340472ca */ /* 0x000fe400000e0000 */
[----:B------:R-:W-:-:S13]  /*daa0*/  R2UR UR5, R53 ;  /* 0x00000000350572ca */ /* 0x000fda00000e0000 */
[----:B------:R2:W-:Y:S01]  /*dab0*/  STG.E.64 desc[UR4][R46.64+0x2918], R4 ;  /* 0x002918042e007986 */ /* 0x0005e2000c101b04 */
[----:B------:R-:W-:Y:S01]  /*dac0*/  UMOV UR4, 0xff800000 ;  /* 0xff80000000047882 */ /* 0x000fe20000000000 */
[----:B------:R-:W-:Y:S02]  /*dad0*/  UMOV UR5, 0x41cdcd64 ;  /* 0x41cdcd6400057882 */ /* 0x000fe40000000000 */
[----:B------:R-:W-:-:S14]  /*dae0*/  DSETP.GEU.AND P0, PT, |R44|, UR4, PT ;  /* 0x000000042c007e2a */ /* 0x000fdc000bf0e200 */
[----:B--2---:R-:W-:Y:S05]  /*daf0*/  @P0 BRA `(.L_x_223) ;  /* 0x0000000000a00947 */ /* 0x004fea0003800000 */
[----:B------:R-:W-:Y:S01]  /*db00*/  DADD R10, R54, R10 ;  /* 0x00000000360a7229 */ /* 0x000fe2000000000a */
[----:B------:R-:W-:Y:S01]  /*db10*/  BSSY.RECONVERGENT B4, `(.L_x_224) ;  /* 0x0000013000047945 */ /* 0x000fe20003800200 */
[----:B------:R-:W-:-:S06]  /*db20*/  DADD R66, R44, R12 ;  /* 0x000000002c427229 */ /* 0x000fcc000000000c */
[----:B------:R-:W-:Y:S01]  /*db30*/  DADD R64, R6, R10 ;  /* 0x0000000006407229 */ /* 0x000fe2000000000a */
[----:B------:R-:W-:-:S03]  /*db40*/  IMAD.MOV.U32 R6, RZ, RZ, 0x1 ;  /* 0x00000001ff067424 */ /* 0x000fc600078e00ff */
[----:B------:R-:W-:Y:S02]  /*db50*/  FSETP.GEU.AND P1, PT, |R67|, 6.5827683646048100446e-37, PT ;  /* 0x036000004300780b */ /* 0x000fe40003f2e200 */
[----:B------:R-:W2:Y:S02]  /*db60*/  MUFU.RCP64H R7, R65 ;  /* 0x0000004100077308 */ /* 0x000ea40000001800 */
[----:B--2---:R-:W-:-:S08]  /*db70*/  DFMA R10, -R64, R6, 1 ;  /* 0x3ff00000400a742b */ /* 0x004fd00000000106 */
[----:B------:R-:W-:-:S08]  /*db80*/  DFMA R10, R10, R10, R10 ;  /* 0x0000000a0a0a722b */ /* 0x000fd0000000000a */
[----:B------:R-:W-:-:S08]  /*db90*/  DFMA R10, R6, R10, R6 ;  /* 0x0000000a060a722b */ /* 0x000fd00000000006 */
[----:B------:R-:W-:-:S08]  /*dba0*/  DFMA R6, -R64, R10, 1 ;  /* 0x3ff000004006742b */ /* 0x000fd0000000010a */
[----:B------:R-:W-:-:S08]  /*dbb0*/  DFMA R6, R10, R6, R10 ;  /* 0x000000060a06722b */ /* 0x000fd0000000000a */
[----:B0-----:R-:W-:-:S08]  /*dbc0*/  DMUL R70, R66, R6 ;  /* 0x0000000642467228 */ /* 0x001fd00000000000 */
[----:B------:R-:W-:-:S08]  /*dbd0*/  DFMA R10, -R64, R70, R66 ;  /* 0x00000046400a722b */ /* 0x000fd00000000142 */
[----:B------:R-:W-:-:S10]  /*dbe0*/  DFMA R70, R6, R10, R70 ;  /* 0x0000000a0646722b */ /* 0x000fd40000000046 */
[----:B------:R-:W-:-:S05]  /*dbf0*/  FFMA R6, RZ, R65, R71 ;  /* 0x00000041ff067223 */ /* 0x000fca0000000047 */
[----:B------:R-:W-:-:S13]  /*dc00*/  FSETP.GT.AND P0, PT, |R6|, 1.469367938527859385e-39, PT ;  /* 0x001000000600780b */ /* 0x000fda0003f04200 */
[----:B------:R-:W-:Y:S05]  /*dc10*/  @P0 BRA P1, `(.L_x_225) ;  /* 0x0000000000080947 */ /* 0x000fea0000800000 */
[----:B------:R-:W-:-:S07]  /*dc20*/  MOV R38, 0xdc40 ;  /* 0x0000dc4000267802 */ /* 0x000fce0000000f00 */
[----:B-1----:R-:W-:Y:S05]  /*dc30*/  CALL.REL.NOINC `($__internal_0_$__cuda_sm20_div_rn_f64_full) ;  /* 0x0000057c00907944 */ /* 0x002fea0003c00000 */
.L_x_225:
[----:B------:R-:W-:Y:S05]  /*dc40*/  BSYNC.RECONVERGENT B4 ;  /* 0x0000000000047941 */ /* 0x000fea0003800200 */
.L_x_224:
        /* <DEDUP_REMOVED lines=19> */
.L_x_223:
        /* <DEDUP_REMOVED lines=13> */
.L_x_220:
[----:B------:R-:W-:Y:S05]  /*de50*/  BSYNC.RECONVERGENT B3 ;  /* 0x0000000000037941 */ /* 0x000fea0003800200 */
.L_x_219:
[C---:B------:R-:W-:Y:S02]  /*de60*/  R2UR UR4, R52.reuse ;  /* 0x00000000340472ca */ /* 0x040fe400000e0000 */
[C---:B------:R-:W-:Y:S02]  /*de70*/  R2UR UR5, R53.reuse ;  /* 0x00000000350572ca */ /* 0x040fe400000e0000 */
[C---:B------:R-:W-:Y:S02]  /*de80*/  R2UR UR10, R52.reuse ;  /* 0x00000000340a72ca */ /* 0x040fe400000e0000 */
[C---:B------:R-:W-:Y:S02]  /*de90*/  R2UR UR11, R53.reuse ;  /* 0x00000000350b72ca */ /* 0x040fe400000e0000 */
[----:B------:R-:W-:Y:S02]  /*dea0*/  R2UR UR12, R52 ;  /* 0x00000000340c72ca */ /* 0x000fe400000e0000 */
[----:B------:R-:W-:-:S05]  /*deb0*/  R2UR UR13, R53 ;  /* 0x00000000350d72ca */ /* 0x000fca00000e0000 */
[----:B------:R-:W5:Y:S04]  /*dec0*/  LDG.E.S8 R6, desc[UR4][R56.64] ;  /* 0x0000000438067981 */ /* 0x000f68000c1e1300 */
[----:B------:R-:W5:Y:S04]  /*ded0*/  LDG.E.S8 R9, desc[UR10][R2.64+0x1b] ;  /* 0x00001b0a02097981 */ /* 0x000f68000c1e1300 */
[----:B--2-4-:R-:W2:Y:S01]  /*dee0*/  LDG.E.S8 R4, desc[UR12][R2.64+0x1c] ;  /* 0x00001c0c02047981 */ /* 0x014ea2000c1e1300 */
[----:B------:R-:W-:Y:S01]  /*def0*/  IMAD.MOV.U32 R19, RZ, RZ, 0x519 ;  /* 0x00000519ff137424 */ /* 0x000fe200078e00ff */
[----:B------:R-:W-:Y:S01]  /*df00*/  BSSY.RECONVERGENT B3, `(.L_x_226) ;  /* 0x0000093000037945 */ /* 0x000fe20003800200 */
[----:B------:R-:W-:-:S02]  /*df10*/  IMAD.MOV.U32 R59, RZ, RZ, 0x448 ;  /* 0x00000448ff3b7424 */ /* 0x000fc400078e00ff */
[----:B------:R-:W-:Y:S02]  /*df20*/  IMAD.MOV.U32 R38, RZ, RZ, -0x800000 ;  /* 0xff800000ff267424 */ /* 0x000fe400078e00ff */
[----:B------:R-:W-:Y:S01]  /*df30*/  IMAD.MOV.U32 R39, RZ, RZ, 0x41cdcd64 ;  /* 0x41cdcd64ff277424 */ /* 0x000fe200078e00ff */
[----:B-----5:R-:W-:-:S05]  /*df40*/  PRMT R5, R6, 0x5410, R9 ;  /* 0x0000541006057816 */ /* 0x020fca0000000009 */
[----:B--2---:R-:W-:-:S04]  /*df50*/  IDP.2A.LO.S16.U8 R4, R5, R19, R4 ;  /* 0x0000001305047226 */ /* 0x004fc80000001204 */
[----:B------:R-:W-:-:S04]  /*df60*/  IMAD R7, R4, 0x8, R59 ;  /* 0x0000000804077824 */ /* 0x000fc800078e023b */
[----:B------:R-:W2:Y:S02]  /*df70*/  LDC.64 R4, c[0x3][R7+0x59d8] ;  /* 0x00d6760007047b82 */ /* 0x000ea40000000a00 */
[----:B--2---:R-:W-:-:S14]  /*df80*/  DSETP.GEU.AND P0, PT, |R4|, R38, PT ;  /* 0x000000260400722a */ /* 0x004fdc0003f0e200 */
        /* <DEDUP_REMOVED lines=11> */
.L_x_227:
[----:B------:R-:W-:Y:S01]  /*e040*/  IMAD R6, R6, 0x5, R9 ;  /* 0x0000000506067824 */ /* 0x000fe200078e0209 */
[----:B------:R-:W2:Y:S01]  /*e050*/  LDC.64 R4, c[0x3][R7+0x55f0] ;  /* 0x00d57c0007047b82 */ /* 0x000ea20000000a00 */
[----:B------:R-:W-:Y:S02]  /*e060*/  R2UR UR4, R52 ;  /* 0x00000000340472ca */ /* 0x000fe400000e0000 */
[C---:B------:R-:W-:Y:S02]  /*e070*/  R2UR UR5, R53.reuse ;  /* 0x00000000350572ca */ /* 0x040fe400000e0000 */
[----:B------:R-:W-:Y:S02]  /*e080*/  LEA R16, R6, 0x10000, 0x3 ;  /* 0x0001000006107811 */ /* 0x000fe400078e18ff */
[----:B------:R-:W-:Y:S02]  /*e090*/  R2UR UR10, R52 ;  /* 0x00000000340a72ca */ /* 0x000fe400000e0000 */
[----:B------:R-:W2:Y:S01]  /*e0a0*/  LDC.64 R10, c[0x3][R16+-0x4a38] ;  /* 0x00ed7200100a7b82 */ /* 0x000ea20000000a00 */
[----:B------:R-:W-:-:S02]  /*e0b0*/  R2UR UR11, R53 ;  /* 0x00000000350b72ca */ /* 0x000fc400000e0000 */
[C---:B------:R-:W-:Y:S02]  /*e0c0*/  R2UR UR12, R52.reuse ;  /* 0x00000000340c72ca */ /* 0x040fe400000e0000 */
[C---:B------:R-:W-:Y:S02]  /*e0d0*/  R2UR UR13, R53.reuse ;  /* 0x00000000350d72ca */ /* 0x040fe400000e0000 */
[----:B------:R-:W-:Y:S01]  /*e0e0*/  R2UR UR14, R52 ;  /* 0x00000000340e72ca */ /* 0x000fe200000e0000 */
[----:B------:R-:W4:Y:S01]  /*e0f0*/  LDG.E.64 R14, desc[UR4][R46.64+0x28b8] ;  /* 0x0028b8042e0e7981 */ /* 0x000f22000c1e1b00 */
[----:B------:R-:W-:-:S03]  /*e100*/  R2UR UR15, R53 ;  /* 0x00000000350f72ca */ /* 0x000fc600000e0000 */
[----:B------:R-:W5:Y:S04]  /*e110*/  LDG.E.64 R42, desc[UR4][R46.64+0x28b0] ;  /* 0x0028b0042e2a7981 */ /* 0x000f68000c1e1b00 */
[----:B------:R-:W3:Y:S01]  /*e120*/  LDG.E.64 R12, desc[UR10][R46.64+0x28c0] ;  /* 0x0028c00a2e0c7981 */ /* 0x000ee2000c1e1b00 */
[----:B--2---:R-:W-:-:S07]  /*e130*/  DADD R10, R10, R4 ;  /* 0x000000000a0a7229 */ /* 0x004fce0000000004 */
[----:B------:R2:W-:Y:S04]  /*e140*/  STG.E.64 desc[UR4][R46.64+0x28f8], R10 ;  /* 0x0028f80a2e007986 */ /* 0x0005e8000c101b04 */
[----:B------:R-:W2:Y:S04]  /*e150*/  LDG.E.S8 R4, desc[UR10][R56.64] ;  /* 0x0000000a38047981 */ /* 0x000ea8000c1e1300 */
[----:B------:R-:W2:Y:S04]  /*e160*/  LDG.E.S8 R5, desc[UR12][R2.64+0x1b] ;  /* 0x00001b0c02057981 */ /* 0x000ea8000c1e1300 */
[----:B------:R-:W4:Y:S01]  /*e170*/  LDG.E.S8 R9, desc[UR14][R2.64+0x1c] ;  /* 0x00001c0e02097981 */ /* 0x000f22000c1e1300 */
[----:B------:R-:W-:Y:S01]  /*e180*/  BSSY.RECONVERGENT B4, `(.L_x_229) ;  /* 0x000002e000047945 */ /* 0x000fe20003800200 */
[C-C-:B--2---:R-:W-:Y:S01]  /*e190*/  IMAD R6, R4.reuse, 0x5, R5.reuse ;  /* 0x0000000504067824 */ /* 0x144fe200078e0205 */
[----:B------:R-:W-:-:S05]  /*e1a0*/  PRMT R4, R4, 0x5410, R5 ;  /* 0x0000541004047816 */ /* 0x000fca0000000005 */
[----:B----4-:R-:W-:Y:S01]  /*e1b0*/  IDP.2A.LO.S16.U8 R4, R4, R19, R9 ;  /* 0x0000001304047226 */ /* 0x010fe20000001209 */
[----:B------:R-:W-:-:S03]  /*e1c0*/  LEA R19, R6, 0x10000, 0x3 ;  /* 0x0001000006137811 */ /* 0x000fc600078e18ff */
[----:B------:R-:W-:Y:S01]  /*e1d0*/  IMAD R9, R4, 0x8, R59 ;  /* 0x0000000804097824 */ /* 0x000fe200078e023b */
[----:B------:R-:W2:Y:S08]  /*e1e0*/  LDC.64 R6, c[0x3][R19+-0x4970] ;  /* 0x00eda40013067b82 */ /* 0x000eb00000000a00 */
[----:B------:R-:W2:Y:S02]  /*e1f0*/  LDC.64 R4, c[0x3][R9+0x59d8] ;  /* 0x00d6760009047b82 */ /* 0x000ea40000000a00 */
[----:B--2---:R-:W-:-:S08]  /*e200*/  DADD R6, R6, R4 ;  /* 0x0000000006067229 */ /* 0x004fd00000000004 */
[----:B------:R-:W-:-:S14]  /*e210*/  DSETP.GT.AND P0, PT, |R6|, R38, PT ;  /* 0x000000260600722a */ /* 0x000fdc0003f04200 */
[----:B------:R-:W-:Y:S02]  /*e220*/  @P0 IMAD.MOV.U32 R10, RZ, RZ, 0x0 ;  /* 0x00000000ff0a0424 */ /* 0x000fe400078e00ff */
[----:B------:R-:W-:-:S06]  /*e230*/  @P0 IMAD.MOV.U32 R11, RZ, RZ, -0x40100000 ;  /* 0xbff00000ff0b0424 */ /* 0x000fcc00078e00ff */
[----:B------:R-:W-:-:S08]  /*e240*/  DADD R4, R14, R10 ;  /* 0x000000000e047229 */ /* 0x000fd0000000000a */
[----:B---3--:R-:W-:-:S06]  /*e250*/  DADD R64, R4, R12 ;  /* 0x0000000004407229 */ /* 0x008fcc000000000c */
        /* <DEDUP_REMOVED lines=10> */
[----:B-----5:R-:W-:-:S08]  /*e300*/  DADD R66, R42, R6 ;  /* 0x000000002a427229 */ /* 0x020fd00000000006 */
        /* <DEDUP_REMOVED lines=21> */
.L_x_230:
[----:B------:R-:W-:Y:S05]  /*e460*/  BSYNC.RECONVERGENT B4 ;  /* 0x0000000000047941 */ /* 0x000fea0003800200 */
.L_x_229:
        /* <DEDUP_REMOVED lines=27> */
.L_x_233:
[----:B------:R-:W-:Y:S05]  /*e620*/  BSYNC.RECONVERGENT B4 ;  /* 0x0000000000047941 */ /* 0x000fea0003800200 */
.L_x_232:
        /* <DEDUP_REMOVED lines=19> */
.L_x_231:
        /* <DEDUP_REMOVED lines=13> */
.L_x_228:
[----:B------:R-:W-:Y:S05]  /*e830*/  BSYNC.RECONVERGENT B3 ;  /* 0x0000000000037941 */ /* 0x000fea0003800200 */
.L_x_226:
[C---:B------:R-:W-:Y:S02]  /*e840*/  R2UR UR4, R52.reuse ;  /* 0x00000000340472ca */ /* 0x040fe400000e0000 */
[C---:B------:R-:W-:Y:S02]  /*e850*/  R2UR UR5, R53.reuse ;  /* 0x00000000350572ca */ /* 0x040fe400000e0000 */
[----:B------:R-:W-:Y:S02]  /*e860*/  R2UR UR10, R52 ;  /* 0x00000000340a72ca */ /* 0x000fe400000e0000 */
[----:B------:R-:W-:-:S09]  /*e870*/  R2UR UR11, R53 ;  /* 0x00000000350b72ca */ /* 0x000fd200000e0000 */
[----:B--2-4-:R-:W2:Y:S04]  /*e880*/  LDG.E.S8 R4, desc[UR4][R56.64] ;  /* 0x0000000438047981 */ /* 0x014ea8000c1e1300 */
[----:B------:R-:W2:Y:S01]  /*e890*/  LDG.E.S8 R5, desc[UR10][R2.64+0x1b] ;  /* 0x00001b0a02057981 */ /* 0x000ea2000c1e1300 */
[----:B------:R-:W-:Y:S02]  /*e8a0*/  R2UR UR12, R52 ;  /* 0x00000000340c72ca */ /* 0x000fe400000e0000 */
[----:B------:R-:W-:Y:S01]  /*e8b0*/  R2UR UR13, R53 ;  /* 0x00000000350d72ca */ /* 0x000fe200000e0000 */
[----:B--2---:R-:W-:-:S05]  /*e8c0*/  IMAD R4, R4, 0x5, R5 ;  /* 0x0000000504047824 */ /* 0x004fca00078e0205 */
[----:B------:R-:W-:-:S06]  /*e8d0*/  LEA R4, R4, 0x10000, 0x3 ;  /* 0x0001000004047811 */ /* 0x000fcc00078e18ff */
[----:B------:R-:W2:Y:S02]  /*e8e0*/  LDC.64 R4, c[0x3][R4+-0x4a38] ;  /* 0x00ed720004047b82 */ /* 0x000ea40000000a00 */
[----:B--2---:R2:W-:Y:S04]  /*e8f0*/  STG.E.64 desc[UR4][R46.64+0x28f8], R4 ;  /* 0x0028f8042e007986 */ /* 0x0045e8000c101b04 */
[----:B------:R-:W4:Y:S04]  /*e900*/  LDG.E.S8 R9, desc[UR10][R56.64] ;  /* 0x0000000a38097981 */ /* 0x000f28000c1e1300 */
[----:B------:R-:W4:Y:S01]  /*e910*/  LDG.E.S8 R10, desc[UR12][R2.64+0x1b] ;  /* 0x00001b0c020a7981 */ /* 0x000f22000c1e1300 */
[----:B-----5:R-:W-:Y:S01]  /*e920*/  DADD R6, R14, R4 ;  /* 0x000000000e067229 */ /* 0x020fe20000000004 */
[----:B------:R-:W-:Y:S07]  /*e930*/  BSSY.RECONVERGENT B3, `(.L_x_234) ;  /* 0x0000017000037945 */ /* 0x000fee0003800200 */
[----:B------:R-:W-:-:S06]  /*e940*/  DADD R64, R12, R6 ;  /* 0x000000000c407229 */ /* 0x000fcc0000000006 */
[----:B------:R-:W1:Y:S01]  /*e950*/  MUFU.RCP64H R11, R65 ;  /* 0x00000041000b7308 */ /* 0x000e620000001800 */
[----:B----4-:R-:W-:Y:S02]  /*e960*/  IMAD R9, R9, 0x5, R10 ;  /* 0x0000000509097824 */ /* 0x010fe400078e020a */
[----:B------:R-:W-:-:S03]  /*e970*/  IMAD.MOV.U32 R10, RZ, RZ, 0x1 ;  /* 0x00000001ff0a7424 */ /* 0x000fc600078e00ff */
[----:B------:R-:W-:-:S03]  /*e980*/  LEA R9, R9, 0x10000, 0x3 ;  /* 0x0001000009097811 */ /* 0x000fc600078e18ff */
[----:B-1----:R-:W-:Y:S01]  /*e990*/  DFMA R38, -R64, R10, 1 ;  /* 0x3ff000004026742b */ /* 0x002fe2000000010a */
[----:B------:R-:W1:Y:S07]  /*e9a0*/  LDC.64 R6, c[0x3][R9+-0x4970] ;  /* 0x00eda40009067b82 */ /* 0x000e6e0000000a00 */
[----:B------:R-:W-:-:S08]  /*e9b0*/  DFMA R38, R38, R38, R38 ;  /* 0x000000262626722b */ /* 0x000fd00000000026 */
[----:B------:R-:W-:-:S08]  /*e9c0*/  DFMA R38, R10, R38, R10 ;  /* 0x000000260a26722b */ /* 0x000fd0000000000a */
[----:B------:R-:W-:-:S08]  /*e9d0*/  DFMA R2, -R64, R38, 1 ;  /* 0x3ff000004002742b */ /* 0x000fd00000000126 */
[----:B------:R-:W-:Y:S02]  /*e9e0*/  DFMA R2, R38, R2, R38 ;  /* 0x000000022602722b */ /* 0x000fe40000000026 */
[----:B-1----:R-:W-:Y:S01]  /*e9f0*/  DADD R66, R42, R6 ;  /* 0x000000002a427229 */ /* 0x002fe20000000006 */
[----:B------:R2:W-:Y:S07]  /*ea00*/  STG.E.64 desc[UR4][R46.64+0x2908], R6 ;  /* 0x002908062e007986 */ /* 0x0005ee000c101b04 */
[----:B0--3--:R-:W-:-:S02]  /*ea10*/  DMUL R70, R66, R2 ;  /* 0x0000000242467228 */ /* 0x009fc40000000000 */
[----:B------:R-:W-:-:S06]  /*ea20*/  FSETP.GEU.AND P1, PT, |R67|, 6.5827683646048100446e-37, PT ;  /* 0x036000004300780b */ /* 0x000fcc0003f2e200 */
[----:B------:R-:W-:-:S08]  /*ea30*/  DFMA R10, -R64, R70, R66 ;  /* 0x00000046400a722b */ /* 0x000fd00000000142 */
[----:B------:R-:W-:-:S10]  /*ea40*/  DFMA R70, R2, R10, R70 ;  /* 0x0000000a0246722b */ /* 0x000fd40000000046 */
[----:B------:R-:W-:-:S05]  /*ea50*/  FFMA R2, RZ, R65, R71 ;  /* 0x00000041ff027223 */ /* 0x000fca0000000047 */
[----:B------:R-:W-:-:S13]  /*ea60*/  FSETP.GT.AND P0, PT, |R2|, 1.469367938527859385e-39, PT ;  /* 0x001000000200780b */ /* 0x000fda0003f04200 */
[----:B--2---:R-:W-:Y:S05]  /*ea70*/  @P0 BRA P1, `(.L_x_235) ;  /* 0x0000000000080947 */ /* 0x004fea0000800000 */
[----:B------:R-:W-:-:S07]  /*ea80*/  MOV R38, 0xeaa0 ;  /* 0x0000eaa000267802 */ /* 0x000fce0000000f00 */
[----:B------:R-:W-:Y:S05]  /*ea90*/  CALL.REL.NOINC `($__internal_0_$__cuda_sm20_div_rn_f64_full) ;  /* 0x0000056c00f87944 */ /* 0x000fea0003c00000 */
.L_x_235:
[----:B------:R-:W-:Y:S05]  /*eaa0*/  BSYNC.RECONVERGENT B3 ;  /* 0x0000000000037941 */ /* 0x000fea0003800200 */
.L_x_234:
[----:B------:R-:W-:Y:S02]  /*eab0*/  R2UR UR4, R52 ;  /* 0x00000000340472ca */ /* 0x000fe400000e0000 */
[----:B------:R-:W-:-:S13]  /*eac0*/  R2UR UR5, R53 ;  /* 0x00000000350572ca */ /* 0x000fda00000e0000 */
[----:B------:R0:W-:Y:S01]  /*ead0*/  STG.E.64 desc[UR4][R46.64+0x2918], R70 ;  /* 0x002918462e007986 */ /* 0x0001e2000c101b04 */
[----:B------:R-:W-:Y:S01]  /*eae0*/  UMOV UR4, 0xff800000 ;  /* 0xff80000000047882 */ /* 0x000fe20000000000 */
[----:B------:R-:W-:Y:S02]  /*eaf0*/  UMOV UR5, 0x41cdcd64 ;  /* 0x41cdcd6400057882 */ /* 0x000fe40000000000 */
[----:B------:R-:W-:-:S14]  /*eb00*/  DSETP.GEU.AND P0, PT, |R44|, UR4, PT ;  /* 0x000000042c007e2a */ /* 0x000fdc000bf0e200 */
[----:B0-----:R-:W-:Y:S05]  /*eb10*/  @P0 BRA `(.L_x_211) ;  /* 0x0000000000200947 */ /* 0x001fea0003800000 */
[----:B------:R-:W-:Y:S02]  /*eb20*/  R2UR UR4, R52 ;  /* 0x00000000340472ca */ /* 0x000fe400000e0000 */
[----:B------:R-:W-:-:S13]  /*eb30*/  R2UR UR5, R53 ;  /* 0x00000000350572ca */ /* 0x000fda00000e0000 */
[----:B------:R-:W2:Y:S02]  /*eb40*/  LDG.E.64 R2, desc[UR4][R46.64+0x2910] ;  /* 0x002910042e027981 */ /* 0x000ea4000c1e1b00 */
[----:B--2---:R-:W-:-:S06]  /*eb50*/  DSETP.GEU.AND P0, PT, R2, R70, PT ;  /* 0x000000460200722a */ /* 0x004fcc0003f0e000 */
[----:B------:R-:W-:Y:S02]  /*eb60*/  FSEL R6, R6, R44, !P0 ;  /* 0x0000002c06067208 */ /* 0x000fe40004000000 */
[----:B------:R-:W-:Y:S02]  /*eb70*/  FSEL R7, R7, R45, !P0 ;  /* 0x0000002d07077208 */ /* 0x000fe40004000000 */
[----:B------:R-:W-:Y:S02]  /*eb80*/  FSEL R4, R4, R54, !P0 ;  /* 0x0000003604047208 */ /* 0x000fe40004000000 */
[----:B------:R-:W-:-:S07]  /*eb90*/  FSEL R5, R5, R55, !P0 ;  /* 0x0000003705057208 */ /* 0x000fce0004000000 */
.L_x_211:
[----:B------:R-:W-:Y:S05]  /*eba0*/  BSYNC.RECONVERGENT B0 ;  /* 0x0000000000007941 */ /* 0x000fea0003800200 */
.L_x_209:
[C---:B------:R-:W-:Y:S01]  /*ebb0*/  R2UR UR10, R52.reuse ;  /* 0x00000000340a72ca */ /* 0x040fe200000e0000 */
[----:B------:R-:W-:Y:S01]  /*ebc0*/  UMOV UR4, 0xa0b5ed8d ;  /* 0xa0b5ed8d00047882 */ /* 0x000fe20000000000 */
[C---:B------:R-:W-:Y:S01]  /*ebd0*/  R2UR UR11, R53.reuse ;  /* 0x00000000350b72ca */ /* 0x040fe200000e0000 */
[----:B------:R-:W-:Y:S01]  /*ebe0*/  UMOV UR5, 0x3eb0c6f7 ;  /* 0x3eb0c6f700057882 */ /* 0x000fe20000000000 */
[C---:B------:R-:W-:Y:S01]  /*ebf0*/  R2UR UR12, R52.reuse ;  /* 0x00000000340c72ca */ /* 0x040fe200000e0000 */
[----:B------:R-:W-:Y:S01]  /*ec00*/  DADD R4, R4, UR4 ;  /* 0x0000000404047e29 */ /* 0x000fe20008000000 */
[C---:B------:R-:W-:Y:S01]  /*ec10*/  R2UR UR13, R53.reuse ;  /* 0x00000000350d72ca */ /* 0x040fe200000e0000 */
[----:B------:R-:W-:Y:S01]  /*ec20*/  DADD R6, R6, UR4 ;  /* 0x0000000406067e29 */ /* 0x000fe20008000000 */
[----:B------:R-:W-:Y:S01]  /*ec30*/  R2UR UR14, R52 ;  /* 0x00000000340e72ca */ /* 0x000fe200000e0000 */
[----:B------:R-:W2:Y:S01]  /*ec40*/  LDC.64 R2, c[0x0][0x3b0] ;  /* 0x0000ec00ff027b82 */ /* 0x000ea20000000a00 */
[----:B------:R-:W-:-:S02]  /*ec50*/  R2UR UR15, R53 ;  /* 0x00000000350f72ca */ /* 0x000fc400000e0000 */
[C---:B------:R-:W-:Y:S02]  /*ec60*/  R2UR UR16, R52.reuse ;  /* 0x00000000341072ca */ /* 0x040fe400000e0000 */
[----:B------:R-:W-:Y:S01]  /*ec70*/  R2UR UR17, R53 ;  /* 0x00000000351172ca */ /* 0x000fe200000e0000 */
[----:B------:R4:W-:Y:S04]  /*ec80*/  STG.E.64 desc[UR10][R46.64+0x28d0], R4 ;  /* 0x0028d0042e007986 */ /* 0x0009e8000c101b0a */
[----:B------:R4:W-:Y:S04]  /*ec90*/  STG.E.64 desc[UR12][R46.64+0x28d8], R6 ;  /* 0x0028d8062e007986 */ /* 0x0009e8000c101b0c */
[----:B------:R-:W3:Y:S04]  /*eca0*/  LDG.E R9, desc[UR14][R48.64+0x198] ;  /* 0x0001980e30097981 */ /* 0x000ee8000c1e1900 */
[----:B------:R-:W4:Y:S01]  /*ecb0*/  LDG.E R11, desc[UR16][R48.64+0x19c] ;  /* 0x00019c10300b7981 */ /* 0x000f22000c1e1900 */
[----:B------:R-:W-:-:S02]  /*ecc0*/  R2UR UR4, R52 ;  /* 0x00000000340472ca */ /* 0x000fc400000e0000 */
[----:B------:R-:W-:Y:S01]  /*ecd0*/  R2UR UR5, R53 ;  /* 0x00000000350572ca */ /* 0x000fe200000e0000 */
[----:B---3--:R-:W-:Y:S02]  /*ece0*/  VIADD R10, R9, 0xffffffff ;  /* 0xffffffff090a7836 */ /* 0x008fe40000000000 */
[----:B----4-:R-:W-:-:S04]  /*ecf0*/  IMAD.IADD R11, R32, 0x1, R11 ;  /* 0x00000001200b7824 */ /* 0x010fc800078e020b */
[----:B------:R-:W-:-:S04]  /*ed00*/  IMAD R11, R10, R41, R11 ;  /* 0x000000290a0b7224 */ /* 0x000fc800078e020b */
[----:B--2---:R-:W-:-:S05]  /*ed10*/  IMAD.WIDE R2, R11, 0x8, R2 ;  /* 0x000000080b027825 */ /* 0x004fca00078e0202 */
[----:B------:R-:W2:Y:S04]  /*ed20*/  LDG.E.64 R38, desc[UR4][R2.64+0x1388] ;  /* 0x0013880402267981 */ /* 0x000ea8000c1e1b00 */
[----:B------:R-:W3:Y:S01]  /*ed30*/  LDG.E.64 R10, desc[UR4][R2.64] ;  /* 0x00000004020a7981 */ /* 0x000ee2000c1e1b00 */
[----:B------:R-:W-:Y:S05]  /*ed40*/  BMOV.32.CLEAR RZ, B0 ;  /* 0x0000000000ff7355 */ /* 0x000fea0000100000 */
[----:B------:R-:W-:Y:S01]  /*ed50*/  BSSY.RECONVERGENT B0, `(.L_x_236) ;  /* 0x0000016000007945 */ /* 0x000fe20003800200 */
[----:B--2---:R-:W-:-:S02]  /*ed60*/  DADD R38, R4, R38 ;  /* 0x0000000004267229 */ /* 0x004fc40000000026 */
[----:B---3--:R-:W-:-:S06]  /*ed70*/  DADD R10, R6, R10 ;  /* 0x00000000060a7229 */ /* 0x008fcc000000000a */
[----:B-----5:R-:W-:Y:S02]  /*ed80*/  DADD R38, R38, R14 ;  /* 0x0000000026267229 */ /* 0x020fe4000000000e */
[----:B------:R-:W-:-:S06]  /*ed90*/  DADD R66, R10, R42 ;  /* 0x000000000a427229 */ /* 0x000fcc000000002a */
        /* <DEDUP_REMOVED lines=17> */
.L_x_237:
[----:B------:R-:W-:Y:S05]  /*eeb0*/  BSYNC.RECONVERGENT B0 ;  /* 0x0000000000007941 */ /* 0x000fea0003800200 */
.L_x_236:
[C---:B------:R-:W-:Y:S02]  /*eec0*/  R2UR UR4, R52.reuse ;  /* 0x00000000340472ca */ /* 0x040fe400000e0000 */
[C---:B------:R-:W-:Y:S02]  /*eed0*/  R2UR UR5, R53.reuse ;  /* 0x00000000350572ca */ /* 0x040fe400000e0000 */
[----:B------:R-:W-:Y:S02]  /*eee0*/  R2UR UR10, R52 ;  /* 0x00000000340a72ca */ /* 0x000fe400000e0000 */
[----:B------:R-:W-:-:S09]  /*eef0*/  R2UR UR11, R53 ;  /* 0x00000000350b72ca */ /* 0x000fd200000e0000 */
[----:B------:R-:W2:Y:S01]  /*ef00*/  LDG.E.64 R2, desc[UR4][R46.64+0x28c8] ;  /* 0x0028c8042e027981 */ /* 0x000ea2000c1e1b00 */
[----:B------:R-:W-:Y:S01]  /*ef10*/  UMOV UR4, 0x66666666 ;  /* 0x6666666600047882 */ /* 0x000fe20000000000 */
[----:B------:R-:W-:Y:S01]  /*ef20*/  UMOV UR5, 0x40711266 ;  /* 0x4071126600057882 */ /* 0x000fe20000000000 */
[----:B------:R-:W-:Y:S01]  /*ef30*/  R2UR UR12, R52 ;  /* 0x00000000340c72ca */ /* 0x000fe200000e0000 */
[----:B------:R-:W-:Y:S01]  /*ef40*/  DADD R70, R70, -UR4 ;  /* 0x8000000446467e29 */ /* 0x000fe20008000000 */
[----:B------:R-:W-:Y:S01]  /*ef50*/  R2UR UR13, R53 ;  /* 0x00000000350d72ca */ /* 0x000fe200000e0000 */
[----:B------:R-:W-:Y:S05]  /*ef60*/  BMOV.32.CLEAR RZ, B0 ;  /* 0x0000000000ff7355 */ /* 0x000fea0000100000 */
[----:B------:R3:W-:Y:S01]  /*ef70*/  STG.E.64 desc[UR10][R46.64+0x28e0], R70 ;  /* 0x0028e0462e007986 */ /* 0x0007e2000c101b0a */
[----:B------:R-:W-:Y:S06]  /*ef80*/  BSSY.RECONVERGENT B0, `(.L_x_238) ;  /* 0x0000021000007945 */ /* 0x000fec0003800200 */
[----:B------:R3:W5:Y:S01]  /*ef90*/  LDG.E R12, desc[UR12][R48.64+0x19c] ;  /* 0x00019c0c300c7981 */ /* 0x000762000c1e1900 */
[----:B--2---:R-:W-:-:S14]  /*efa0*/  DSETP.GT.AND P0, PT, R70, R2, PT ;  /* 0x000000024600722a */ /* 0x004fdc0003f04000 */
[----:B---3--:R-:W-:Y:S05]  /*efb0*/  @!P0 BRA `(.L_x_239) ;  /* 0x0000000000748947 */ /* 0x008fea0003800000 */
[----:B------:R-:W-:Y:S01]  /*efc0*/  R2UR UR4, R52 ;  /* 0x00000000340472ca */ /* 0x000fe200000e0000 */
[----:B------:R-:W2:Y:S01]  /*efd0*/  LDC.64 R10, c[0x0][0x3b0] ;  /* 0x0000ec00ff0a7b82 */ /* 0x000ea20000000a00 */
[----:B------:R-:W-:-:S13]  /*efe0*/  R2UR UR5, R53 ;  /* 0x00000000350572ca */ /* 0x000fda00000e0000 */
[----:B------:R-:W3:Y:S01]  /*eff0*/  LDG.E R2, desc[UR4][R48.64+0x198] ;  /* 0x0001980430027981 */ /* 0x000ee2000c1e1900 */
[----:B-----5:R-:W-:Y:S02]  /*f000*/  IMAD.IADD R3, R31, 0x1, R12 ;  /* 0x000000011f037824 */ /* 0x020fe400078e020c */
[----:B---3--:R-:W-:-:S04]  /*f010*/  VIADD R2, R2, 0xffffffff ;  /* 0xffffffff02027836 */ /* 0x008fc80000000000 */
[----:B------:R-:W-:-:S04]  /*f020*/  IMAD R3, R2, R41, R3 ;  /* 0x0000002902037224 */ /* 0x000fc800078e0203 */
[----:B--2---:R-:W-:-:S05]  /*f030*/  IMAD.WIDE R10, R3, 0x8, R10 ;  /* 0x00000008030a7825 */ /* 0x004fca00078e020a */
[----:B------:R-:W2:Y:S02]  /*f040*/  LDG.E.64 R2, desc[UR4][R10.64] ;  /* 0x000000040a027981 */ /* 0x000ea4000c1e1b00 */
[----:B--2---:R-:W-:-:S08]  /*f050*/  DADD R2, R4, R2 ;  /* 0x0000000004027229 */ /* 0x004fd00000000002 */
[----:B------:R-:W-:-:S14]  /*f060*/  DSETP.GEU.AND P0, PT, R2, RZ, PT ;  /* 0x000000ff0200722a */ /* 0x000fdc0003f0e000 */
[----:B------:R-:W-:Y:S05]  /*f070*/  @P0 BRA `(.L_x_239) ;  /* 0x0000000000440947 */ /* 0x000fea0003800000 */
[----:B------:R-:W-:Y:S02]  /*f080*/  R2UR UR4, R52 ;  /* 0x00000000340472ca */ /* 0x000fe400000e0000 */
[----:B------:R-:W-:-:S13]  /*f090*/  R2UR UR5, R53 ;  /* 0x00000000350572ca */ /* 0x000fda00000e0000 */
[----:B------:R-:W2:Y:S02]  /*f0a0*/  LDG.E.64 R2, desc[UR4][R10.64+-0x1388] ;  /* 0xffec78040a027981 */ /* 0x000ea4000c1e1b00 */
[----:B--2---:R-:W-:-:S08]  /*f0b0*/  DADD R2, R6, R2 ;  /* 0x0000000006027229 */ /* 0x004fd00000000002 */
[----:B------:R-:W-:-:S14]  /*f0c0*/  DSETP.GEU.AND P0, PT, R2, RZ, PT ;  /* 0x000000ff0200722a */ /* 0x000fdc0003f0e000 */
[----:B------:R-:W-:Y:S05]  /*f0d0*/  @P0 BRA `(.L_x_239) ;  /* 0x00000000002c0947 */ /* 0x000fea0003800000 */
[C---:B------:R-:W-:Y:S02]  /*f0e0*/  R2UR UR4, R52.reuse ;  /* 0x00000000340472ca */ /* 0x040fe400000e0000 */
[C---:B------:R-:W-:Y:S02]  /*f0f0*/  R2UR UR5, R53.reuse ;  /* 0x00000000350572ca */ /* 0x040fe400000e0000 */
[C---:B------:R-:W-:Y:S02]  /*f100*/  R2UR UR10, R52.reuse ;  /* 0x00000000340a72ca */ /* 0x040fe400000e0000 */
[C---:B------:R-:W-:Y:S02]  /*f110*/  R2UR UR11, R53.reuse ;  /* 0x00000000350b72ca */ /* 0x040fe400000e0000 */
[----:B------:R-:W-:Y:S02]  /*f120*/  R2UR UR12, R52 ;  /* 0x00000000340c72ca */ /* 0x000fe400000e0000 */
[----:B------:R-:W-:-:S05]  /*f130*/  R2UR UR13, R53 ;  /* 0x00000000350d72ca */ /* 0x000fca00000e0000 */
[----:B------:R2:W-:Y:S04]  /*f140*/  STG.E.64 desc[UR4][R46.64+0x28c8], R70 ;  /* 0x0028c8462e007986 */ /* 0x0005e8000c101b04 */
[----:B------:R-:W3:Y:S04]  /*f150*/  LDG.E R3, desc[UR10][R48.64+0x198] ;  /* 0x0001980a30037981 */ /* 0x000ee8000c1e1900 */
[----:B------:R-:W4:Y:S04]  /*f160*/  LDG.E R12, desc[UR12][R48.64+0x19c] ;  /* 0x00019c0c300c7981 */ /* 0x000f28000c1e1900 */
[----:B---3--:R2:W-:Y:S04]  /*f170*/  STG.E desc[UR4][R48.64+0x190], R3 ;  /* 0x0001900330007986 */ /* 0x0085e8000c101904 */
[----:B----4-:R2:W-:Y:S02]  /*f180*/  STG.E desc[UR10][R48.64+0x194], R12 ;  /* 0x0001940c30007986 */ /* 0x0105e4000c10190a */
.L_x_239:
[----:B------:R-:W-:Y:S05]  /*f190*/  BSYNC.RECONVERGENT B0 ;  /* 0x0000000000007941 */ /* 0x000fea0003800200 */
.L_x_238:
[----:B------:R-:W-:Y:S01]  /*f1a0*/  R2UR UR4, R52 ;  /* 0x00000000340472ca */ /* 0x000fe200000e0000 */
[C---:B--2--5:R-:W-:Y:S01]  /*f1b0*/  VIADD R3, R12.reuse, 0x1 ;  /* 0x000000010c037836 */ /* 0x064fe20000000000 */
[----:B------:R-:W-:Y:S02]  /*f1c0*/  R2UR UR5, R53 ;  /* 0x00000000350572ca */ /* 0x000fe400000e0000 */
[----:B------:R-:W-:-:S11]  /*f1d0*/  ISETP.GE.AND P0, PT, R12, R41, PT ;  /* 0x000000290c00720c */ /* 0x000fd60003f06270 */
[----:B------:R2:W-:Y:S02]  /*f1e0*/  STG.E desc[UR4][R48.64+0x19c], R3 ;  /* 0x00019c0330007986 */ /* 0x0005e4000c101904 */
[----:B------:R-:W-:Y:S05]  /*f1f0*/  @!P0 BRA `(.L_x_240) ;  /* 0xffffffd000b08947 */ /* 0x000fea000383ffff */
[----:B------:R-:W-:Y:S05]  /*f200*/  BSYNC.RECONVERGENT B1 ;  /* 0x0000000000017941 */ /* 0x000fea0003800200 */
.L_x_208:
[----:B------:R-:W-:Y:S02]  /*f210*/  R2UR UR4, R52 ;  /* 0x00000000340472ca */ /* 0x000fe400000e0000 */
[----:B------:R-:W-:-:S13]  /*f220*/  R2UR UR5, R53 ;  /* 0x00000000350572ca */ /* 0x000fda00000e0000 */
[----:B------:R-:W3:Y:S02]  /*f230*/  LDG.E R2, desc[UR4][R48.64+0x198] ;  /* 0x0001980430027981 */ /* 0x000ee4000c1e1900 */
[C---:B---3--:R-:W-:Y:S01]  /*f240*/  ISETP.GE.AND P0, PT, R2.reuse, R41, PT ;  /* 0x000000290200720c */ /* 0x048fe20003f06270 */
[----:B--2---:R-:W-:-:S05]  /*f250*/  VIADD R3, R2, 0x1 ;  /* 0x0000000102037836 */ /* 0x004fca0000000000 */
[----:B------:R2:W-:Y:S07]  /*f260*/  STG.E desc[UR4][R48.64+0x198], R3 ;  /* 0x0001980330007986 */ /* 0x0005ee000c101904 */
[----:B------:R-:W-:Y:S05]  /*f270*/  @!P0 BRA `(.L_x_241) ;  /* 0xffffffd000788947 */ /* 0x000fea000383ffff */
.L_x_207:
[----:B------:R-:W-:Y:S05]  /*f280*/  BSYNC.RECONVERGENT B2 ;  /* 0x0000000000027941 */ /* 0x000fea0003800200 */
.L_x_206:
[----:B------:R-:W-:Y:S02]  /*f290*/  R2UR UR4, R52 ;  /* 0x00000000340472ca */ /* 0x000fe400000e0000 */
[----:B------:R-:W-:-:S13]  /*f2a0*/  R2UR UR5, R53 ;  /* 0x00000000350572ca */ /* 0x000fda00000e0000 */
[----:B0-----:R-:W5:Y:S01]  /*f2b0*/  LDG.E.64 R4, desc[UR4][R46.64+0x28c8] ;  /* 0x0028c8042e047981 */ /* 0x001f62000c1e1b00 */
[----:B------:R-:W-:Y:S02]  /*f2c0*/  IMAD.MOV.U32 R2, RZ, RZ, -0x800000 ;  /* 0xff800000ff027424 */ /* 0x000fe400078e00ff */
[----:B--2---:R-:W-:-:S06]  /*f2d0*/  IMAD.MOV.U32 R3, RZ, RZ, 0x41cdcd64 ;  /* 0x41cdcd64ff037424 */ /* 0x004fcc00078e00ff */
[----:B-----5:R-:W-:-:S14]  /*f2e0*/  DSETP.GT.AND P0, PT, |R4|, R2, PT ;  /* 0x000000020400722a */ /* 0x020fdc0003f04200 */
[C---:B------:R-:W-:Y:S02]  /*f2f0*/  @!P0 R2UR UR10, R52.reuse ;  /* 0x00000000340a82ca */ /* 0x040fe400000e0000 */
[C---:B------:R-:W-:Y:S02]  /*f300*/  @!P0 R2UR UR11, R53.reuse ;  /* 0x00000000350b82ca */ /* 0x040fe400000e0000 */
[----:B------:R-:W-:Y:S02]  /*f310*/  @!P0 R2UR UR4, R52 ;  /* 0x00000000340482ca */ /* 0x000fe400000e0000 */
[----:B------:R-:W-:-:S09]  /*f320*/  @!P0 R2UR UR5, R53 ;  /* 0x00000000350582ca */ /* 0x000fd200000e0000 */
[----:B------:R-:W2:Y:S04]  /*f330*/  @!P0 LDG.E R4, desc[UR10][R48.64+0x194] ;  /* 0x0001940a30048981 */ /* 0x000ea8000c1e1900 */
[----:B------:R-:W4:Y:S01]  /*f340*/  @!P0 LDG.E R6, desc[UR4][R48.64+0x190] ;  /* 0x0001900430068981 */ /* 0x000f22000c1e1900 */
[C---:B------:R-:W-:Y:S01]  /*f350*/  @P0 R2UR UR4, R52.reuse ;  /* 0x00000000340402ca */ /* 0x040fe200000e0000 */
[----:B------:R-:W-:Y:S01]  /*f360*/  @P0 IMAD.MOV.U32 R11, RZ, RZ, 0x1 ;  /* 0x00000001ff0b0424 */ /* 0x000fe200078e00ff */
[C---:B------:R-:W-:Y:S02]  /*f370*/  @P0 R2UR UR5, R53.reuse ;  /* 0x00000000350502ca */ /* 0x040fe400000e0000 */
[----:B------:R-:W-:Y:S02]  /*f380*/  @P0 R2UR UR10, R52 ;  /* 0x00000000340a02ca */ /* 0x000fe400000e0000 */
[----:B------:R-:W-:-:S02]  /*f390*/  @P0 R2UR UR11, R53 ;  /* 0x00000000350b02ca */ /* 0x000fc400000e0000 */
[C---:B------:R-:W-:Y:S02]  /*f3a0*/  R2UR UR12, R52.reuse ;  /* 0x00000000340c72ca */ /* 0x040fe400000e0000 */
[C---:B------:R-:W-:Y:S02]  /*f3b0*/  R2UR UR13, R53.reuse ;  /* 0x00000000350d72ca */ /* 0x040fe400000e0000 */
[----:B------:R-:W-:Y:S02]  /*f3c0*/  R2UR UR14, R52 ;  /* 0x00000000340e72ca */ /* 0x000fe400000e0000 */
[----:B------:R-:W-:Y:S01]  /*f3d0*/  R2UR UR15, R53 ;  /* 0x00000000350f72ca */ /* 0x000fe200000e0000 */
[----:B------:R-:W-:Y:S04]  /*f3e0*/  @P0 STG.E desc[UR4][R48.64+0x194], R11 ;  /* 0x0001940b30000986 */ /* 0x000fe8000c101904 */
[----:B------:R0:W-:Y:S01]  /*f3f0*/  @P0 STG.E desc[UR10][R48.64+0x190], R11 ;  /* 0x0001900b30000986 */ /* 0x0001e2000c10190a */
[----:B--2---:R-:W-:Y:S01]  /*f400*/  @!P0 SHF.R.S32.HI R5, RZ, 0x1f, R4 ;  /* 0x0000001fff058819 */ /* 0x004fe20000011404 */
[----:B------:R-:W-:-:S02]  /*f410*/  @P0 IMAD.MOV.U32 R4, RZ, RZ, 0x1 ;  /* 0x00000001ff040424 */ /* 0x000fc400078e00ff */
[----:B------:R-:W-:Y:S01]  /*f420*/  @P0 IMAD.MOV.U32 R5, RZ, RZ, 0x0 ;  /* 0x00000000ff050424 */ /* 0x000fe200078e00ff */
[----:B----4-:R-:W-:Y:S01]  /*f430*/  @!P0 SHF.R.S32.HI R7, RZ, 0x1f, R6 ;  /* 0x0000001fff078819 */ /* 0x010fe20000011406 */
[----:B------:R-:W-:Y:S01]  /*f440*/  @P0 IMAD.MOV.U32 R6, RZ, RZ, 0x1 ;  /* 0x00000001ff060424 */ /* 0x000fe200078e00ff */
[----:B------:R-:W-:Y:S01]  /*f450*/  IADD3 R4, P2, PT, R4, R50, RZ ;  /* 0x0000003204047210 */ /* 0x000fe20007f5e0ff */
[----:B------:R-:W-:-:S03]  /*f460*/  @P0 IMAD.MOV.U32 R7, RZ, RZ, 0x0 ;  /* 0x00000000ff070424 */ /* 0x000fc600078e00ff */
[----:B------:R-:W-:Y:S01]  /*f470*/  IADD3 R6, P1, PT, R6, R50, RZ ;  /* 0x0000003206067210 */ /* 0x000fe20007f3e0ff */
[----:B------:R-:W-:-:S04]  /*f480*/  IMAD.X R5, R5, 0x1, R51, P2 ;  /* 0x0000000105057824 */ /* 0x000fc800010e0633 */
[----:B------:R-:W-:Y:S01]  /*f490*/  IMAD.X R7, R7, 0x1, R51, P1 ;  /* 0x0000000107077824 */ /* 0x000fe200008e0633 */
[----:B------:R-:W2:Y:S04]  /*f4a0*/  LDG.E.U8 R16, desc[UR14][R4.64+0x1b] ;  /* 0x00001b0e04107981 */ /* 0x000ea8000c1e1100 */
[----:B------:R-:W4:Y:S01]  /*f4b0*/  LDG.E.U8 R15, desc[UR12][R6.64] ;  /* 0x0000000c060f7981 */ /* 0x000f22000c1e1100 */
[----:B------:R-:W-:Y:S05]  /*f4c0*/  BMOV.32.CLEAR RZ, B0 ;  /* 0x0000000000ff7355 */ /* 0x000fea0000100000 */
[----:B------:R-:W-:Y:S01]  /*f4d0*/  BSSY.RECONVERGENT B0, `(.L_x_242) ;  /* 0x000026a000007945 */ /* 0x000fe20003800200 */
[----:B--2---:R-:W-:-:S02]  /*f4e0*/  PRMT R9, R16, 0x8880, RZ ;  /* 0x0000888010097816 */ /* 0x004fc400000000ff */
[----:B----4-:R-:W-:-:S05]  /*f4f0*/  PRMT R14, R15, 0x8880, RZ ;  /* 0x000088800f0e7816 */ /* 0x010fca00000000ff */
[----:B------:R-:W-:-:S05]  /*f500*/  IMAD.IADD R9, R14, 0x1, R9 ;  /* 0x000000010e097824 */ /* 0x000fca00078e0209 */
[----:B------:R-:W-:-:S13]  /*f510*/  ISETP.NE.AND P0, PT, R9, 0x3, PT ;  /* 0x000000030900780c */ /* 0x000fda0003f05270 */
[C---:B------:R-:W-:Y:S02]  /*f520*/  @P0 R2UR UR4, R52.reuse ;  /* 0x00000000340402ca */ /* 0x040fe400000e0000 */
[C---:B------:R-:W-:Y:S02]  /*f530*/  @P0 R2UR UR5, R53.reuse ;  /* 0x00000000350502ca */ /* 0x040fe400000e0000 */
[----:B------:R-:W-:Y:S02]  /*f540*/  @P0 R2UR UR10, R52 ;  /* 0x00000000340a02ca */ /* 0x000fe400000e0000 */
[----:B------:R-:W-:Y:S01]  /*f550*/  @P0 R2UR UR11, R53 ;  /* 0x00000000350b02ca */ /* 0x000fe200000e0000 */
[----:B------:R-:W-:Y:S02]  /*f560*/  @P0 IMAD.MOV.U32 R10, RZ, RZ, 0x0 ;  /* 0x00000000ff0a0424 */ /* 0x000fe400078e00ff */
[----:B0-----:R-:W-:Y:S02]  /*f570*/  @P0 IMAD.MOV.U32 R11, RZ, RZ, -0x40100000 ;  /* 0xbff00000ff0b0424 */ /* 0x001fe400078e00ff */
[----:B------:R-:W-:-:S02]  /*f580*/  @P0 IMAD.MOV.U32 R12, RZ, RZ, 0x0 ;  /* 0x00000000ff0c0424 */ /* 0x000fc400078e00ff */
[----:B------:R-:W-:Y:S02]  /*f590*/  @P0 IMAD.MOV.U32 R13, RZ, RZ, 0x7ff00000 ;  /* 0x7ff00000ff0d0424 */ /* 0x000fe400078e00ff */
[----:B------:R0:W-:Y:S04]  /*f5a0*/  @P0 STG.E.64 desc[UR4][R46.64+0x28d0], R10 ;  /* 0x0028d00a2e000986 */ /* 0x0001e8000c101b04 */
[----:B------:R0:W-:Y:S01]  /*f5b0*/  @P0 STG.E.64 desc[UR10][R46.64+0x28d8], R12 ;  /* 0x0028d80c2e000986 */ /* 0x0001e2000c101b0a */
[----:B------:R-:W-:Y:S05]  /*f5c0*/  @P0 BRA `(.L_x_243) ;  /* 0x0000002400680947 */ /* 0x000fea0003800000 */
[C---:B------:R-:W-:Y:S02]  /*f5d0*/  R2UR UR10, R52.reuse ;  /* 0x00000000340a72ca */ /* 0x040fe400000e0000 */
[C---:B------:R-:W-:Y:S02]  /*f5e0*/  R2UR UR11, R53.reuse ;  /* 0x00000000350b72ca */ /* 0x040fe400000e0000 */
[----:B------:R-:W-:Y:S02]  /*f5f0*/  R2UR UR4, R52 ;  /* 0x00000000340472ca */ /* 0x000fe400000e0000 */
[----:B------:R-:W-:-:S09]  /*f600*/  R2UR UR5, R53 ;  /* 0x00000000350572ca */ /* 0x000fd200000e0000 */
[----:B0-----:R-:W2:Y:S04]  /*f610*/  LDG.E.U8 R10, desc[UR10][R6.64+0x1] ;  /* 0x0000010a060a7981 */ /* 0x001ea8000c1e1100 */
[----:B------:R-:W4:Y:S01]  /*f620*/  LDG.E.S8 R9, desc[UR4][R4.64+0x1c] ;  /* 0x00001c0404097981 */ /* 0x000f22000c1e1300 */
[C---:B------:R-:W-:Y:S01]  /*f630*/  PRMT R11, R16.reuse, 0x3340, RZ ;  /* 0x00003340100b7816 */ /* 0x040fe200000000ff */
[----:B------:R-:W-:Y:S01]  /*f640*/  UMOV UR4, 0x5197d ;  /* 0x0005197d00047882 */ /* 0x000fe20000000000 */
[----:B------:R-:W-:Y:S02]  /*f650*/  PRMT R16, R16, 0x8880, RZ ;  /* 0x0000888010107816 */ /* 0x000fe400000000ff */
        /* <DEDUP_REMOVED lines=8> */
[----:B--2---:R-:W-:-:S04]  /*f6e0*/  PRMT R10, R15, 0x3340, R10 ;  /* 0x000033400f0a7816 */ /* 0x004fc8000000000a */
[----:B------:R-:W-:Y:S01]  /*f6f0*/  PRMT R10, R10, 0x5410, R11 ;  /* 0x000054100a0a7816 */ /* 0x000fe2000000000b */
[----:B------:R-:W-:-:S04]  /*f700*/  IMAD.MOV.U32 R11, RZ, RZ, R16 ;  /* 0x000000ffff0b7224 */ /* 0x000fc800078e0010 */
        /* <DEDUP_REMOVED lines=26> */
[----:B0-----:R-:W-:-:S07]  /*f8b0*/  DADD R56, R56, R10 ;  /* 0x0000000038387229 */ /* 0x001fce000000000a */
[----:B------:R0:W-:Y:S01]  /*f8c0*/  STG.E.64 desc[UR4][R46.64+0x2900], R56 ;  /* 0x002900382e007986 */ /* 0x0001e2000c101b04 */
        /* <DEDUP_REMOVED lines=53> */
[----:B------:R-:W4:Y:S01]  /*fc20*/  LDG.E.64 R42, desc[UR4][R46.64+0x28b0] ;  /* 0x0028b0042e2a7981 */ /* 0x000f22000c1e1b00 */
[----:B--2---:R-:W-:-:S03]  /*fc30*/  DADD R10, R10, R12 ;  /* 0x000000000a0a7229 */ /* 0x004fc6000000000c */
[----:B------:R-:W2:Y:S05]  /*fc40*/  LDG.E.64 R12, desc[UR10][R46.64+0x28c0] ;  /* 0x0028c00a2e0c7981 */ /* 0x000eaa000c1e1b00 */
[----:B0-----:R-:W-:-:S07]  /*fc50*/  DADD R54, R10, R54 ;  /* 0x000000000a367229 */ /* 0x001fce0000000036 */
[----:B------:R0:W-:Y:S04]  /*fc60*/  STG.E.64 desc[UR4][R46.64+0x28f8], R54 ;  /* 0x0028f8362e007986 */ /* 0x0001e8000c101b04 */
[----:B------:R-:W5:Y:S04]  /*fc70*/  LDG.E.S8 R10, desc[UR10][R6.64] ;  /* 0x0000000a060a7981 */ /* 0x000f68000c1e1300 */
[----:B------:R-:W5:Y:S04]  /*fc80*/  LDG.E.S8 R39, desc[UR14][R6.64+0x1] ;  /* 0x0000010e06277981 */ /* 0x000f68000c1e1300 */
[----:B------:R-:W3:Y:S04]  /*fc90*/  LDG.E.S8 R11, desc[UR12][R4.64+0x1b] ;  /* 0x00001b0c040b7981 */ /* 0x000ee8000c1e1300 */
[----:B------:R-:W4:Y:S01]  /*fca0*/  LDG.E.S8 R38, desc[UR16][R4.64+0x1c] ;  /* 0x00001c1004267981 */ /* 0x000f22000c1e1300 */
[----:B------:R-:W-:Y:S01]  /*fcb0*/  BSSY.RECONVERGENT B2, `(.L_x_246) ;  /* 0x0000033000027945 */ /* 0x000fe20003800200 */
[C---:B-----5:R-:W-:Y:S01]  /*fcc0*/  PRMT R36, R10.reuse, 0x5410, R39 ;  /* 0x000054100a247816 */ /* 0x060fe20000000027 */
[----:B---3--:R-:W-:-:S04]  /*fcd0*/  IMAD R16, R10, 0x5, R11 ;  /* 0x000000050a107824 */ /* 0x008fc800078e020b */
[-CC-:B------:R-:W-:Y:S01]  /*fce0*/  IDP.2A.LO.S16.U8 R36, R36, R40.reuse, R11.reuse ;  /* 0x0000002824247226 */ /* 0x180fe2000000120b */
[----:B------:R-:W-:Y:S02]  /*fcf0*/  PRMT R11, R10, 0x5410, R11 ;  /* 0x000054100a0b7816 */ /* 0x000fe4000000000b */
[----:B------:R-:W-:Y:S01]  /*fd00*/  LEA R19, R16, 0x10000, 0x3 ;  /* 0x0001000010137811 */ /* 0x000fe200078e18ff */
[--C-:B------:R-:W-:Y:S02]  /*fd10*/  IMAD R36, R36, 0x8, R9.reuse ;  /* 0x0000000824247824 */ /* 0x100fe400078e0209 */
[----:B----4-:R-:W-:Y:S02]  /*fd20*/  IDP.2A.LO.S16.U8 R16, R11, R40, R38 ;  /* 0x000000280b107226 */ /* 0x010fe40000001226 */
[----:B------:R-:W3:Y:S02]  /*fd30*/  LDC.64 R10, c[0x3][R19+-0x4970] ;  /* 0x00eda400130a7b82 */ /* 0x000ee40000000a00 */
[----:B------:R-:W-:-:S06]  /*fd40*/  IMAD R16, R16, 0x8, R9 ;  /* 0x0000000810107824 */ /* 0x000fcc00078e0209 */
        /* <DEDUP_REMOVED lines=41> */
.L_x_247:
[----:B------:R-:W-:Y:S05]  /*ffe0*/  BSYNC.RECONVERGENT B2 ;  /* 0x0000000000027941 */ /* 0x000fea0003800200 */
.L_x_246:
        /* <DEDUP_REMOVED lines=27> */
.L_x_250:
[----:B------:R-:W-:Y:S05]  /*101a0*/  BSYNC.RECONVERGENT B2 ;  /* 0x0000000000027941 */ /* 0x000fea0003800200 */
.L_x_249:
        /* <DEDUP_REMOVED lines=19> */
.L_x_248:
        /* <DEDUP_REMOVED lines=13> */
.L_x_245:
[----:B------:R-:W-:Y:S05]  /*103b0*/  BSYNC.RECONVERGENT B1 ;  /* 0x0000000000017941 */ /* 0x000fea0003800200 */
.L_x_244:
        /* <DEDUP_REMOVED lines=8> */
[----:B------:R-:W5:Y:S01]  /*10440*/  LDG.E.S8 R9, desc[UR10][R6.64+0x1] ;  /* 0x0000010a06097981 */ /* 0x000f62000c1e1300 */
[----:B------:R-:W-:Y:S01]  /*10450*/  IMAD.MOV.U32 R40, RZ, RZ, 0x519 ;  /* 0x00000519ff287424 */ /* 0x000fe200078e00ff */
[----:B------:R-:W-:Y:S01]  /*10460*/  BSSY.RECONVERGENT B1, `(.L_x_251) ;  /* 0x000008f000017945 */ /* 0x000fe20003800200 */
[----:B--23--:R-:W-:-:S02]  /*10470*/  IMAD.MOV.U32 R44, RZ, RZ, 0x448 ;  /* 0x00000448ff2c7424 */ /* 0x00cfc400078e00ff */
[----:B------:R-:W-:Y:S01]  /*10480*/  IMAD.MOV.U32 R11, RZ, RZ, 0x41cdcd64 ;  /* 0x41cdcd64ff0b7424 */ /* 0x000fe200078e00ff */
[----:B----4-:R-:W-:Y:S02]  /*10490*/  PRMT R10, R14, 0x8880, RZ ;  /* 0x000088800e0a7816 */ /* 0x010fe400000000ff */
[----:B-----5:R-:W-:-:S05]  /*104a0*/  PRMT R9, R16, 0x5410, R9 ;  /* 0x0000541010097816 */ /* 0x020fca0000000009 */
[----:B------:R-:W-:Y:S02]  /*104b0*/  IDP.2A.LO.S16.U8 R9, R9, R40, R10 ;  /* 0x0000002809097226 */ /* 0x000fe4000000120a */
[----:B------:R-:W-:Y:S02]  /*104c0*/  IMAD.MOV.U32 R10, RZ, RZ, -0x800000 ;  /* 0xff800000ff0a7424 */ /* 0x000fe400078e00ff */
        /* <DEDUP_REMOVED lines=8> */
[----:B------:R-:W-:Y:S02]  /*10550*/  R2UR UR12, R52 ;  /* 0x00000000340c72ca */ /* 0x000fe400000e0000 */
[----:B------:R-:W-:Y:S02]  /*10560*/  R2UR UR13, R53 ;  /* 0x00000000350d72ca */ /* 0x000fe400000e0000 */
[----:B------:R-:W-:-:S02]  /*10570*/  LEA R38, R12, 0x10000, 0x3 ;  /* 0x000100000c267811 */ /* 0x000fc400078e18ff */
[----:B------:R-:W2:Y:S01]  /*10580*/  LDC.64 R12, c[0x3][R9+0x4e20] ;  /* 0x00d38800090c7b82 */ /* 0x000ea20000000a00 */
[C---:B------:R-:W-:Y:S02]  /*10590*/  R2UR UR10, R52.reuse ;  /* 0x00000000340a72ca */ /* 0x040fe400000e0000 */
[C---:B------:R-:W-:Y:S02]  /*105a0*/  R2UR UR11, R53.reuse ;  /* 0x00000000350b72ca */ /* 0x040fe400000e0000 */
[----:B------:R-:W-:Y:S01]  /*105b0*/  R2UR UR14, R52 ;  /* 0x00000000340e72ca */ /* 0x000fe200000e0000 */
[----:B------:R-:W3:Y:S01]  /*105c0*/  LDG.E.64 R14, desc[UR4][R46.64+0x28b8] ;  /* 0x0028b8042e0e7981 */ /* 0x000ee2000c1e1b00 */
[----:B------:R-:W-:Y:S01]  /*105d0*/  R2UR UR15, R53 ;  /* 0x00000000350f72ca */ /* 0x000fe200000e0000 */
[----:B------:R-:W2:Y:S02]  /*105e0*/  LDC.64 R54, c[0x3][R38+-0x4a38] ;  /* 0x00ed720026367b82 */ /* 0x000ea40000000a00 */
[----:B------:R-:W4:Y:S01]  /*105f0*/  LDG.E.64 R42, desc[UR4][R46.64+0x28b0] ;  /* 0x0028b0042e2a7981 */ /* 0x000f22000c1e1b00 */
[----:B--2---:R-:W-:-:S05]  /*10600*/  DADD R54, R54, R12 ;  /* 0x0000000036367229 */ /* 0x004fca000000000c */
[----:B------:R-:W2:Y:S04]  /*10610*/  LDG.E.64 R12, desc[UR10][R46.64+0x28c0] ;  /* 0x0028c00a2e0c7981 */ /* 0x000ea8000c1e1b00 */
[----:B------:R5:W-:Y:S04]  /*10620*/  STG.E.64 desc[UR4][R46.64+0x28f8], R54 ;  /* 0x0028f8362e007986 */ /* 0x000be8000c101b04 */
[----:B------:R-:W5:Y:S04]  /*10630*/  LDG.E.U8 R19, desc[UR12][R4.64+0x1b] ;  /* 0x00001b0c04137981 */ /* 0x000f68000c1e1100 */
[----:B------:R-:W3:Y:S04]  /*10640*/  LDG.E.S8 R16, desc[UR10][R6.64] ;  /* 0x0000000a06107981 */ /* 0x000ee8000c1e1300 */
[----:B------:R-:W3:Y:S01]  /*10650*/  LDG.E.S8 R39, desc[UR14][R6.64+0x1] ;  /* 0x0000010e06277981 */ /* 0x000ee2000c1e1300 */
[----:B------:R-:W-:Y:S01]  /*10660*/  BSSY.RECONVERGENT B2, `(.L_x_253) ;  /* 0x0000032000027945 */ /* 0x000fe20003800200 */
[----:B-----5:R-:W-:-:S02]  /*10670*/  PRMT R36, R19, 0x8880, RZ ;  /* 0x0000888013247816 */ /* 0x020fc400000000ff */
        /* <DEDUP_REMOVED lines=8> */
[----:B------:R-:W3:Y:S08]  /*10700*/  LDC.64 R44, c[0x3][R9+-0x4970] ;  /* 0x00eda400092c7b82 */ /* 0x000ef00000000a00 */
[----:B------:R-:W3:Y:S02]  /*10710*/  LDC.64 R38, c[0x3][R36+0x5208] ;  /* 0x00d4820024267b82 */ /* 0x000ee40000000a00 */
[----:B---3--:R-:W-:-:S08]  /*10720*/  DADD R44, R44, R38 ;  /* 0x000000002c2c7229 */ /* 0x008fd00000000026 */
[----:B------:R-:W-:-:S14]  /*10730*/  DSETP.GT.AND P0, PT, |R44|, R10, PT ;  /* 0x0000000a2c00722a */ /* 0x000fdc0003f04200 */
[----:B------:R-:W-:Y:S02]  /*10740*/  @P0 IMAD.MOV.U32 R54, RZ, RZ, 0x0 ;  /* 0x00000000ff360424 */ /* 0x000fe400078e00ff */
[----:B------:R-:W-:-:S06]  /*10750*/  @P0 IMAD.MOV.U32 R55, RZ, RZ, -0x40100000 ;  /* 0xbff00000ff370424 */ /* 0x000fcc00078e00ff */
[----:B------:R-:W-:-:S08]  /*10760*/  DADD R10, R14, R54 ;  /* 0x000000000e0a7229 */ /* 0x000fd00000000036 */
[----:B--2---:R-:W-:-:S06]  /*10770*/  DADD R64, R10, R12 ;  /* 0x000000000a407229 */ /* 0x004fcc000000000c */
        /* <DEDUP_REMOVED lines=32> */
.L_x_254:
[----:B------:R-:W-:Y:S05]  /*10980*/  BSYNC.RECONVERGENT B2 ;  /* 0x0000000000027941 */ /* 0x000fea0003800200 */
.L_x_253:
        /* <DEDUP_REMOVED lines=27> */
.L_x_257:
[----:B------:R-:W-:Y:S05]  /*10b40*/  BSYNC.RECONVERGENT B2 ;  /* 0x0000000000027941 */ /* 0x000fea0003800200 */
.L_x_256:
        /* <DEDUP_REMOVED lines=19> */
.L_x_255:
        /* <DEDUP_REMOVED lines=13> */
.L_x_252:
[----:B------:R-:W-:Y:S05]  /*10d50*/  BSYNC.RECONVERGENT B1 ;  /* 0x0000000000017941 */ /* 0x000fea0003800200 */
.L_x_251:
[C---:B------:R-:W-:Y:S02]  /*10d60*/  R2UR UR4, R52.reuse ;  /* 0x00000000340472ca */ /* 0x040fe400000e0000 */
[C---:B------:R-:W-:Y:S02]  /*10d70*/  R2UR UR5, R53.reuse ;  /* 0x00000000350572ca */ /* 0x040fe400000e0000 */
[C---:B------:R-:W-:Y:S02]  /*10d80*/  R2UR UR10, R52.reuse ;  /* 0x00000000340a72ca */ /* 0x040fe400000e0000 */
[C---:B------:R-:W-:Y:S02]  /*10d90*/  R2UR UR11, R53.reuse ;  /* 0x00000000350b72ca */ /* 0x040fe400000e0000 */
[----:B------:R-:W-:Y:S02]  /*10da0*/  R2UR UR12, R52 ;  /* 0x00000000340c72ca */ /* 0x000fe400000e0000 */
[----:B------:R-:W-:-:S05]  /*10db0*/  R2UR UR13, R53 ;  /* 0x00000000350d72ca */ /* 0x000fca00000e0000 */
[----:B------:R-:W3:Y:S04]  /*10dc0*/  LDG.E.S8 R12, desc[UR4][R6.64] ;  /* 0x00000004060c7981 */ /* 0x000ee8000c1e1300 */
[----:B------:R-:W3:Y:S04]  /*10dd0*/  LDG.E.S8 R13, desc[UR10][R4.64+0x1b] ;  /* 0x00001b0a040d7981 */ /* 0x000ee8000c1e1300 */
[----:B------:R-:W5:Y:S01]  /*10de0*/  LDG.E.S8 R9, desc[UR12][R4.64+0x1c] ;  /* 0x00001c0c04097981 */ /* 0x000f62000c1e1300 */
[----:B------:R-:W-:Y:S01]  /*10df0*/  IMAD.MOV.U32 R19, RZ, RZ, 0x519 ;  /* 0x00000519ff137424 */ /* 0x000fe200078e00ff */
[----:B------:R-:W-:Y:S01]  /*10e00*/  BSSY.RECONVERGENT B1, `(.L_x_258) ;  /* 0x0000093000017945 */ /* 0x000fe20003800200 */
[----:B------:R-:W-:-:S02]  /*10e10*/  IMAD.MOV.U32 R36, RZ, RZ, 0x448 ;  /* 0x00000448ff247424 */ /* 0x000fc400078e00ff */
[----:B------:R-:W-:Y:S02]  /*10e20*/  IMAD.MOV.U32 R38, RZ, RZ, -0x800000 ;  /* 0xff800000ff267424 */ /* 0x000fe400078e00ff */
[----:B------:R-:W-:Y:S01]  /*10e30*/  IMAD.MOV.U32 R39, RZ, RZ, 0x41cdcd64 ;  /* 0x41cdcd64ff277424 */ /* 0x000fe200078e00ff */
[----:B---34-:R-:W-:-:S05]  /*10e40*/  PRMT R10, R12, 0x5410, R13 ;  /* 0x000054100c0a7816 */ /* 0x018fca000000000d */
[----:B-----5:R-:W-:-:S04]  /*10e50*/  IDP.2A.LO.S16.U8 R9, R10, R19, R9 ;  /* 0x000000130a097226 */ /* 0x020fc80000001209 */
[----:B------:R-:W-:-:S04]  /*10e60*/  IMAD R9, R9, 0x8, R36 ;  /* 0x0000000809097824 */ /* 0x000fc800078e0224 */
[----:B------:R-:W3:Y:S02]  /*10e70*/  LDC.64 R10, c[0x3][R9+0x59d8] ;  /* 0x00d67600090a7b82 */ /* 0x000ee40000000a00 */
[----:B---3--:R-:W-:-:S14]  /*10e80*/  DSETP.GEU.AND P0, PT, |R10|, R38, PT ;  /* 0x000000260a00722a */ /* 0x008fdc0003f0e200 */
        /* <DEDUP_REMOVED lines=11> */
.L_x_259:
[----:B------:R-:W-:Y:S01]  /*10f40*/  IMAD R10, R12, 0x5, R13 ;  /* 0x000000050c0a7824 */ /* 0x000fe200078e020d */
[----:B------:R-:W-:Y:S02]  /*10f50*/  R2UR UR4, R52 ;  /* 0x00000000340472ca */ /* 0x000fe400000e0000 */
[C---:B------:R-:W-:Y:S02]  /*10f60*/  R2UR UR5, R53.reuse ;  /* 0x00000000350572ca */ /* 0x040fe400000e0000 */
[----:B------:R-:W-:Y:S02]  /*10f70*/  LEA R16, R10, 0x10000, 0x3 ;  /* 0x000100000a107811 */ /* 0x000fe400078e18ff */
[----:B------:R-:W3:Y:S01]  /*10f80*/  LDC.64 R10, c[0x3][R9+0x55f0] ;  /* 0x00d57c00090a7b82 */ /* 0x000ee20000000a00 */
[----:B------:R-:W-:Y:S02]  /*10f90*/  R2UR UR10, R52 ;  /* 0x00000000340a72ca */ /* 0x000fe400000e0000 */
[----:B------:R-:W-:-:S02]  /*10fa0*/  R2UR UR11, R53 ;  /* 0x00000000350b72ca */ /* 0x000fc400000e0000 */
[C---:B------:R-:W-:Y:S02]  /*10fb0*/  R2UR UR12, R52.reuse ;  /* 0x00000000340c72ca */ /* 0x040fe400000e0000 */
[C---:B------:R-:W-:Y:S01]  /*10fc0*/  R2UR UR13, R53.reuse ;  /* 0x00000000350d72ca */ /* 0x040fe200000e0000 */
[----:B------:R-:W3:Y:S01]  /*10fd0*/  LDC.64 R14, c[0x3][R16+-0x4a38] ;  /* 0x00ed7200100e7b82 */ /* 0x000ee20000000a00 */
[----:B------:R-:W-:Y:S01]  /*10fe0*/  R2UR UR14, R52 ;  /* 0x00000000340e72ca */ /* 0x000fe200000e0000 */
[----:B------:R-:W4:Y:S01]  /*10ff0*/  LDG.E.64 R44, desc[UR4][R46.64+0x28b8] ;  /* 0x0028b8042e2c7981 */ /* 0x000f22000c1e1b00 */
[----:B------:R-:W-:-:S03]  /*11000*/  R2UR UR15, R53 ;  /* 0x00000000350f72ca */ /* 0x000fc600000e0000 */
[----:B------:R-:W5:Y:S04]  /*11010*/  LDG.E.64 R54, desc[UR4][R46.64+0x28b0] ;  /* 0x0028b0042e367981 */ /* 0x000f68000c1e1b00 */
[----:B------:R-:W2:Y:S01]  /*11020*/  LDG.E.64 R42, desc[UR10][R46.64+0x28c0] ;  /* 0x0028c00a2e2a7981 */ /* 0x000ea2000c1e1b00 */
[----:B---3--:R-:W-:-:S07]  /*11030*/  DADD R14, R14, R10 ;  /* 0x000000000e0e7229 */ /* 0x008fce000000000a */
[----:B------:R3:W-:Y:S04]  /*11040*/  STG.E.64 desc[UR4][R46.64+0x28f8], R14 ;  /* 0x0028f80e2e007986 */ /* 0x0007e8000c101b04 */
[----:B------:R-:W3:Y:S04]  /*11050*/  LDG.E.S8 R10, desc[UR10][R6.64] ;  /* 0x0000000a060a7981 */ /* 0x000ee8000c1e1300 */
[----:B------:R-:W3:Y:S04]  /*11060*/  LDG.E.S8 R11, desc[UR12][R4.64+0x1b] ;  /* 0x00001b0c040b7981 */ /* 0x000ee8000c1e1300 */
[----:B------:R-:W4:Y:S01]  /*11070*/  LDG.E.S8 R13, desc[UR14][R4.64+0x1c] ;  /* 0x00001c0e040d7981 */ /* 0x000f22000c1e1300 */
[----:B------:R-:W-:Y:S01]  /*11080*/  BSSY.RECONVERGENT B2, `(.L_x_261) ;  /* 0x000002e000027945 */ /* 0x000fe20003800200 */
[C-C-:B---3--:R-:W-:Y:S01]  /*11090*/  IMAD R12, R10.reuse, 0x5, R11.reuse ;  /* 0x000000050a0c7824 */ /* 0x148fe200078e020b */
[----:B------:R-:W-:-:S05]  /*110a0*/  PRMT R10, R10, 0x5410, R11 ;  /* 0x000054100a0a7816 */ /* 0x000fca000000000b */
[----:B----4-:R-:W-:Y:S01]  /*110b0*/  IDP.2A.LO.S16.U8 R10, R10, R19, R13 ;  /* 0x000000130a0a7226 */ /* 0x010fe2000000120d */
[----:B------:R-:W-:-:S03]  /*110c0*/  LEA R19, R12, 0x10000, 0x3 ;  /* 0x000100000c137811 */ /* 0x000fc600078e18ff */
[----:B------:R-:W-:Y:S01]  /*110d0*/  IMAD R9, R10, 0x8, R36 ;  /* 0x000000080a097824 */ /* 0x000fe200078e0224 */
        /* <DEDUP_REMOVED lines=40> */
.L_x_262:
[----:B------:R-:W-:Y:S05]  /*11360*/  BSYNC.RECONVERGENT B2 ;  /* 0x0000000000027941 */ /* 0x000fea0003800200 */
.L_x_261:
        /* <DEDUP_REMOVED lines=27> */
.L_x_265:
[----:B------:R-:W-:Y:S05]  /*11520*/  BSYNC.RECONVERGENT B2 ;  /* 0x0000000000027941 */ /* 0x000fea0003800200 */
.L_x_264:
        /* <DEDUP_REMOVED lines=19> */
.L_x_263:
        /* <DEDUP_REMOVED lines=13> */
.L_x_260:
[----:B------:R-:W-:Y:S05]  /*11730*/  BSYNC.RECONVERGENT B1 ;  /* 0x0000000000017941 */ /* 0x000fea0003800200 */
.L_x_258:
[C---:B------:R-:W-:Y:S02]  /*11740*/  R2UR UR4, R52.reuse ;  /* 0x00000000340472ca */ /* 0x040fe400000e0000 */
[C---:B------:R-:W-:Y:S02]  /*11750*/  R2UR UR5, R53.reuse ;  /* 0x00000000350572ca */ /* 0x040fe400000e0000 */
[----:B------:R-:W-:Y:S02]  /*11760*/  R2UR UR10, R52 ;  /* 0x00000000340a72ca */ /* 0x000fe400000e0000 */
[----:B------:R-:W-:-:S09]  /*11770*/  R2UR UR11, R53 ;  /* 0x00000000350b72ca */ /* 0x000fd200000e0000 */
[----:B------:R-:W4:Y:S04]  /*11780*/  LDG.E.S8 R9, desc[UR4][R6.64] ;  /* 0x0000000406097981 */ /* 0x000f28000c1e1300 */
[----:B--23--:R-:W4:Y:S01]  /*11790*/  LDG.E.S8 R10, desc[UR10][R4.64+0x1b] ;  /* 0x00001b0a040a7981 */ /* 0x00cf22000c1e1300 */
[----:B------:R-:W-:Y:S02]  /*117a0*/  R2UR UR12, R52 ;  /* 0x00000000340c72ca */ /* 0x000fe400000e0000 */
[----:B------:R-:W-:Y:S01]  /*117b0*/  R2UR UR13, R53 ;  /* 0x00000000350d72ca */ /* 0x000fe200000e0000 */
[----:B----4-:R-:W-:-:S05]  /*117c0*/  IMAD R9, R9, 0x5, R10 ;  /* 0x0000000509097824 */ /* 0x010fca00078e020a */
[----:B------:R-:W-:-:S06]  /*117d0*/  LEA R10, R9, 0x10000, 0x3 ;  /* 0x00010000090a7811 */ /* 0x000fcc00078e18ff */
[----:B------:R-:W2:Y:S02]  /*117e0*/  LDC.64 R10, c[0x3][R10+-0x4a38] ;  /* 0x00ed72000a0a7b82 */ /* 0x000ea40000000a00 */
[----:B--2---:R2:W-:Y:S04]  /*117f0*/  STG.E.64 desc[UR4][R46.64+0x28f8], R10 ;  /* 0x0028f80a2e007986 */ /* 0x0045e8000c101b04 */
[----:B------:R-:W3:Y:S04]  /*11800*/  LDG.E.S8 R9, desc[UR10][R6.64] ;  /* 0x0000000a06097981 */ /* 0x000ee8000c1e1300 */
[----:B------:R4:W3:Y:S01]  /*11810*/  LDG.E.S8 R12, desc[UR12][R4.64+0x1b] ;  /* 0x00001b0c040c7981 */ /* 0x0008e2000c1e1300 */
[----:B-----5:R-:W-:Y:S01]  /*11820*/  DADD R44, R10, R44 ;  /* 0x000000000a2c7229 */ /* 0x020fe2000000002c */
[----:B------:R-:W-:Y:S01]  /*11830*/  IMAD.MOV.U32 R14, RZ, RZ, 0x1 ;  /* 0x00000001ff0e7424 */ /* 0x000fe200078e00ff */
[----:B------:R-:W-:Y:S06]  /*11840*/  BSSY.RECONVERGENT B1, `(.L_x_266) ;  /* 0x0000016000017945 */ /* 0x000fec0003800200 */
[----:B------:R-:W-:-:S06]  /*11850*/  DADD R64, R44, R42 ;  /* 0x000000002c407229 */ /* 0x000fcc000000002a */
[----:B------:R-:W1:Y:S02]  /*11860*/  MUFU.RCP64H R15, R65 ;  /* 0x00000041000f7308 */ /* 0x000e640000001800 */
[----:B-1----:R-:W-:-:S08]  /*11870*/  DFMA R38, -R64, R14, 1 ;  /* 0x3ff000004026742b */ /* 0x002fd0000000010e */
[----:B------:R-:W-:-:S08]  /*11880*/  DFMA R38, R38, R38, R38 ;  /* 0x000000262626722b */ /* 0x000fd00000000026 */
[----:B------:R-:W-:-:S08]  /*11890*/  DFMA R38, R14, R38, R14 ;  /* 0x000000260e26722b */ /* 0x000fd0000000000e */
[----:B----4-:R-:W-:-:S08]  /*118a0*/  DFMA R4, -R64, R38, 1 ;  /* 0x3ff000004004742b */ /* 0x010fd00000000126 */
[----:B------:R-:W-:Y:S01]  /*118b0*/  DFMA R4, R38, R4, R38 ;  /* 0x000000042604722b */ /* 0x000fe20000000026 */
[----:B---3--:R-:W-:-:S05]  /*118c0*/  IMAD R9, R9, 0x5, R12 ;  /* 0x0000000509097824 */ /* 0x008fca00078e020c */
[----:B------:R-:W-:-:S04]  /*118d0*/  LEA R9, R9, 0x10000, 0x3 ;  /* 0x0001000009097811 */ /* 0x000fc800078e18ff */
[----:B------:R-:W1:Y:S02]  /*118e0*/  LDC.64 R12, c[0x3][R9+-0x4970] ;  /* 0x00eda400090c7b82 */ /* 0x000e640000000a00 */
[----:B-1----:R-:W-:Y:S01]  /*118f0*/  DADD R66, R12, R54 ;  /* 0x000000000c427229 */ /* 0x002fe20000000036 */
[----:B------:R2:W-:Y:S07]  /*11900*/  STG.E.64 desc[UR4][R46.64+0x2908], R12 ;  /* 0x0029080c2e007986 */ /* 0x0005ee000c101b04 */
[----:B0-----:R-:W-:-:S02]  /*11910*/  DMUL R70, R66, R4 ;  /* 0x0000000442467228 */ /* 0x001fc40000000000 */
        /* <DEDUP_REMOVED lines=8> */
.L_x_267:
[----:B------:R-:W-:Y:S05]  /*119a0*/  BSYNC.RECONVERGENT B1 ;  /* 0x0000000000017941 */ /* 0x000fea0003800200 */
.L_x_266:
        /* <DEDUP_REMOVED lines=21> */
[----:B------:R-:W-:Y:S05]  /*11b00*/  BRA `(.L_x_243) ;  /* 0x0000000000187947 */ /* 0x000fea0003800000 */
.L_x_268:
[C---:B------:R-:W-:Y:S02]  /*11b10*/  R2UR UR4, R52.reuse ;  /* 0x00000000340472ca */ /* 0x040fe400000e0000 */
[C---:B------:R-:W-:Y:S02]  /*11b20*/  R2UR UR5, R53.reuse ;  /* 0x00000000350572ca */ /* 0x040fe400000e0000 */
[----:B------:R-:W-:Y:S02]  /*11b30*/  R2UR UR10, R52 ;  /* 0x00000000340a72ca */ /* 0x000fe400000e0000 */
[----:B------:R-:W-:-:S09]  /*11b40*/  R2UR UR11, R53 ;  /* 0x00000000350b72ca */ /* 0x000fd200000e0000 */
[----:B------:R4:W-:Y:S04]  /*11b50*/  STG.E.64 desc[UR4][R46.64+0x28d0], R10 ;  /* 0x0028d00a2e007986 */ /* 0x0009e8000c101b04 */
[----:B------:R4:W-:Y:S02]  /*11b60*/  STG.E.64 desc[UR10][R46.64+0x28d8], R12 ;  /* 0x0028d80c2e007986 */ /* 0x0009e4000c101b0a */
.L_x_243:
[----:B------:R-:W-:Y:S05]  /*11b70*/  BSYNC.RECONVERGENT B0 ;  /* 0x0000000000007941 */ /* 0x000fea0003800200 */
.L_x_242:
[----:B------:R-:W-:Y:S01]  /*11b80*/  R2UR UR4, R52 ;  /* 0x00000000340472ca */ /* 0x000fe200000e0000 */
[----:B------:R-:W-:Y:S05]  /*11b90*/  BMOV.32.CLEAR RZ, B0 ;  /* 0x0000000000ff7355 */ /* 0x000fea0000100000 */
[----:B------:R-:W-:Y:S01]  /*11ba0*/  R2UR UR5, R53 ;  /* 0x00000000350572ca */ /* 0x000fe200000e0000 */
[----:B------:R-:W-:Y:S01]  /*11bb0*/  BSSY.RECONVERGENT B0, `(.L_x_269) ;  /* 0x0000010000007945 */ /* 0x000fe20003800200 */
[----:B------:R-:W-:-:S11]  /*11bc0*/  ISETP.GE.AND P0, PT, R41, 0x1, PT ;  /* 0x000000012900780c */ /* 0x000fd60003f06270 */
[----:B------:R0:W-:Y:S02]  /*11bd0*/  STG.E desc[UR4][R48.64+0x198], RZ ;  /* 0x000198ff30007986 */ /* 0x0001e4000c101904 */
[----:B------:R-:W-:Y:S05]  /*11be0*/  @!P0 BRA `(.L_x_270) ;  /* 0x0000000000308947 */ /* 0x000fea0003800000 */
[----:B------:R-:W-:-:S07]  /*11bf0*/  IMAD.MOV.U32 R7, RZ, RZ, RZ ;  /* 0x000000ffff077224 */ /* 0x000fce00078e00ff */
.L_x_271:
[C---:B------:R-:W-:Y:S01]  /*11c00*/  R2UR UR4, R52.reuse ;  /* 0x00000000340472ca */ /* 0x040fe200000e0000 */
[----:B------:R-:W-:Y:S01]  /*11c10*/  IMAD.WIDE R4, R7, 0x4, R48 ;  /* 0x0000000407047825 */ /* 0x000fe200078e0230 */
[C---:B------:R-:W-:Y:S02]  /*11c20*/  R2UR UR5, R53.reuse ;  /* 0x00000000350572ca */ /* 0x040fe400000e0000 */
[----:B------:R-:W-:Y:S02]  /*11c30*/  R2UR UR10, R52 ;  /* 0x00000000340a72ca */ /* 0x000fe400000e0000 */
[----:B------:R-:W-:-:S09]  /*11c40*/  R2UR UR11, R53 ;  /* 0x00000000350b72ca */ /* 0x000fd200000e0000 */
[----:B------:R0:W-:Y:S04]  /*11c50*/  STG.E desc[UR4][R4.64], RZ ;  /* 0x000000ff04007986 */ /* 0x0001e8000c101904 */
[----:B------:R-:W5:Y:S02]  /*11c60*/  LDG.E R7, desc[UR10][R48.64+0x198] ;  /* 0x0001980a30077981 */ /* 0x000f64000c1e1900 */
[----:B-----5:R-:W-:-:S05]  /*11c70*/  VIADD R7, R7, 0x1 ;  /* 0x0000000107077836 */ /* 0x020fca0000000000 */
[----:B------:R-:W-:Y:S01]  /*11c80*/  ISETP.GE.AND P0, PT, R7, R41, PT ;  /* 0x000000290700720c */ /* 0x000fe20003f06270 */
[----:B------:R0:W-:-:S12]  /*11c90*/  STG.E desc[UR4][R48.64+0x198], R7 ;  /* 0x0001980730007986 */ /* 0x0001d8000c101904 */
[----:B0-----:R-:W-:Y:S05]  /*11ca0*/  @!P0 BRA `(.L_x_271) ;  /* 0xfffffffc00d48947 */ /* 0x001fea000383ffff */
.L_x_270:
[----:B------:R-:W-:Y:S05]  /*11cb0*/  BSYNC.RECONVERGENT B0 ;  /* 0x0000000000007941 */ /* 0x000fea0003800200 */
.L_x_269:
        /* <DEDUP_REMOVED lines=8> */
.L_x_274:
        /* <DEDUP_REMOVED lines=11> */
.L_x_273:
[----:B------:R-:W-:Y:S05]  /*11df0*/  BSYNC.RECONVERGENT B0 ;  /* 0x0000000000007941 */ /* 0x000fea0003800200 */
.L_x_272:
[C---:B------:R-:W-:Y:S01]  /*11e00*/  R2UR UR4, R52.reuse ;  /* 0x00000000340472ca */ /* 0x040fe200000e0000 */
[----:B------:R-:W5:Y:S01]  /*11e10*/  LDC.64 R4, c[0x0][0x3b0] ;  /* 0x0000ec00ff047b82 */ /* 0x000f620000000a00 */
[C---:B------:R-:W-:Y:S02]  /*11e20*/  R2UR UR5, R53.reuse ;  /* 0x00000000350572ca */ /* 0x040fe400000e0000 */
[----:B------:R-:W-:Y:S02]  /*11e30*/  R2UR UR10, R52 ;  /* 0x00000000340a72ca */ /* 0x000fe400000e0000 */
[----:B------:R-:W-:-:S09]  /*11e40*/  R2UR UR11, R53 ;  /* 0x00000000350b72ca */ /* 0x000fd200000e0000 */
[----:B------:R-:W2:Y:S04]  /*11e50*/  LDG.E R19, desc[UR4][R48.64+0x190] ;  /* 0x0001900430137981 */ /* 0x000ea8000c1e1900 */
[----:B------:R-:W3:Y:S01]  /*11e60*/  LDG.E R36, desc[UR10][R48.64+0x194] ;  /* 0x0001940a30247981 */ /* 0x000ee2000c1e1900 */
[----:B--2---:R-:W-:Y:S02]  /*11e70*/  VIADD R6, R19, 0xffffffff ;  /* 0xffffffff13067836 */ /* 0x004fe40000000000 */
[----:B---3--:R-:W-:-:S04]  /*11e80*/  IMAD.IADD R7, R32, 0x1, R36 ;  /* 0x0000000120077824 */ /* 0x008fc800078e0224 */
[----:B------:R-:W-:-:S04]  /*11e90*/  IMAD R7, R6, R41, R7 ;  /* 0x0000002906077224 */ /* 0x000fc800078e0207 */
[----:B-----5:R-:W-:-:S06]  /*11ea0*/  IMAD.WIDE R4, R7, 0x8, R4 ;  /* 0x0000000807047825 */ /* 0x020fcc00078e0204 */
[----:B------:R-:W2:Y:S01]  /*11eb0*/  LDG.E.64 R4, desc[UR4][R4.64] ;  /* 0x0000000404047981 */ /* 0x000ea2000c1e1b00 */
[----:B------:R-:W-:Y:S01]  /*11ec0*/  BSSY.RECONVERGENT B1, `(.L_x_275) ;  /* 0x00006c9000017945 */ /* 0x000fe20003800200 */
[----:B--2---:R-:W-:-:S14]  /*11ed0*/  DSETP.GEU.AND P0, PT, |R4|, R2, PT ;  /* 0x000000020400722a */ /* 0x004fdc0003f0e200 */
[----:B------:R-:W-:Y:S05]  /*11ee0*/  @P0 BRA `(.L_x_276) ;  /* 0x0000006c00180947 */ /* 0x000fea0003800000 */
[----:B------:R-:W2:Y:S01]  /*11ef0*/  LDC.64 R4, c[0x0][0x3b8] ;  /* 0x0000ee00ff047b82 */ /* 0x000ea20000000a00 */
[----:B------:R-:W-:Y:S01]  /*11f00*/  IMAD R3, R37, -0x4bc, R32 ;  /* 0xfffffb4425037824 */ /* 0x000fe200078e0220 */
[C---:B------:R-:W-:Y:S01]  /*11f10*/  R2UR UR4, R52.reuse ;  /* 0x00000000340472ca */ /* 0x040fe200000e0000 */
[----:B------:R-:W-:Y:S05]  /*11f20*/  BMOV.32.CLEAR RZ, B0 ;  /* 0x0000000000ff7355 */ /* 0x000fea0000100000 */
[----:B------:R-:W-:Y:S01]  /*11f30*/  R2UR UR5, R53 ;  /* 0x00000000350572ca */ /* 0x000fe200000e0000 */
[----:B------:R-:W-:Y:S01]  /*11f40*/  BSSY.RECONVERGENT B0, `(.L_x_277) ;  /* 0x0000627000007945 */ /* 0x000fe20003800200 */
[----:B------:R-:W-:-:S02]  /*11f50*/  R2UR UR10, R52 ;  /* 0x00000000340a72ca */ /* 0x000fc400000e0000 */
[----:B------:R-:W-:Y:S02]  /*11f60*/  R2UR UR11, R53 ;  /* 0x00000000350b72ca */ /* 0x000fe400000e0000 */
[----:B------:R-:W-:-:S05]  /*11f70*/  IADD3 R3, PT, PT, R3, 0x19, R36 ;  /* 0x0000001903037810 */ /* 0x000fca0007ffe024 */
[----:B--2---:R-:W-:-:S04]  /*11f80*/  IMAD.WIDE R4, R3, 0x4, R4 ;  /* 0x0000000403047825 */ /* 0x004fc800078e0204 */
[----:B------:R-:W-:-:S05]  /*11f90*/  IMAD.WIDE R2, R6, 0x4, R48 ;  /* 0x0000000406027825 */ /* 0x000fca00078e0230 */
[----:B------:R2:W-:Y:S04]  /*11fa0*/  STG.E desc[UR4][R2.64], R36 ;  /* 0x0000002402007986 */ /* 0x0005e8000c101904 */
[----:B------:R2:W-:Y:S02]  /*11fb0*/  STG.E desc[UR10][R4.64], R19 ;  /* 0x0000001304007986 */ /* 0x0005e4000c10190a */
.L_x_349:
[----:B---3--:R-:W3:Y:S01]  /*11fc0*/  LDCU.64 UR4, c[0x0][0x3a8] ;  /* 0x00007500ff0477ac */ /* 0x008ee20008000a00 */
[----:B--2---:R-:W-:Y:S01]  /*11fd0*/  IMAD R2, R37, 0x36, R36 ;  /* 0x0000003625027824 */ /* 0x004fe200078e0224 */
[----:B------:R-:W-:Y:S01]  /*11fe0*/  R2UR UR10, R52 ;  /* 0x00000000340a72ca */ /* 0x000fe200000e0000 */
[----:B------:R-:W-:Y:S01]  /*11ff0*/  IMAD.MOV.U32 R38, RZ, RZ, 0x0 ;  /* 0x00000000ff267424 */ /* 0x000fe200078e00ff */
[C---:B------:R-:W-:Y:S01]  /*12000*/  R2UR UR11, R53.reuse ;  /* 0x00000000350b72ca */ /* 0x040fe200000e0000 */
[----:B0-----:R-:W-:Y:S01]  /*12010*/  VIADD R3, R2, 0x1b ;  /* 0x0000001b02037836 */ /* 0x001fe20000000000 */
[C---:B------:R-:W-:Y:S01]  /*12020*/  R2UR UR12, R52.reuse ;  /* 0x00000000340c72ca */ /* 0x040fe200000e0000 */
[----:B------:R-:W-:Y:S01]  /*12030*/  IMAD.MOV.U32 R39, RZ, RZ, -0x40100000 ;  /* 0xbff00000ff277424 */ /* 0x000fe200078e00ff */
[C---:B------:R-:W-:Y:S01]  /*12040*/  R2UR UR13, R53.reuse ;  /* 0x00000000350d72ca */ /* 0x040fe200000e0000 */
[----:B------:R-:W-:Y:S01]  /*12050*/  IMAD.MOV.U32 R58, RZ, RZ, 0x0 ;  /* 0x00000000ff3a7424 */ /* 0x000fe200078e00ff */
[----:B------:R-:W-:Y:S01]  /*12060*/  R2UR UR14, R52 ;  /* 0x00000000340e72ca */ /* 0x000fe200000e0000 */
[----:B------:R-:W-:Y:S01]  /*12070*/  IMAD.MOV.U32 R59, RZ, RZ, 0x7ff00000 ;  /* 0x7ff00000ff3b7424 */ /* 0x000fe200078e00ff */
[----:B------:R-:W-:-:S02]  /*12080*/  R2UR UR15, R53 ;  /* 0x00000000350f72ca */ /* 0x000fc400000e0000 */
[----:B------:R-:W-:Y:S02]  /*12090*/  R2UR UR16, R52 ;  /* 0x00000000341072ca */ /* 0x000fe400000e0000 */
[----:B------:R-:W-:Y:S01]  /*120a0*/  R2UR UR17, R53 ;  /* 0x00000000351172ca */ /* 0x000fe200000e0000 */
[----:B------:R2:W-:Y:S01]  /*120b0*/  STG.E.64 desc[UR10][R46.64+0x28f0], R38 ;  /* 0x0028f0262e007986 */ /* 0x0005e2000c101b0a */
[----:B------:R-:W-:Y:S02]  /*120c0*/  IADD3 R4, P0, PT, R19, R50, RZ ;  /* 0x0000003213047210 */ /* 0x000fe40007f1e0ff */
[----:B---3--:R-:W-:Y:S01]  /*120d0*/  IADD3 R2, P1, PT, R3, UR4, RZ ;  /* 0x0000000403027c10 */ /* 0x008fe2000ff3e0ff */
[----:B------:R2:W-:Y:S01]  /*120e0*/  STG.E.64 desc[UR12][R46.64+0x28f8], R58 ;  /* 0x0028f83a2e007986 */ /* 0x0005e2000c101b0c */
[----:B------:R-:W-:Y:S02]  /*120f0*/  LEA.HI.X.SX32 R5, R19, R51, 0x1, P0 ;  /* 0x0000003313057211 */ /* 0x000fe400000f0eff */
[----:B------:R-:W-:-:S03]  /*12100*/  LEA.HI.X.SX32 R3, R3, UR5, 0x1, P1 ;  /* 0x0000000503037c11 */ /* 0x000fc600088f0eff */
[----:B0---4-:R-:W3:Y:S04]  /*12110*/  LDG.E.U8 R10, desc[UR14][R4.64] ;  /* 0x0000000e040a7981 */ /* 0x011ee8000c1e1100 */
[----:B------:R-:W4:Y:S01]  /*12120*/  LDG.E.U8 R14, desc[UR16][R2.64] ;  /* 0x00000010020e7981 */ /* 0x000f22000c1e1100 */
[----:B------:R-:W-:Y:S01]  /*12130*/  BSSY.RECONVERGENT B3, `(.L_x_278) ;  /* 0x0000245000037945 */ /* 0x000fe20003800200 */
[----:B---3--:R-:W-:Y:S02]  /*12140*/  PRMT R12, R10, 0x8880, RZ ;  /* 0x000088800a0c7816 */ /* 0x008fe400000000ff */
[----:B----4-:R-:W-:-:S05]  /*12150*/  PRMT R6, R14, 0x8880, RZ ;  /* 0x000088800e067816 */ /* 0x010fca00000000ff */
[----:B------:R-:W-:-:S05]  /*12160*/  IMAD.IADD R6, R12, 0x1, R6 ;  /* 0x000000010c067824 */ /* 0x000fca00078e0206 */
[----:B------:R-:W-:-:S13]  /*12170*/  ISETP.NE.AND P0, PT, R6, 0x3, PT ;  /* 0x000000030600780c */ /* 0x000fda0003f05270 */
[----:B--2---:R-:W-:Y:S05]  /*12180*/  @!P0 BRA `(.L_x_279) ;  /* 0x00000000003c8947 */ /* 0x004fea0003800000 */
[----:B------:R-:W0:Y:S01]  /*12190*/  LDC.64 R10, c[0x0][0x3b0] ;  /* 0x0000ec00ff0a7b82 */ /* 0x000e220000000a00 */
[----:B------:R-:W-:Y:S01]  /*121a0*/  VIADD R6, R19, 0xffffffff ;  /* 0xffffffff13067836 */ /* 0x000fe20000000000 */
[C---:B------:R-:W-:Y:S01]  /*121b0*/  R2UR UR4, R52.reuse ;  /* 0x00000000340472ca */ /* 0x040fe200000e0000 */
[----:B------:R-:W-:Y:S01]  /*121c0*/  IMAD.IADD R7, R31, 0x1, R36 ;  /* 0x000000011f077824 */ /* 0x000fe200078e0224 */
[C---:B------:R-:W-:Y:S02]  /*121d0*/  R2UR UR5, R53.reuse ;  /* 0x00000000350572ca */ /* 0x040fe400000e0000 */
[----:B------:R-:W-:Y:S01]  /*121e0*/  R2UR UR10, R52 ;  /* 0x00000000340a72ca */ /* 0x000fe200000e0000 */
[----:B------:R-:W-:Y:S01]  /*121f0*/  IMAD R7, R6, R41, R7 ;  /* 0x0000002906077224 */ /* 0x000fe200078e0207 */
[----:B------:R-:W-:Y:S02]  /*12200*/  R2UR UR11, R53 ;  /* 0x00000000350b72ca */ /* 0x000fe400000e0000 */
[----:B------:R-:W-:-:S02]  /*12210*/  R2UR UR12, R52 ;  /* 0x00000000340c72ca */ /* 0x000fc400000e0000 */
[----:B------:R-:W-:Y:S01]  /*12220*/  R2UR UR13, R53 ;  /* 0x00000000350d72ca */ /* 0x000fe200000e0000 */
[----:B0-----:R-:W-:-:S05]  /*12230*/  IMAD.WIDE R10, R7, 0x8, R10 ;  /* 0x00000008070a7825 */ /* 0x001fca00078e020a */
[----:B------:R0:W-:Y:S04]  /*12240*/  STG.E.64 desc[UR4][R10.64], R38 ;  /* 0x000000260a007986 */ /* 0x0001e8000c101b04 */
[----:B------:R0:W-:Y:S04]  /*12250*/  STG.E.64 desc[UR10][R10.64+-0x1388], R58 ;  /* 0xffec783a0a007986 */ /* 0x0001e8000c101b0a */
[----:B------:R0:W5:Y:S01]  /*12260*/  LDG.E.64 R6, desc[UR12][R46.64+0x28f0] ;  /* 0x0028f00c2e067981 */ /* 0x000162000c1e1b00 */
[----:B------:R-:W-:Y:S05]  /*12270*/  BRA `(.L_x_280) ;  /* 0x0000002000c07947 */ /* 0x000fea0003800000 */
.L_x_279:
[C---:B------:R-:W-:Y:S02]  /*12280*/  R2UR UR10, R52.reuse ;  /* 0x00000000340a72ca */ /* 0x040fe400000e0000 */
[C---:B------:R-:W-:Y:S02]  /*12290*/  R2UR UR11, R53.reuse ;  /* 0x00000000350b72ca */ /* 0x040fe400000e0000 */
[----:B------:R-:W-:Y:S02]  /*122a0*/  R2UR UR4, R52 ;  /* 0x00000000340472ca */ /* 0x000fe400000e0000 */
[----:B------:R-:W-:-:S09]  /*122b0*/  R2UR UR5, R53 ;  /* 0x00000000350572ca */ /* 0x000fd200000e0000 */
[----:B------:R-:W2:Y:S04]  /*122c0*/  LDG.E.U8 R7, desc[UR10][R2.64+-0x1] ;  /* 0xffffff0a02077981 */ /* 0x000ea8000c1e1100 */
[----:B------:R-:W3:Y:S01]  /*122d0*/  LDG.E.S8 R6, desc[UR4][R4.64+-0x1] ;  /* 0xffffff0404067981 */ /* 0x000ee2000c1e1300 */
[----:B------:R-:W-:Y:S01]  /*122e0*/  PRMT R10, R10, 0x3340, RZ ;  /* 0x000033400a0a7816 */ /* 0x000fe200000000ff */
[----:B------:R-:W-:Y:S01]  /*122f0*/  UMOV UR4, 0x57d19 ;  /* 0x00057d1900047882 */ /* 0x000fe20000000000 */
[----:B------:R-:W-:Y:S01]  /*12300*/  PRMT R11, R14, 0x8880, RZ ;  /* 0x000088800e0b7816 */ /* 0x000fe200000000ff */
[----:B------:R-:W-:Y:S01]  /*12310*/  IMAD.MOV.U32 R9, RZ, RZ, 0x448 ;  /* 0x00000448ff097424 */ /* 0x000fe200078e00ff */
        /* <DEDUP_REMOVED lines=9> */
[----:B------:R-:W-:-:S05]  /*123b0*/  PRMT R7, R7, 0x5410, R10 ;  /* 0x0000541007077816 */ /* 0x000fca000000000a */
[----:B---3--:R-:W-:Y:S02]  /*123c0*/  IDP.4A.S8.U8 R10, R7, UR4, R6 ;  /* 0x00000004070a7c26 */ /* 0x008fe40008000206 */
        /* <DEDUP_REMOVED lines=10> */
[----:B------:R-:W3:Y:S04]  /*12470*/  LDG.E.S8 R6, desc[UR12][R4.64] ;  /* 0x0000000c04067981 */ /* 0x000ee8000c1e1300 */
[----:B------:R-:W4:Y:S01]  /*12480*/  LDG.E.S8 R10, desc[UR16][R4.64+-0x1] ;  /* 0xffffff10040a7981 */ /* 0x000f22000c1e1300 */
[----:B--2---:R-:W-:-:S02]  /*12490*/  PRMT R12, R12, 0x3340, R7 ;  /* 0x000033400c0c7816 */ /* 0x004fc40000000007 */
[----:B------:R-:W-:Y:S02]  /*124a0*/  PRMT R7, R7, 0x8880, RZ ;  /* 0x0000888007077816 */ /* 0x000fe400000000ff */
[----:B---3--:R-:W-:-:S03]  /*124b0*/  PRMT R11, R6, 0x3340, RZ ;  /* 0x00003340060b7816 */ /* 0x008fc600000000ff */
[----:B------:R-:W-:Y:S01]  /*124c0*/  IMAD R6, R6, 0x5, R7 ;  /* 0x0000000506067824 */ /* 0x000fe200078e0207 */
[----:B------:R-:W-:-:S04]  /*124d0*/  PRMT R11, R12, 0x5410, R11 ;  /* 0x000054100c0b7816 */ /* 0x000fc8000000000b */
[----:B------:R-:W-:Y:S01]  /*124e0*/  LEA R13, R6, 0x10000, 0x3 ;  /* 0x00010000060d7811 */ /* 0x000fe200078e18ff */
[----:B----4-:R-:W-:Y:S01]  /*124f0*/  IDP.4A.S8.U8 R10, R11, UR4, R10 ;  /* 0x000000040b0a7c26 */ /* 0x010fe2000800020a */
[----:B------:R-:W-:Y:S02]  /*12500*/  R2UR UR4, R52 ;  /* 0x00000000340472ca */ /* 0x000fe400000e0000 */
[----:B------:R-:W0:Y:S01]  /*12510*/  LDC.64 R54, c[0x3][R13+-0x4970] ;  /* 0x00eda4000d367b82 */ /* 0x000e220000000a00 */
        /* <DEDUP_REMOVED lines=8> */
[C---:B------:R-:W-:Y:S02]  /*125a0*/  @P0 R2UR UR10, R52.reuse ;  /* 0x00000000340a02ca */ /* 0x040fe400000e0000 */
[C---:B------:R-:W-:Y:S02]  /*125b0*/  @P0 R2UR UR11, R53.reuse ;  /* 0x00000000350b02ca */ /* 0x040fe400000e0000 */
[----:B------:R-:W-:Y:S02]  /*125c0*/  @P0 R2UR UR12, R52 ;  /* 0x00000000340c02ca */ /* 0x000fe400000e0000 */
[----:B------:R-:W-:-:S09]  /*125d0*/  @P0 R2UR UR13, R53 ;  /* 0x00000000350d02ca */ /* 0x000fd200000e0000 */
[----:B------:R2:W-:Y:S04]  /*125e0*/  @P0 STG.E.64 desc[UR10][R46.64+0x2908], R58 ;  /* 0x0029083a2e000986 */ /* 0x0005e8000c101b0a */
[----:B------:R2:W-:Y:S04]  /*125f0*/  @P0 STG.E.64 desc[UR12][R46.64+0x2900], R38 ;  /* 0x002900262e000986 */ /* 0x0005e8000c101b0c */
[----:B------:R-:W3:Y:S04]  /*12600*/  LDG.E.U8 R12, desc[UR18][R4.64] ;  /* 0x00000012040c7981 */ /* 0x000ee8000c1e1100 */
[----:B------:R-:W4:Y:S04]  /*12610*/  LDG.E.S8 R15, desc[UR14][R2.64] ;  /* 0x0000000e020f7981 */ /* 0x000f28000c1e1300 */
[----:B------:R-:W4:Y:S01]  /*12620*/  LDG.E.S8 R10, desc[UR16][R2.64+-0x1] ;  /* 0xffffff10020a7981 */ /* 0x000f22000c1e1300 */
[----:B------:R-:W-:Y:S01]  /*12630*/  IMAD.MOV.U32 R63, RZ, RZ, 0x1905 ;  /* 0x00001905ff3f7424 */ /* 0x000fe200078e00ff */
[----:B------:R-:W-:Y:S01]  /*12640*/  BSSY.RECONVERGENT B2, `(.L_x_281) ;  /* 0x00001ac000027945 */ /* 0x000fe20003800200 */
[----:B0-----:R-:W-:-:S02]  /*12650*/  @P0 IMAD.MOV.U32 R54, RZ, RZ, 0x0 ;  /* 0x00000000ff360424 */ /* 0x001fc400078e00ff */
[----:B------:R-:W-:Y:S02]  /*12660*/  @P0 IMAD.MOV.U32 R55, RZ, RZ, 0x7ff00000 ;  /* 0x7ff00000ff370424 */ /* 0x000fe400078e00ff */
[----:B------:R-:W-:Y:S02]  /*12670*/  @P0 IMAD.MOV.U32 R56, RZ, RZ, 0x0 ;  /* 0x00000000ff380424 */ /* 0x000fe400078e00ff */
[----:B------:R-:W-:Y:S01]  /*12680*/  @P0 IMAD.MOV.U32 R57, RZ, RZ, -0x40100000 ;  /* 0xbff00000ff390424 */ /* 0x000fe200078e00ff */
[C---:B---3--:R-:W-:Y:S02]  /*12690*/  PRMT R11, R12.reuse, 0x8880, RZ ;  /* 0x000088800c0b7816 */ /* 0x048fe400000000ff */
[----:B------:R-:W-:Y:S02]  /*126a0*/  PRMT R12, R12, 0x8880, RZ ;  /* 0x000088800c0c7816 */ /* 0x000fe400000000ff */
[----:B----4-:R-:W-:-:S05]  /*126b0*/  PRMT R10, R10, 0x5410, R15 ;  /* 0x000054100a0a7816 */ /* 0x010fca000000000f */
[----:B------:R-:W-:-:S04]  /*126c0*/  IDP.2A.LO.S16.U8 R10, R10, R63, R11 ;  /* 0x0000003f0a0a7226 */ /* 0x000fc8000000120b */
[----:B------:R-:W-:-:S04]  /*126d0*/  IMAD R16, R10, 0x8, R9 ;  /* 0x000000080a107824 */ /* 0x000fc800078e0209 */
[----:B------:R-:W0:Y:S02]  /*126e0*/  LDC.64 R10, c[0x3][R16+0x5208] ;  /* 0x00d48200100a7b82 */ /* 0x000e240000000a00 */
[----:B0-----:R-:W-:Y:S01]  /*126f0*/  DSETP.GEU.AND P1, PT, |R10|, R6, PT ;  /* 0x000000060a00722a */ /* 0x001fe20003f2e200 */
[----:B------:R-:W-:-:S05]  /*12700*/  IMAD.MOV.U32 R10, RZ, RZ, R12 ;  /* 0x000000ffff0a7224 */ /* 0x000fca00078e000c */
[----:B------:R-:W-:-:S08]  /*12710*/  PRMT R10, R10, 0x5410, R10 ;  /* 0x000054100a0a7816 */ /* 0x000fd0000000000a */
        /* <DEDUP_REMOVED lines=13> */
[----:B------:R-:W-:Y:S01]  /*127f0*/  R2UR UR4, R52 ;  /* 0x00000000340472ca */ /* 0x000fe200000e0000 */
[----:B------:R-:W0:Y:S01]  /*12800*/  LDC.64 R12, c[0x3][R16+0x4e20] ;  /* 0x00d38800100c7b82 */ /* 0x000e220000000a00 */
[C---:B------:R-:W-:Y:S02]  /*12810*/  R2UR UR5, R53.reuse ;  /* 0x00000000350572ca */ /* 0x040fe400000e0000 */
[----:B------:R-:W-:Y:S02]  /*12820*/  LEA R61, R10, 0x10000, 0x3 ;  /* 0x000100000a3d7811 */ /* 0x000fe400078e18ff */
[C---:B------:R-:W-:Y:S02]  /*12830*/  R2UR UR12, R52.reuse ;  /* 0x00000000340c72ca */ /* 0x040fe400000e0000 */
[----:B------:R-:W-:Y:S01]  /*12840*/  R2UR UR13, R53 ;  /* 0x00000000350d72ca */ /* 0x000fe200000e0000 */
[----:B------:R-:W0:Y:S01]  /*12850*/  LDC.64 R10, c[0x3][R61+-0x4a38] ;  /* 0x00ed72003d0a7b82 */ /* 0x000e220000000a00 */
[----:B------:R-:W-:-:S02]  /*12860*/  R2UR UR14, R52 ;  /* 0x00000000340e72ca */ /* 0x000fc400000e0000 */
[C---:B------:R-:W-:Y:S02]  /*12870*/  R2UR UR15, R53.reuse ;  /* 0x00000000350f72ca */ /* 0x040fe400000e0000 */
[C---:B------:R-:W-:Y:S01]  /*12880*/  R2UR UR10, R52.reuse ;  /* 0x00000000340a72ca */ /* 0x040fe200000e0000 */
[----:B------:R-:W2:Y:S01]  /*12890*/  LDG.E.64 R42, desc[UR4][R46.64+0x28b8] ;  /* 0x0028b8042e2a7981 */ /* 0x000ea2000c1e1b00 */
[C---:B------:R-:W-:Y:S01]  /*128a0*/  R2UR UR11, R53.reuse ;  /* 0x00000000350b72ca */ /* 0x040fe200000e0000 */
[----:B------:R-:W3:Y:S01]  /*128b0*/  LDC.64 R14, c[0x3][R62+0x5a38] ;  /* 0x00d68e003e0e7b82 */ /* 0x000ee20000000a00 */
[----:B------:R-:W-:Y:S01]  /*128c0*/  R2UR UR16, R52 ;  /* 0x00000000341072ca */ /* 0x000fe200000e0000 */
[----:B------:R-:W4:Y:S01]  /*128d0*/  LDG.E.64 R44, desc[UR4][R46.64+0x28b0] ;  /* 0x0028b0042e2c7981 */ /* 0x000f22000c1e1b00 */
[----:B------:R-:W-:Y:S01]  /*128e0*/  R2UR UR17, R53 ;  /* 0x00000000351172ca */ /* 0x000fe200000e0000 */
[----:B0-----:R-:W-:-:S08]  /*128f0*/  DADD R12, R10, R12 ;  /* 0x000000000a0c7229 */ /* 0x001fd0000000000c */
[----:B---3--:R-:W-:Y:S01]  /*12900*/  DADD R12, R12, R14 ;  /* 0x000000000c0c7229 */ /* 0x008fe2000000000e */
[----:B------:R-:W3:Y:S06]  /*12910*/  LDG.E.64 R14, desc[UR10][R46.64+0x28c0] ;  /* 0x0028c00a2e0e7981 */ /* 0x000eec000c1e1b00 */
[----:B------:R0:W-:Y:S04]  /*12920*/  STG.E.64 desc[UR4][R46.64+0x2918], R12 ;  /* 0x0029180c2e007986 */ /* 0x0001e8000c101b04 */
[----:B------:R-:W5:Y:S04]  /*12930*/  LDG.E.S8 R11, desc[UR12][R2.64] ;  /* 0x0000000c020b7981 */ /* 0x000f68000c1e1300 */
[----:B------:R-:W5:Y:S04]  /*12940*/  LDG.E.S8 R40, desc[UR14][R2.64+-0x1] ;  /* 0xffffff0e02287981 */ /* 0x000f68000c1e1300 */
[----:B------:R-:W2:Y:S04]  /*12950*/  LDG.E.S8 R10, desc[UR10][R4.64] ;  /* 0x0000000a040a7981 */ /* 0x000ea8000c1e1300 */
[----:B------:R-:W4:Y:S01]  /*12960*/  LDG.E.S8 R60, desc[UR16][R4.64+-0x1] ;  /* 0xffffff10043c7981 */ /* 0x000f22000c1e1300 */
[----:B------:R-:W-:Y:S01]  /*12970*/  BSSY.RECONVERGENT B4, `(.L_x_284) ;  /* 0x000002f000047945 */ /* 0x000fe20003800200 */
[--C-:B-----5:R-:W-:Y:S01]  /*12980*/  PRMT R61, R40, 0x5410, R11.reuse ;  /* 0x00005410283d7816 */ /* 0x120fe2000000000b */
[----:B--2---:R-:W-:-:S04]  /*12990*/  IMAD R16, R10, 0x5, R11 ;  /* 0x000000050a107824 */ /* 0x004fc800078e020b */
[----:B------:R-:W-:Y:S02]  /*129a0*/  IDP.2A.LO.S16.U8 R10, R61, R63, R10 ;  /* 0x0000003f3d0a7226 */ /* 0x000fe4000000120a */
[----:B------:R-:W-:Y:S01]  /*129b0*/  IMAD R11, R11, 0x18, R16 ;  /* 0x000000180b0b7824 */ /* 0x000fe200078e0210 */
[----:B------:R-:W-:Y:S01]  /*129c0*/  LEA R16, R16, 0x10000, 0x3 ;  /* 0x0001000010107811 */ /* 0x000fe200078e18ff */
[----:B------:R-:W-:Y:S02]  /*129d0*/  IMAD R9, R10, 0x8, R9 ;  /* 0x000000080a097824 */ /* 0x000fe400078e0209 */
[----:B----4-:R-:W-:Y:S02]  /*129e0*/  IMAD.IADD R62, R60, 0x1, R11 ;  /* 0x000000013c3e7824 */ /* 0x010fe400078e020b */
[----:B------:R-:W2:Y:S02]  /*129f0*/  LDC.64 R10, c[0x3][R16+-0x4970] ;  /* 0x00eda400100a7b82 */ /* 0x000ea40000000a00 */
[----:B------:R-:W-:-:S06]  /*12a00*/  IMAD.SHL.U32 R62, R62, 0x8, RZ ;  /* 0x000000083e3e7824 */ /* 0x000fcc00078e00ff */
[----:B------:R-:W2:Y:S08]  /*12a10*/  LDC.64 R60, c[0x3][R9+0x5208] ;  /* 0x00d48200093c7b82 */ /* 0x000eb00000000a00 */
[----:B------:R-:W4:Y:S01]  /*12a20*/  LDC.64 R62, c[0x3][R62+0x5e20] ;  /* 0x00d788003e3e7b82 */ /* 0x000f220000000a00 */
[----:B--2---:R-:W-:-:S08]  /*12a30*/  DADD R10, R10, R60 ;  /* 0x000000000a0a7229 */ /* 0x004fd0000000003c */
[----:B----4-:R-:W-:-:S08]  /*12a40*/  DADD R10, R10, R62 ;  /* 0x000000000a0a7229 */ /* 0x010fd0000000003e */
[----:B------:R-:W-:-:S14]  /*12a50*/  DSETP.GT.AND P0, PT, |R10|, R6, PT ;  /* 0x000000060a00722a */ /* 0x000fdc0003f04200 */
[----:B0-----:R-:W-:Y:S02]  /*12a60*/  @P0 IMAD.MOV.U32 R12, RZ, RZ, 0x0 ;  /* 0x00000000ff0c0424 */ /* 0x001fe400078e00ff */
[----:B------:R-:W-:-:S06]  /*12a70*/  @P0 IMAD.MOV.U32 R13, RZ, RZ, -0x40100000 ;  /* 0xbff00000ff0d0424 */ /* 0x000fcc00078e00ff */
[----:B------:R-:W-:-:S08]  /*12a80*/  DADD R6, R42, R12 ;  /* 0x000000002a067229 */ /* 0x000fd0000000000c */
[----:B---3--:R-:W-:-:S06]  /*12a90*/  DADD R64, R6, R14 ;  /* 0x0000000006407229 */ /* 0x008fcc000000000e */
        /* <DEDUP_REMOVED lines=24> */
[----:B------:R-:W-:-:S07]  /*12c20*/  MOV R38, 0x12c40 ;  /* 0x00012c4000267802 */ /* 0x000fce0000000f00 */
[----:B-1----:R-:W-:Y:S05]  /*12c30*/  CALL.REL.NOINC `($__internal_0_$__cuda_sm20_div_rn_f64_full) ;  /* 0x0000052c00907944 */ /* 0x002fea0003c00000 */
[----:B------:R-:W-:Y:S02]  /*12c40*/  IMAD.MOV.U32 R6, RZ, RZ, R70 ;  /* 0x000000ffff067224 */ /* 0x000fe400078e0046 */
[----:B------:R-:W-:-:S07]  /*12c50*/  IMAD.MOV.U32 R7, RZ, RZ, R71 ;  /* 0x000000ffff077224 */ /* 0x000fce00078e0047 */
.L_x_285:
[----:B------:R-:W-:Y:S05]  /*12c60*/  BSYNC.RECONVERGENT B4 ;  /* 0x0000000000047941 */ /* 0x000fea0003800200 */
.L_x_284:
        /* <DEDUP_REMOVED lines=27> */
.L_x_288:
[----:B------:R-:W-:Y:S05]  /*12e20*/  BSYNC.RECONVERGENT B4 ;  /* 0x0000000000047941 */ /* 0x000fea0003800200 */
.L_x_287:
        /* <DEDUP_REMOVED lines=19> */
.L_x_286:
        /* <DEDUP_REMOVED lines=14> */
.L_x_283:
[----:B------:R-:W-:Y:S01]  /*13040*/  IMAD R12, R15, -0x18, R12 ;  /* 0xffffffe80f0c7824 */ /* 0x000fe200078e020c */
[----:B------:R-:W0:Y:S01]  /*13050*/  LDC.64 R10, c[0x3][R16+0x4e20] ;  /* 0x00d38800100a7b82 */ /* 0x000e220000000a00 */
[----:B------:R-:W-:Y:S02]  /*13060*/  R2UR UR4, R52 ;  /* 0x00000000340472ca */ /* 0x000fe400000e0000 */
[C---:B------:R-:W-:Y:S02]  /*13070*/  R2UR UR5, R53.reuse ;  /* 0x00000000350572ca */ /* 0x040fe400000e0000 */
        /* <DEDUP_REMOVED lines=9> */
[----:B------:R-:W3:Y:S10]  /*13110*/  LDG.E.64 R44, desc[UR4][R46.64+0x28b0] ;  /* 0x0028b0042e2c7981 */ /* 0x000ef4000c1e1b00 */
[----:B------:R-:W4:Y:S01]  /*13120*/  LDG.E.64 R14, desc[UR10][R46.64+0x28c0] ;  /* 0x0028c00a2e0e7981 */ /* 0x000f22000c1e1b00 */
[----:B0-----:R-:W-:-:S07]  /*13130*/  DADD R12, R12, R10 ;  /* 0x000000000c0c7229 */ /* 0x001fce000000000a */
[----:B------:R0:W-:Y:S04]  /*13140*/  STG.E.64 desc[UR4][R46.64+0x2918], R12 ;  /* 0x0029180c2e007986 */ /* 0x0001e8000c101b04 */
[----:B------:R-:W5:Y:S04]  /*13150*/  LDG.E.S8 R11, desc[UR12][R2.64] ;  /* 0x0000000c020b7981 */ /* 0x000f68000c1e1300 */
[----:B------:R-:W5:Y:S04]  /*13160*/  LDG.E.S8 R40, desc[UR14][R2.64+-0x1] ;  /* 0xffffff0e02287981 */ /* 0x000f68000c1e1300 */
[----:B------:R-:W2:Y:S01]  /*13170*/  LDG.E.S8 R10, desc[UR10][R4.64] ;  /* 0x0000000a040a7981 */ /* 0x000ea2000c1e1300 */
[----:B------:R-:W-:Y:S01]  /*13180*/  BSSY.RECONVERGENT B4, `(.L_x_290) ;  /* 0x000002a000047945 */ /* 0x000fe20003800200 */
[--C-:B-----5:R-:W-:Y:S01]  /*13190*/  PRMT R61, R40, 0x5410, R11.reuse ;  /* 0x00005410283d7816 */ /* 0x120fe2000000000b */
[----:B--2---:R-:W-:-:S04]  /*131a0*/  IMAD R11, R10, 0x5, R11 ;  /* 0x000000050a0b7824 */ /* 0x004fc800078e020b */
[----:B------:R-:W-:Y:S01]  /*131b0*/  IDP.2A.LO.S16.U8 R10, R61, R63, R10 ;  /* 0x0000003f3d0a7226 */ /* 0x000fe2000000120a */
[----:B------:R-:W-:-:S03]  /*131c0*/  LEA R40, R11, 0x10000, 0x3 ;  /* 0x000100000b287811 */ /* 0x000fc600078e18ff */
[----:B------:R-:W-:Y:S02]  /*131d0*/  IMAD R9, R10, 0x8, R9 ;  /* 0x000000080a097824 */ /* 0x000fe400078e0209 */
[----:B------:R-:W2:Y:S08]  /*131e0*/  LDC.64 R10, c[0x3][R40+-0x4970] ;  /* 0x00eda400280a7b82 */ /* 0x000eb00000000a00 */
[----:B------:R-:W2:Y:S02]  /*131f0*/  LDC.64 R60, c[0x3][R9+0x5208] ;  /* 0x00d48200093c7b82 */ /* 0x000ea40000000a00 */
[----:B--2---:R-:W-:-:S08]  /*13200*/  DADD R10, R10, R60 ;  /* 0x000000000a0a7229 */ /* 0x004fd0000000003c */
        /* <DEDUP_REMOVED lines=15> */
[----:B---3--:R-:W-:-:S08]  /*13300*/  DADD R66, R44, R10 ;  /* 0x000000002c427229 */ /* 0x008fd0000000000a */
        /* <DEDUP_REMOVED lines=17> */
.L_x_291:
[----:B------:R-:W-:Y:S05]  /*13420*/  BSYNC.RECONVERGENT B4 ;  /* 0x0000000000047941 */ /* 0x000fea0003800200 */
.L_x_290:
        /* <DEDUP_REMOVED lines=27> */
.L_x_294:
[----:B------:R-:W-:Y:S05]  /*135e0*/  BSYNC.RECONVERGENT B4 ;  /* 0x0000000000047941 */ /* 0x000fea0003800200 */
.L_x_293:
        /* <DEDUP_REMOVED lines=19> */
.L_x_292:
        /* <DEDUP_REMOVED lines=14> */
.L_x_282:
        /* <DEDUP_REMOVED lines=21> */
.L_x_295:
        /* <DEDUP_REMOVED lines=11> */
[----:B------:R-:W3:Y:S07]  /*13a00*/  LDG.E.64 R44, desc[UR4][R46.64+0x28b0] ;  /* 0x0028b0042e2c7981 */ /* 0x000eee000c1e1b00 */
[----:B------:R-:W4:Y:S01]  /*13a10*/  LDG.E.64 R14, desc[UR10][R46.64+0x28c0] ;  /* 0x0028c00a2e0e7981 */ /* 0x000f22000c1e1b00 */
[----:B0-----:R-:W-:-:S07]  /*13a20*/  DADD R12, R12, R10 ;  /* 0x000000000c0c7229 */ /* 0x001fce000000000a */
[----:B------:R0:W-:Y:S04]  /*13a30*/  STG.E.64 desc[UR4][R46.64+0x2918], R12 ;  /* 0x0029180c2e007986 */ /* 0x0001e8000c101b04 */
[----:B------:R-:W5:Y:S04]  /*13a40*/  LDG.E.U8 R10, desc[UR12][R2.64] ;  /* 0x0000000c020a7981 */ /* 0x000f68000c1e1100 */
[----:B------:R-:W2:Y:S04]  /*13a50*/  LDG.E.S8 R9, desc[UR10][R4.64] ;  /* 0x0000000a04097981 */ /* 0x000ea8000c1e1300 */
[----:B------:R-:W3:Y:S01]  /*13a60*/  LDG.E.S8 R11, desc[UR4][R4.64+-0x1] ;  /* 0xffffff04040b7981 */ /* 0x000ee2000c1e1300 */
[----:B------:R-:W-:Y:S01]  /*13a70*/  BSSY.RECONVERGENT B4, `(.L_x_296) ;  /* 0x000002c000047945 */ /* 0x000fe20003800200 */
[----:B-----5:R-:W-:-:S02]  /*13a80*/  PRMT R16, R10, 0x8880, RZ ;  /* 0x000088800a107816 */ /* 0x020fc400000000ff */
[----:B------:R-:W-:-:S03]  /*13a90*/  PRMT R10, R10, 0x8880, RZ ;  /* 0x000088800a0a7816 */ /* 0x000fc600000000ff */
[----:B--2---:R-:W-:-:S04]  /*13aa0*/  IMAD R9, R9, 0x5, R16 ;  /* 0x0000000509097824 */ /* 0x004fc800078e0210 */
[----:B------:R-:W-:Y:S01]  /*13ab0*/  IMAD R10, R10, 0x18, R9 ;  /* 0x000000180a0a7824 */ /* 0x000fe200078e0209 */
[----:B------:R-:W-:-:S03]  /*13ac0*/  LEA R16, R9, 0x10000, 0x3 ;  /* 0x0001000009107811 */ /* 0x000fc600078e18ff */
[----:B---3--:R-:W-:-:S04]  /*13ad0*/  IMAD.IADD R10, R11, 0x1, R10 ;  /* 0x000000010b0a7824 */ /* 0x008fc800078e020a */
[----:B------:R-:W-:Y:S02]  /*13ae0*/  IMAD.SHL.U32 R9, R10, 0x8, RZ ;  /* 0x000000080a097824 */ /* 0x000fe400078e00ff */
        /* <DEDUP_REMOVED lines=36> */
.L_x_297:
[----:B------:R-:W-:Y:S05]  /*13d30*/  BSYNC.RECONVERGENT B4 ;  /* 0x0000000000047941 */ /* 0x000fea0003800200 */
.L_x_296:
        /* <DEDUP_REMOVED lines=27> */
.L_x_300:
[----:B------:R-:W-:Y:S05]  /*13ef0*/  BSYNC.RECONVERGENT B4 ;  /* 0x0000000000047941 */ /* 0x000fea0003800200 */
.L_x_299:
        /* <DEDUP_REMOVED lines=19> */
.L_x_298:
        /* <DEDUP_REMOVED lines=13> */
.L_x_289:
[----:B------:R-:W-:Y:S05]  /*14100*/  BSYNC.RECONVERGENT B2 ;  /* 0x0000000000027941 */ /* 0x000fea0003800200 */
.L_x_281:
[C---:B------:R-:W-:Y:S02]  /*14110*/  R2UR UR4, R52.reuse ;  /* 0x00000000340472ca */ /* 0x040fe400000e0000 */
[C---:B------:R-:W-:Y:S02]  /*14120*/  R2UR UR5, R53.reuse ;  /* 0x00000000350572ca */ /* 0x040fe400000e0000 */
[----:B------:R-:W-:Y:S02]  /*14130*/  R2UR UR10, R52 ;  /* 0x00000000340a72ca */ /* 0x000fe400000e0000 */
[----:B------:R-:W-:-:S09]  /*14140*/  R2UR UR11, R53 ;  /* 0x00000000350b72ca */ /* 0x000fd200000e0000 */
[----:B0-2-4-:R-:W2:Y:S04]  /*14150*/  LDG.E.S8 R6, desc[UR4][R4.64] ;  /* 0x0000000404067981 */ /* 0x015ea8000c1e1300 */
        /* <DEDUP_REMOVED lines=11> */
[----:B------:R-:W-:Y:S06]  /*14210*/  BSSY.RECONVERGENT B2, `(.L_x_301) ;  /* 0x0000016000027945 */ /* 0x000fec0003800200 */
[----:B------:R-:W-:-:S06]  /*14220*/  DADD R64, R42, R14 ;  /* 0x000000002a407229 */ /* 0x000fcc000000000e */
[----:B------:R-:W4:Y:S02]  /*14230*/  MUFU.RCP64H R13, R65 ;  /* 0x00000041000d7308 */ /* 0x000f240000001800 */
[----:B----4-:R-:W-:-:S08]  /*14240*/  DFMA R14, -R64, R12, 1 ;  /* 0x3ff00000400e742b */ /* 0x010fd0000000010c */
[----:B------:R-:W-:-:S08]  /*14250*/  DFMA R14, R14, R14, R14 ;  /* 0x0000000e0e0e722b */ /* 0x000fd0000000000e */
[----:B------:R-:W-:-:S08]  /*14260*/  DFMA R14, R12, R14, R12 ;  /* 0x0000000e0c0e722b */ /* 0x000fd0000000000c */
[----:B------:R-:W-:-:S08]  /*14270*/  DFMA R12, -R64, R14, 1 ;  /* 0x3ff00000400c742b */ /* 0x000fd0000000010e */
[----:B------:R-:W-:Y:S01]  /*14280*/  DFMA R12, R14, R12, R14 ;  /* 0x0000000c0e0c722b */ /* 0x000fe2000000000e */
[----:B--2---:R-:W-:-:S05]  /*14290*/  IMAD R9, R9, 0x5, R10 ;  /* 0x0000000509097824 */ /* 0x004fca00078e020a */
[----:B------:R-:W-:-:S06]  /*142a0*/  LEA R10, R9, 0x10000, 0x3 ;  /* 0x00010000090a7811 */ /* 0x000fcc00078e18ff */
[----:B------:R-:W2:Y:S02]  /*142b0*/  LDC.64 R10, c[0x3][R10+-0x4970] ;  /* 0x00eda4000a0a7b82 */ /* 0x000ea40000000a00 */
[----:B--2---:R-:W-:Y:S01]  /*142c0*/  DADD R66, R10, R44 ;  /* 0x000000000a427229 */ /* 0x004fe2000000002c */
[----:B------:R0:W-:Y:S07]  /*142d0*/  STG.E.64 desc[UR4][R46.64+0x2920], R10 ;  /* 0x0029200a2e007986 */ /* 0x0001ee000c101b04 */
[----:B---3--:R-:W-:-:S02]  /*142e0*/  DMUL R70, R66, R12 ;  /* 0x0000000c42467228 */ /* 0x008fc40000000000 */
[----:B------:R-:W-:-:S06]  /*142f0*/  FSETP.GEU.AND P1, PT, |R67|, 6.5827683646048100446e-37, PT ;  /* 0x036000004300780b */ /* 0x000fcc0003f2e200 */
[----:B------:R-:W-:-:S08]  /*14300*/  DFMA R14, -R64, R70, R66 ;  /* 0x00000046400e722b */ /* 0x000fd00000000142 */
[----:B------:R-:W-:-:S10]  /*14310*/  DFMA R70, R12, R14, R70 ;  /* 0x0000000e0c46722b */ /* 0x000fd40000000046 */
[----:B------:R-:W-:-:S05]  /*14320*/  FFMA R9, RZ, R65, R71 ;  /* 0x00000041ff097223 */ /* 0x000fca0000000047 */
[----:B------:R-:W-:-:S13]  /*14330*/  FSETP.GT.AND P0, PT, |R9|, 1.469367938527859385e-39, PT ;  /* 0x001000000900780b */ /* 0x000fda0003f04200 */
[----:B0-----:R-:W-:Y:S05]  /*14340*/  @P0 BRA P1, `(.L_x_302) ;  /* 0x0000000000080947 */ /* 0x001fea0000800000 */
[----:B------:R-:W-:-:S07]  /*14350*/  MOV R38, 0x14370 ;  /* 0x0001437000267802 */ /* 0x000fce0000000f00 */
[----:B-1----:R-:W-:Y:S05]  /*14360*/  CALL.REL.NOINC `($__internal_0_$__cuda_sm20_div_rn_f64_full) ;  /* 0x0000051400c47944 */ /* 0x002fea0003c00000 */
.L_x_302:
[----:B------:R-:W-:Y:S05]  /*14370*/  BSYNC.RECONVERGENT B2 ;  /* 0x0000000000027941 */ /* 0x000fea0003800200 */
.L_x_301:
        /* <DEDUP_REMOVED lines=26> */
.L_x_303:
[C---:B------:R-:W-:Y:S02]  /*14520*/  R2UR UR10, R52.reuse ;  /* 0x00000000340a72ca */ /* 0x040fe400000e0000 */
[C---:B------:R-:W-:Y:S02]  /*14530*/  R2UR UR11, R53.reuse ;  /* 0x00000000350b72ca */ /* 0x040fe400000e0000 */
[----:B------:R-:W-:Y:S02]  /*14540*/  R2UR UR4, R52 ;  /* 0x00000000340472ca */ /* 0x000fe400000e0000 */
[----:B------:R-:W-:-:S09]  /*14550*/  R2UR UR5, R53 ;  /* 0x00000000350572ca */ /* 0x000fd200000e0000 */
[----:B------:R2:W-:Y:S04]  /*14560*/  STG.E.64 desc[UR10][R46.64+0x28f8], R10 ;  /* 0x0028f80a2e007986 */ /* 0x0005e8000c101b0a */
[----:B------:R2:W-:Y:S02]  /*14570*/  STG.E.64 desc[UR4][R46.64+0x28f0], R6 ;  /* 0x0028f0062e007986 */ /* 0x0005e4000c101b04 */
.L_x_280:
[----:B------:R-:W-:Y:S05]  /*14580*/  BSYNC.RECONVERGENT B3 ;  /* 0x0000000000037941 */ /* 0x000fea0003800200 */
.L_x_278:
[----:B0-23--:R-:W0:Y:S01]  /*14590*/  LDC.64 R10, c[0x0][0x3b0] ;  /* 0x0000ec00ff0a7b82 */ /* 0x00de220000000a00 */
[----:B------:R-:W-:Y:S01]  /*145a0*/  VIADD R44, R19, 0xffffffff ;  /* 0xffffffff132c7836 */ /* 0x000fe20000000000 */
[----:B------:R-:W-:Y:S01]  /*145b0*/  R2UR UR4, R52 ;  /* 0x00000000340472ca */ /* 0x000fe200000e0000 */
[----:B------:R-:W-:Y:S01]  /*145c0*/  IMAD.IADD R45, R31, 0x1, R36 ;  /* 0x000000011f2d7824 */ /* 0x000fe200078e0224 */
[----:B------:R-:W-:Y:S01]  /*145d0*/  R2UR UR5, R53 ;  /* 0x00000000350572ca */ /* 0x000fe200000e0000 */
[----:B------:R-:W-:-:S04]  /*145e0*/  IMAD R40, R44, R41, RZ ;  /* 0x000000292c287224 */ /* 0x000fc800078e02ff */
[----:B------:R-:W-:-:S04]  /*145f0*/  IMAD.IADD R15, R40, 0x1, R45 ;  /* 0x00000001280f7824 */ /* 0x000fc800078e022d */
[----:B0-----:R-:W-:-:S05]  /*14600*/  IMAD.WIDE R14, R15, 0x8, R10 ;  /* 0x000000080f0e7825 */ /* 0x001fca00078e020a */
[----:B------:R-:W2:Y:S01]  /*14610*/  LDG.E.64 R42, desc[UR4][R14.64] ;  /* 0x000000040e2a7981 */ /* 0x000ea2000c1e1b00 */
[----:B-----5:R-:W-:Y:S01]  /*14620*/  IMAD.MOV.U32 R54, RZ, RZ, R7 ;  /* 0x000000ffff367224 */ /* 0x020fe200078e0007 */
[----:B------:R-:W-:Y:S01]  /*14630*/  BSSY.RECONVERGENT B2, `(.L_x_304) ;  /* 0x000001b000027945 */ /* 0x000fe20003800200 */
[----:B------:R-:W-:Y:S02]  /*14640*/  IMAD.MOV.U32 R16, RZ, RZ, R6 ;  /* 0x000000ffff107224 */ /* 0x000fe400078e0006 */
[----:B------:R-:W-:Y:S02]  /*14650*/  IMAD.MOV.U32 R12, RZ, RZ, -0x800000 ;  /* 0xff800000ff0c7424 */ /* 0x000fe400078e00ff */
[----:B------:R-:W-:Y:S01]  /*14660*/  IMAD.MOV.U32 R13, RZ, RZ, 0x41cdcd64 ;  /* 0x41cdcd64ff0d7424 */ /* 0x000fe200078e00ff */
[----:B--2---:R-:W-:Y:S01]  /*14670*/  DSETP.MAX.AND P0, P1, |R42|, |R6|, PT ;  /* 0x400000062a00722a */ /* 0x004fe2000390f200 */
[----:B------:R-:W-:-:S05]  /*14680*/  IMAD.MOV.U32 R9, RZ, RZ, R43 ;  /* 0x000000ffff097224 */ /* 0x000fca00078e002b */
[----:B------:R-:W-:Y:S01]  /*14690*/  FSEL R39, |R9|, |R54|, P0 ;  /* 0x4000003609277208 */ /* 0x000fe20000000200 */
[----:B------:R-:W-:-:S05]  /*146a0*/  IMAD.MOV.U32 R9, RZ, RZ, R42 ;  /* 0x000000ffff097224 */ /* 0x000fca00078e002a */
[----:B------:R-:W-:Y:S02]  /*146b0*/  SEL R38, R9, R16, P0 ;  /* 0x0000001009267207 */ /* 0x000fe40000000000 */
[----:B------:R-:W-:-:S06]  /*146c0*/  @P1 LOP3.LUT R39, R54, 0x80000, RZ, 0xfc, !PT ;  /* 0x0008000036271812 */ /* 0x000fcc00078efcff */
[----:B------:R-:W-:-:S14]  /*146d0*/  DSETP.GT.AND P1, PT, R38, R12, PT ;  /* 0x0000000c2600722a */ /* 0x000fdc0003f24000 */
[----:B------:R-:W-:Y:S02]  /*146e0*/  @P1 R2UR UR4, R52 ;  /* 0x00000000340412ca */ /* 0x000fe400000e0000 */
[----:B------:R-:W-:Y:S02]  /*146f0*/  @P1 R2UR UR5, R53 ;  /* 0x00000000350512ca */ /* 0x000fe400000e0000 */
[----:B------:R-:W-:-:S11]  /*14700*/  @P1 PLOP3.LUT P0, PT, PT, PT, PT, 0x80, 0x8 ;  /* 0x000000000008181c */ /* 0x000fd60003f0f070 */
[----:B------:R0:W-:Y:S01]  /*14710*/  @P1 STG.E desc[UR4][R48.64+0x1d4], RZ ;  /* 0x0001d4ff30001986 */ /* 0x0001e2000c101904 */
[----:B------:R-:W-:Y:S05]  /*14720*/  @P1 BRA `(.L_x_305) ;  /* 0x00000000002c1947 */ /* 0x000fea0003800000 */
[----:B------:R-:W-:Y:S01]  /*14730*/  DADD R6, R42, -R6 ;  /* 0x000000002a067229 */ /* 0x000fe20000000806 */
[----:B------:R-:W-:Y:S01]  /*14740*/  UMOV UR4, 0x88e368f1 ;  /* 0x88e368f100047882 */ /* 0x000fe20000000000 */
[----:B------:R-:W-:-:S06]  /*14750*/  UMOV UR5, 0x3ee4f8b5 ;  /* 0x3ee4f8b500057882 */ /* 0x000fcc0000000000 */
[----:B------:R-:W-:-:S14]  /*14760*/  DSETP.GEU.AND P0, PT, |R6|, UR4, PT ;  /* 0x0000000406007e2a */ /* 0x000fdc000bf0e200 */
[C---:B------:R-:W-:Y:S01]  /*14770*/  @!P0 R2UR UR4, R52.reuse ;  /* 0x00000000340482ca */ /* 0x040fe200000e0000 */
[----:B------:R-:W-:Y:S01]  /*14780*/  @!P0 IMAD.MOV.U32 R7, RZ, RZ, 0x1 ;  /* 0x00000001ff078424 */ /* 0x000fe200078e00ff */
[C---:B------:R-:W-:Y:S02]  /*14790*/  @!P0 R2UR UR5, R53.reuse ;  /* 0x00000000350582ca */ /* 0x040fe400000e0000 */
[----:B------:R-:W-:Y:S02]  /*147a0*/  @P0 R2UR UR10, R52 ;  /* 0x00000000340a02ca */ /* 0x000fe400000e0000 */
[----:B------:R-:W-:-:S09]  /*147b0*/  @P0 R2UR UR11, R53 ;  /* 0x00000000350b02ca */ /* 0x000fd200000e0000 */
[----:B------:R2:W-:Y:S04]  /*147c0*/  @!P0 STG.E desc[UR4][R48.64+0x1d4], R7 ;  /* 0x0001d40730008986 */ /* 0x0005e8000c101904 */
[----:B------:R2:W-:Y:S02]  /*147d0*/  @P0 STG.E desc[UR10][R48.64+0x1d4], RZ ;  /* 0x0001d4ff30000986 */ /* 0x0005e4000c10190a */
.L_x_305:
[----:B------:R-:W-:Y:S05]  /*147e0*/  BSYNC.RECONVERGENT B2 ;  /* 0x0000000000027941 */ /* 0x000fea0003800200 */
.L_x_304:
[C---:B------:R-:W-:Y:S02]  /*147f0*/  R2UR UR4, R52.reuse ;  /* 0x00000000340472ca */ /* 0x040fe400000e0000 */
[C---:B------:R-:W-:Y:S02]  /*14800*/  R2UR UR5, R53.reuse ;  /* 0x00000000350572ca */ /* 0x040fe400000e0000 */
[----:B------:R-:W-:Y:S02]  /*14810*/  R2UR UR10, R52 ;  /* 0x00000000340a72ca */ /* 0x000fe400000e0000 */
[----:B------:R-:W-:-:S09]  /*14820*/  R2UR UR11, R53 ;  /* 0x00000000350b72ca */ /* 0x000fd200000e0000 */
[----:B------:R-:W3:Y:S04]  /*14830*/  LDG.E.64 R42, desc[UR4][R14.64+-0x1388] ;  /* 0xffec78040e2a7981 */ /* 0x000ee8000c1e1b00 */
[----:B--2---:R-:W2:Y:S01]  /*14840*/  LDG.E.64 R6, desc[UR10][R46.64+0x28f8] ;  /* 0x0028f80a2e067981 */ /* 0x004ea2000c1e1b00 */
[----:B------:R-:W-:Y:S01]  /*14850*/  BSSY.RECONVERGENT B2, `(.L_x_306) ;  /* 0x000001a000027945 */ /* 0x000fe20003800200 */
[----:B---3--:R-:W-:Y:S01]  /*14860*/  IMAD.MOV.U32 R9, RZ, RZ, R43 ;  /* 0x000000ffff097224 */ /* 0x008fe200078e002b */
[----:B--2---:R-:W-:Y:S01]  /*14870*/  DSETP.MAX.AND P1, P2, |R42|, |R6|, PT ;  /* 0x400000062a00722a */ /* 0x004fe20003a2f200 */
[----:B------:R-:W-:Y:S02]  /*14880*/  IMAD.MOV.U32 R54, RZ, RZ, R7 ;  /* 0x000000ffff367224 */ /* 0x000fe400078e0007 */
[----:B------:R-:W-:-:S03]  /*14890*/  IMAD.MOV.U32 R16, RZ, RZ, R6 ;  /* 0x000000ffff107224 */ /* 0x000fc600078e0006 */
        /* <DEDUP_REMOVED lines=21> */
.L_x_307:
[----:B------:R-:W-:Y:S05]  /*149f0*/  BSYNC.RECONVERGENT B2 ;  /* 0x0000000000027941 */ /* 0x000fea0003800200 */
.L_x_306:
[----:B------:R-:W-:-:S13]  /*14a00*/  PLOP3.LUT P0, PT, P0, P1, PT, 0xf8, 0x8f ;  /* 0x00000000008f781c */ /* 0x000fda0000703f70 */
[----:B------:R-:W-:Y:S05]  /*14a10*/  @!P0 BRA `(.L_x_308) ;  /* 0x0000003400e48947 */ /* 0x000fea0003800000 */
[----:B------:R-:W-:Y:S01]  /*14a20*/  VIMNMX R6, PT, PT, R19, R36, PT ;  /* 0x0000002413067248 */ /* 0x000fe20003fe0100 */
[----:B------:R-:W-:Y:S01]  /*14a30*/  BSSY.RECONVERGENT B2, `(.L_x_309) ;  /* 0x000004c000027945 */ /* 0x000fe20003800200 */
[----:B------:R-:W-:Y:S02]  /*14a40*/  R2UR UR4, R52 ;  /* 0x00000000340472ca */ /* 0x000fe400000e0000 */
[----:B------:R-:W-:Y:S02]  /*14a50*/  R2UR UR5, R53 ;  /* 0x00000000350572ca */ /* 0x000fe400000e0000 */
[----:B------:R-:W-:Y:S02]  /*14a60*/  ISETP.GE.AND P1, PT, R6, 0x2, PT ;  /* 0x000000020600780c */ /* 0x000fe40003f26270 */
[----:B------:R-:W-:-:S09]  /*14a70*/  PLOP3.LUT P0, PT, PT, PT, PT, 0x80, 0x8 ;  /* 0x000000000008781c */ /* 0x000fd20003f0f070 */
[----:B------:R4:W-:Y:S02]  /*14a80*/  STG.E desc[UR4][R48.64+0x1ac], RZ ;  /* 0x0001acff30007986 */ /* 0x0009e4000c101904 */
[----:B------:R-:W-:Y:S05]  /*14a90*/  @!P1 BRA `(.L_x_310) ;  /* 0x0000000400149947 */ /* 0x000fea0003800000 */
[C---:B------:R-:W-:Y:S02]  /*14aa0*/  R2UR UR14, R52.reuse ;  /* 0x00000000340e72ca */ /* 0x040fe400000e0000 */
[C---:B------:R-:W-:Y:S02]  /*14ab0*/  R2UR UR15, R53.reuse ;  /* 0x00000000350f72ca */ /* 0x040fe400000e0000 */
[C---:B------:R-:W-:Y:S02]  /*14ac0*/  R2UR UR12, R52.reuse ;  /* 0x00000000340c72ca */ /* 0x040fe400000e0000 */
[C---:B------:R-:W-:Y:S02]  /*14ad0*/  R2UR UR13, R53.reuse ;  /* 0x00000000350d72ca */ /* 0x040fe400000e0000 */
[----:B------:R-:W-:Y:S02]  /*14ae0*/  R2UR UR10, R52 ;  /* 0x00000000340a72ca */ /* 0x000fe400000e0000 */
[----:B------:R-:W-:-:S02]  /*14af0*/  R2UR UR11, R53 ;  /* 0x00000000350b72ca */ /* 0x000fc400000e0000 */
[----:B------:R-:W-:Y:S02]  /*14b00*/  IADD3 R6, P0, PT, R19, R50, RZ ;  /* 0x0000003213067210 */ /* 0x000fe40007f1e0ff */
[----:B------:R-:W-:Y:S01]  /*14b10*/  R2UR UR4, R52 ;  /* 0x00000000340472ca */ /* 0x000fe200000e0000 */
[----:B------:R-:W5:Y:S01]  /*14b20*/  LDG.E.U8 R16, desc[UR14][R2.64+-0x1] ;  /* 0xffffff0e02107981 */ /* 0x000f62000c1e1100 */
[----:B------:R-:W-:Y:S01]  /*14b30*/  R2UR UR5, R53 ;  /* 0x00000000350572ca */ /* 0x000fe200000e0000 */
[----:B---3--:R-:W-:Y:S02]  /*14b40*/  IMAD.X R7, RZ, RZ, R51, P0 ;  /* 0x000000ffff077224 */ /* 0x008fe400000e0633 */
[----:B------:R-:W3:Y:S04]  /*14b50*/  LDG.E.U8 R5, desc[UR12][R4.64] ;  /* 0x0000000c04057981 */ /* 0x000ee8000c1e1100 */
[----:B------:R-:W3:Y:S06]  /*14b60*/  LDG.E.U8 R6, desc[UR10][R6.64+-0x1] ;  /* 0xffffff0a06067981 */ /* 0x000eec000c1e1100 */
[----:B------:R-:W2:Y:S01]  /*14b70*/  LDG.E.S8 R9, desc[UR4][R2.64] ;  /* 0x0000000402097981 */ /* 0x000ea2000c1e1300 */
[----:B------:R-:W-:Y:S01]  /*14b80*/  UMOV UR4, 0x57d19 ;  /* 0x00057d1900047882 */ /* 0x000fe20000000000 */
[----:B-----5:R-:W-:-:S02]  /*14b90*/  PRMT R39, R16, 0x3340, RZ ;  /* 0x0000334010277816 */ /* 0x020fc400000000ff */
[----:B---3--:R-:W-:-:S04]  /*14ba0*/  PRMT R16, R5, 0x3340, R6 ;  /* 0x0000334005107816 */ /* 0x008fc80000000006 */
[----:B------:R-:W-:-:S05]  /*14bb0*/  PRMT R16, R16, 0x5410, R39 ;  /* 0x0000541010107816 */ /* 0x000fca0000000027 */
[----:B--2---:R-:W-:Y:S01]  /*14bc0*/  IDP.4A.S8.U8 R9, R16, UR4, R9 ;  /* 0x0000000410097c26 */ /* 0x004fe20008000209 */
[----:B------:R-:W-:-:S04]  /*14bd0*/  UMOV UR4, 0x448 ;  /* 0x0000044800047882 */ /* 0x000fc80000000000 */
[----:B------:R-:W-:-:S04]  /*14be0*/  LEA R9, R9, UR4, 0x3 ;  /* 0x0000000409097c11 */ /* 0x000fc8000f8e18ff */
[----:B------:R-:W2:Y:S01]  /*14bf0*/  LDC.64 R4, c[0x3][R9] ;  /* 0x00c0000009047b82 */ /* 0x000ea20000000a00 */
[----:B------:R-:W-:Y:S02]  /*14c00*/  IADD3 R16, PT, PT, R45, R40, -R41 ;  /* 0x000000282d107210 */ /* 0x000fe40007ffe829 */
[----:B------:R-:W-:-:S03]  /*14c10*/  R2UR UR4, R52 ;  /* 0x00000000340472ca */ /* 0x000fc600000e0000 */
[----:B------:R-:W-:-:S04]  /*14c20*/  VIADD R3, R16, 0xffffffff ;  /* 0xffffffff10037836 */ /* 0x000fc80000000000 */
[----:B------:R-:W-:-:S06]  /*14c30*/  IMAD.WIDE R10, R3, 0x8, R10 ;  /* 0x00000008030a7825 */ /* 0x000fcc00078e020a */
[----:B--2---:R2:W-:Y:S04]  /*14c40*/  STG.E.64 desc[UR4][R46.64+0x2990], R4 ;  /* 0x002990042e007986 */ /* 0x0045e8000c101b04 */
[----:B------:R-:W3:Y:S04]  /*14c50*/  LDG.E.64 R10, desc[UR12][R10.64] ;  /* 0x0000000c0a0a7981 */ /* 0x000ee8000c1e1b00 */
[----:B------:R-:W5:Y:S01]  /*14c60*/  LDG.E.64 R14, desc[UR10][R14.64] ;  /* 0x0000000a0e0e7981 */ /* 0x000f62000c1e1b00 */
[----:B------:R-:W-:Y:S01]  /*14c70*/  UMOV UR4, 0x88e368f1 ;  /* 0x88e368f100047882 */ /* 0x000fe20000000000 */
[----:B------:R-:W-:Y:S01]  /*14c80*/  UMOV UR5, 0x3ee4f8b5 ;  /* 0x3ee4f8b500057882 */ /* 0x000fe20000000000 */
[----:B---3--:R-:W-:-:S08]  /*14c90*/  DADD R2, R4, R10 ;  /* 0x0000000004027229 */ /* 0x008fd0000000000a */
[C-C-:B-----5:R-:W-:Y:S01]  /*14ca0*/  DSETP.MAX.AND P1, P2, |R14|.reuse, |R2|.reuse, PT ;  /* 0x400000020e00722a */ /* 0x160fe20003a2f200 */
[----:B------:R-:W-:Y:S02]  /*14cb0*/  IMAD.MOV.U32 R16, RZ, RZ, R15 ;  /* 0x000000ffff107224 */ /* 0x000fe400078e000f */
[----:B------:R-:W-:Y:S01]  /*14cc0*/  IMAD.MOV.U32 R39, RZ, RZ, R3 ;  /* 0x000000ffff277224 */ /* 0x000fe200078e0003 */
[----:B------:R-:W-:-:S04]  /*14cd0*/  DADD R6, R14, -R2 ;  /* 0x000000000e067229 */ /* 0x000fc80000000802 */
[----:B------:R-:W-:-:S06]  /*14ce0*/  FSEL R43, |R16|, |R39|, P1 ;  /* 0x40000027102b7208 */ /* 0x000fcc0000800200 */
[----:B------:R-:W-:Y:S01]  /*14cf0*/  @P2 LOP3.LUT R43, R39, 0x80000, RZ, 0xfc, !PT ;  /* 0x00080000272b2812 */ /* 0x000fe200078efcff */
[----:B------:R-:W-:Y:S01]  /*14d00*/  DSETP.GEU.AND P0, PT, |R6|, UR4, PT ;  /* 0x0000000406007e2a */ /* 0x000fe2000bf0e200 */
[----:B------:R-:W-:-:S03]  /*14d10*/  SEL R2, R14, R2, P1 ;  /* 0x000000020e027207 */ /* 0x000fc60000800000 */
[----:B------:R-:W-:-:S06]  /*14d20*/  IMAD.MOV.U32 R3, RZ, RZ, R43 ;  /* 0x000000ffff037224 */ /* 0x000fcc00078e002b */
[----:B------:R-:W-:-:S14]  /*14d30*/  DSETP.GT.OR P1, PT, R2, R12, P0 ;  /* 0x0000000c0200722a */ /* 0x000fdc0000724400 */
[----:B--2---:R-:W2:Y:S01]  /*14d40*/  @!P1 LDC.64 R4, c[0x0][0x3b8] ;  /* 0x0000ee00ff049b82 */ /* 0x004ea20000000a00 */
[----:B------:R-:W-:Y:S01]  /*14d50*/  @!P1 R2UR UR4, R52 ;  /* 0x00000000340492ca */ /* 0x000fe200000e0000 */
[----:B------:R-:W-:Y:S01]  /*14d60*/  @!P1 VIADD R36, R36, 0xffffffff ;  /* 0xffffffff24249836 */ /* 0x000fe20000000000 */
[----:B------:R-:W-:Y:S01]  /*14d70*/  @!P1 R2UR UR5, R53 ;  /* 0x00000000350592ca */ /* 0x000fe200000e0000 */
[----:B------:R-:W-:Y:S01]  /*14d80*/  @!P1 IMAD R7, R37, -0x4bc, R32 ;  /* 0xfffffb4425079824 */ /* 0x000fe200078e0220 */
[C---:B------:R-:W-:Y:S02]  /*14d90*/  @!P1 R2UR UR10, R52.reuse ;  /* 0x00000000340a92ca */ /* 0x040fe400000e0000 */
[C---:B------:R-:W-:Y:S02]  /*14da0*/  @!P1 R2UR UR11, R53.reuse ;  /* 0x00000000350b92ca */ /* 0x040fe400000e0000 */
[----:B------:R-:W-:Y:S02]  /*14db0*/  @!P1 R2UR UR12, R52 ;  /* 0x00000000340c92ca */ /* 0x000fe400000e0000 */
[----:B------:R-:W-:-:S02]  /*14dc0*/  @!P1 R2UR UR13, R53 ;  /* 0x00000000350d92ca */ /* 0x000fc400000e0000 */
[C---:B------:R-:W-:Y:S02]  /*14dd0*/  @!P1 R2UR UR14, R52.reuse ;  /* 0x00000000340e92ca */ /* 0x040fe400000e0000 */
[C---:B------:R-:W-:Y:S02]  /*14de0*/  @!P1 R2UR UR15, R53.reuse ;  /* 0x00000000350f92ca */ /* 0x040fe400000e0000 */
[----:B------:R-:W-:Y:S02]  /*14df0*/  @P1 R2UR UR16, R52 ;  /* 0x00000000341012ca */ /* 0x000fe400000e0000 */
[----:B------:R-:W-:Y:S02]  /*14e00*/  @P1 R2UR UR17, R53 ;  /* 0x00000000351112ca */ /* 0x000fe400000e0000 */
[----:B------:R-:W-:Y:S01]  /*14e10*/  @!P1 IADD3 R7, PT, PT, R7, 0x19, R36 ;  /* 0x0000001907079810 */ /* 0x000fe20007ffe024 */
[----:B------:R-:W-:Y:S02]  /*14e20*/  @!P1 IMAD.MOV.U32 R9, RZ, RZ, 0x1 ;  /* 0x00000001ff099424 */ /* 0x000fe400078e00ff */
[----:B------:R-:W-:-:S04]  /*14e30*/  @!P1 IMAD.WIDE R2, R19, 0x4, R48 ;  /* 0x0000000413029825 */ /* 0x000fc800078e0230 */
[----:B--2---:R-:W-:Y:S01]  /*14e40*/  @!P1 IMAD.WIDE R4, R7, 0x4, R4 ;  /* 0x0000000407049825 */ /* 0x004fe200078e0204 */
[----:B------:R2:W-:Y:S04]  /*14e50*/  @!P1 STG.E desc[UR4][R48.64+0x1d4], R9 ;  /* 0x0001d40930009986 */ /* 0x0005e8000c101904 */
[----:B------:R2:W-:Y:S04]  /*14e60*/  @!P1 STG.E desc[UR10][R2.64+-0x8], R36 ;  /* 0xfffff82402009986 */ /* 0x0005e8000c10190a */
[----:B------:R2:W-:Y:S04]  /*14e70*/  @!P1 STG.E desc[UR12][R4.64], R44 ;  /* 0x0000002c04009986 */ /* 0x0005e8000c10190c */
[----:B------:R2:W-:Y:S04]  /*14e80*/  @!P1 STG.E desc[UR14][R48.64+0x1ac], R9 ;  /* 0x0001ac0930009986 */ /* 0x0005e8000c10190e */
[----:B------:R-:W3:Y:S01]  /*14e90*/  @P1 LDG.E R6, desc[UR16][R48.64+0x1ac] ;  /* 0x0001ac1030061981 */ /* 0x000ee2000c1e1900 */
[----:B------:R-:W-:-:S02]  /*14ea0*/  @P1 R2UR UR4, R52 ;  /* 0x00000000340412ca */ /* 0x000fc400000e0000 */
[----:B------:R-:W-:-:S13]  /*14eb0*/  @P1 R2UR UR5, R53 ;  /* 0x00000000350512ca */ /* 0x000fda00000e0000 */
[----:B------:R2:W-:Y:S01]  /*14ec0*/  @P1 STG.E desc[UR4][R48.64+0x1d4], RZ ;  /* 0x0001d4ff30001986 */ /* 0x0005e2000c101904 */
[----:B------:R-:W-:Y:S01]  /*14ed0*/  @!P1 IMAD.MOV.U32 R19, RZ, RZ, R44 ;  /* 0x000000ffff139224 */ /* 0x000fe200078e002c */
[----:B--23--:R-:W-:-:S13]  /*14ee0*/  ISETP.EQ.AND P0, PT, R6, RZ, P1 ;  /* 0x000000ff0600720c */ /* 0x00cfda0000f02270 */
.L_x_310:
[----:B------:R-:W-:Y:S05]  /*14ef0*/  BSYNC.RECONVERGENT B2 ;  /* 0x0000000000027941 */ /* 0x000fea0003800200 */
.L_x_309:
[----:B------:R-:W-:Y:S01]  /*14f00*/  R2UR UR4, R52 ;  /* 0x00000000340472ca */ /* 0x000fe200000e0000 */
[----:B------:R-:W-:Y:S01]  /*14f10*/  IMAD.MOV.U32 R3, RZ, RZ, 0x3 ;  /* 0x00000003ff037424 */ /* 0x000fe200078e00ff */
[----:B------:R-:W-:Y:S01]  /*14f20*/  R2UR UR5, R53 ;  /* 0x00000000350572ca */ /* 0x000fe200000e0000 */
[----:B------:R-:W-:-:S12]  /*14f30*/  BSSY.RECONVERGENT B4, `(.L_x_311) ;  /* 0x0000326000047945 */ /* 0x000fd80003800200 */
[----:B------:R0:W-:Y:S01]  /*14f40*/  STG.E desc[UR4][R48.64+0x1a0], R3 ;  /* 0x0001a00330007986 */ /* 0x0001e2000c101904 */
[----:B------:R-:W-:Y:S05]  /*14f50*/  @!P0 BRA `(.L_x_312) ;  /* 0x00000030008c8947 */ /* 0x000fea0003800000 */
[----:B0-----:R-:W-:-:S07]  /*14f60*/  IMAD.MOV.U32 R3, RZ, RZ, 0x3 ;  /* 0x00000003ff037424 */ /* 0x001fce00078e00ff */
.L_x_348:
[----:B------:R-:W-:-:S13]  /*14f70*/  ISETP.GT.AND P0, PT, R3, 0x20, PT ;  /* 0x000000200300780c */ /* 0x000fda0003f04270 */
[----:B0--3--:R-:W-:Y:S05]  /*14f80*/  @P0 BRA `(.L_x_312) ;  /* 0x0000003000800947 */ /* 0x009fea0003800000 */
[----:B------:R-:W-:Y:S01]  /*14f90*/  IADD3 R11, PT, PT, R36, 0x1, -R3 ;  /* 0x00000001240b7810 */ /* 0x000fe20007ffe803 */
[----:B------:R-:W-:Y:S01]  /*14fa0*/  VIADD R13, R19, 0xffffffff ;  /* 0xffffffff130d7836 */ /* 0x000fe20000000000 */
[C---:B------:R-:W-:Y:S01]  /*14fb0*/  R2UR UR4, R52.reuse ;  /* 0x00000000340472ca */ /* 0x040fe200000e0000 */
[----:B------:R-:W0:Y:S01]  /*14fc0*/  LDC.64 R4, c[0x0][0x3b0] ;  /* 0x0000ec00ff047b82 */ /* 0x000e220000000a00 */
[----:B------:R-:W-:Y:S01]  /*14fd0*/  ISETP.GT.AND P0, PT, R11, RZ, PT ;  /* 0x000000ff0b00720c */ /* 0x000fe20003f04270 */
[----:B------:R-:W-:Y:S01]  /*14fe0*/  IMAD.MOV.U32 R39, RZ, RZ, R11 ;  /* 0x000000ffff277224 */ /* 0x000fe200078e000b */
[C---:B------:R-:W-:Y:S01]  /*14ff0*/  R2UR UR5, R53.reuse ;  /* 0x00000000350572ca */ /* 0x040fe200000e0000 */
[--C-:B------:R-:W-:Y:S01]  /*15000*/  IMAD.MOV.U32 R15, RZ, RZ, R13.reuse ;  /* 0x000000ffff0f7224 */ /* 0x100fe200078e000d */
[----:B------:R-:W-:Y:S01]  /*15010*/  R2UR UR10, R52 ;  /* 0x00000000340a72ca */ /* 0x000fe200000e0000 */
[--C-:B------:R-:W-:Y:S01]  /*15020*/  IMAD.IADD R2, R32, 0x1, R36.reuse ;  /* 0x0000000120027824 */ /* 0x100fe200078e0224 */
[----:B------:R-:W-:Y:S01]  /*15030*/  R2UR UR11, R53 ;  /* 0x00000000350b72ca */ /* 0x000fe200000e0000 */
[----:B------:R-:W-:Y:S01]  /*15040*/  IMAD.IADD R9, R19, 0x1, R36 ;  /* 0x0000000113097824 */ /* 0x000fe200078e0224 */
[CC--:B------:R-:W-:Y:S01]  /*15050*/  IADD3 R6, P1, PT, R36.reuse, R50.reuse, RZ ;  /* 0x0000003224067210 */ /* 0x0c0fe20007f3e0ff */
[----:B------:R-:W-:Y:S01]  /*15060*/  IMAD R3, R13, R41, R2 ;  /* 0x000000290d037224 */ /* 0x000fe200078e0202 */
[----:B------:R-:W-:Y:S01]  /*15070*/  IADD3 R2, P2, PT, R19, R50, RZ ;  /* 0x0000003213027210 */ /* 0x000fe20007f5e0ff */
[----:B------:R-:W-:Y:S01]  /*15080*/  BSSY.RECONVERGENT B3, `(.L_x_313) ;  /* 0x000030a000037945 */ /* 0x000fe20003800200 */
[----:B------:R-:W-:Y:S01]  /*15090*/  VIADD R16, R9, 0xc2d ;  /* 0x00000c2d09107836 */ /* 0x000fe20000000000 */
[----:B------:R-:W-:Y:S01]  /*150a0*/  @!P0 IADD3 R15, PT, PT, R11, -0x1, R13 ;  /* 0xffffffff0b0f8810 */ /* 0x000fe20007ffe00d */
[----:B------:R-:W-:Y:S01]  /*150b0*/  @!P0 IMAD.MOV.U32 R39, RZ, RZ, 0x1 ;  /* 0x00000001ff278424 */ /* 0x000fe200078e00ff */
[----:B---3--:R-:W-:Y:S01]  /*150c0*/  LEA.HI.X.SX32 R7, R36, R51, 0x1, P1 ;  /* 0x0000003324077211 */ /* 0x008fe200008f0eff */
[----:B------:R-:W-:-:S02]  /*150d0*/  VIADD R9, R9, 0xc4b ;  /* 0x00000c4b09097836 */ /* 0x000fc40000000000 */
[----:B------:R3:W-:Y:S01]  /*150e0*/  STG.E desc[UR4][R48.64+0x1a4], R15 ;  /* 0x0001a40f30007986 */ /* 0x0007e2000c101904 */
[----:B------:R-:W-:Y:S02]  /*150f0*/  @!P0 IMAD.MOV.U32 R13, RZ, RZ, R15 ;  /* 0x000000ffff0d8224 */ /* 0x000fe400078e000f */
[----:B------:R-:W-:Y:S01]  /*15100*/  @!P0 IMAD.MOV.U32 R11, RZ, RZ, 0x1 ;  /* 0x00000001ff0b8424 */ /* 0x000fe200078e00ff */
[----:B------:R3:W-:Y:S01]  /*15110*/  STG.E desc[UR10][R48.64+0x1a8], R39 ;  /* 0x0001a82730007986 */ /* 0x0007e2000c10190a */
[----:B0-----:R-:W-:Y:S01]  /*15120*/  IMAD.WIDE R4, R3, 0x8, R4 ;  /* 0x0000000803047825 */ /* 0x001fe200078e0204 */
[----:B---3--:R-:W-:-:S07]  /*15130*/  LEA.HI.X.SX32 R3, R19, R51, 0x1, P2 ;  /* 0x0000003313037211 */ /* 0x008fce00010f0eff */
.L_x_347:
[----:B------:R-:W-:-:S04]  /*15140*/  ISETP.GE.AND P2, PT, R11, R36, PT ;  /* 0x000000240b00720c */ /* 0x000fc80003f46270 */
[----:B------:R-:W-:-:S13]  /*15150*/  ISETP.LT.OR P2, PT, R13, 0x1, P2 ;  /* 0x000000010d00780c */ /* 0x000fda0001741670 */
[----:B0--3--:R-:W-:Y:S05]  /*15160*/  @P2 BRA `(.L_x_314) ;  /* 0x0000002c00ec2947 */ /* 0x009fea0003800000 */
        /* <DEDUP_REMOVED lines=14> */
[----:B------:R-:W3:Y:S04]  /*15250*/  LDG.E R11, desc[UR12][R48.64+0x1a4] ;  /* 0x0001a40c300b7981 */ /* 0x000ee8000c1e1900 */
[----:B------:R-:W5:Y:S01]  /*15260*/  LDG.E R13, desc[UR14][R48.64+0x1a8] ;  /* 0x0001a80e300d7981 */ /* 0x000f62000c1e1900 */
[----:B------:R-:W-:Y:S01]  /*15270*/  IMAD.MOV.U32 R14, RZ, RZ, 0x0 ;  /* 0x00000000ff0e7424 */ /* 0x000fe200078e00ff */
[----:B------:R-:W-:Y:S01]  /*15280*/  BSSY.RECONVERGENT B2, `(.L_x_315) ;  /* 0x0000284000027945 */ /* 0x000fe20003800200 */
[----:B------:R-:W-:Y:S01]  /*15290*/  IMAD.MOV.U32 R15, RZ, RZ, -0x3f56d000 ;  /* 0xc0a93000ff0f7424 */ /* 0x000fe200078e00ff */
[----:B------:R0:W-:Y:S02]  /*152a0*/  STG.E.64 desc[UR10][R46.64+0x2918], RZ ;  /* 0x002918ff2e007986 */ /* 0x0001e4000c101b0a */
[----:B------:R-:W-:Y:S02]  /*152b0*/  BSSY.RELIABLE B5, `(.L_x_316) ;  /* 0x000000d000057945 */ /* 0x000fe40003800100 */
[----:B------:R0:W-:Y:S01]  /*152c0*/  STG.E.64 desc[UR4][R46.64+0x2910], R14 ;  /* 0x0029100e2e007986 */ /* 0x0001e2000c101b04 */
[----:B---3--:R-:W-:-:S02]  /*152d0*/  IMAD.IADD R10, R19, 0x1, -R11 ;  /* 0x00000001130a7824 */ /* 0x008fc400078e0a0b */
[----:B-----5:R-:W-:-:S03]  /*152e0*/  IMAD.IADD R12, R13, 0x1, -R36 ;  /* 0x000000010d0c7824 */ /* 0x020fc600078e0a24 */
[----:B------:R-:W-:Y:S02]  /*152f0*/  ISETP.EQ.AND P1, PT, R10, 0x1, PT ;  /* 0x000000010a00780c */ /* 0x000fe40003f22270 */
        /* <DEDUP_REMOVED lines=8> */
.L_x_317:
[----:B------:R-:W-:Y:S05]  /*15380*/  BSYNC.RELIABLE B5 ;  /* 0x0000000000057941 */ /* 0x000fea0003800100 */
.L_x_316:
[----:B------:R-:W-:Y:S01]  /*15390*/  IMAD.IADD R10, R11, 0x1, -R19 ;  /* 0x000000010b0a7824 */ /* 0x000fe200078e0a13 */
[----:B------:R-:W-:-:S04]  /*153a0*/  ISETP.NE.AND P1, PT, R12, -0x2, PT ;  /* 0xfffffffe0c00780c */ /* 0x000fc80003f25270 */
[----:B------:R-:W-:-:S13]  /*153b0*/  ISETP.NE.AND P0, PT, R10, -0x2, PT ;  /* 0xfffffffe0a00780c */ /* 0x000fda0003f05270 */
[----:B------:R-:W-:Y:S05]  /*153c0*/  @P0 BRA P1, `(.L_x_319) ;  /* 0x0000000800680947 */ /* 0x000fea0000800000 */
[----:B------:R-:W-:Y:S01]  /*153d0*/  VIADD R10, R11, 0x1 ;  /* 0x000000010b0a7836 */ /* 0x000fe20000000000 */
[----:B------:R-:W-:Y:S01]  /*153e0*/  ISETP.NE.AND P1, PT, R12, -0x2, PT ;  /* 0xfffffffe0c00780c */ /* 0x000fe20003f25270 */
[----:B------:R-:W-:Y:S04]  /*153f0*/  BSSY.RECONVERGENT B5, `(.L_x_320) ;  /* 0x000003d000057945 */ /* 0x000fe80003800200 */
[----:B------:R-:W-:Y:S01]  /*15400*/  BSSY.RELIABLE B6, `(.L_x_321) ;  /* 0x000000a000067945 */ /* 0x000fe20003800100 */
[----:B------:R-:W-:-:S13]  /*15410*/  ISETP.EQ.AND P3, PT, R19, R10, PT ;  /* 0x0000000a1300720c */ /* 0x000fda0003f62270 */
        /* <DEDUP_REMOVED lines=8> */
.L_x_322:
[----:B------:R-:W-:Y:S05]  /*154a0*/  BSYNC.RELIABLE B6 ;  /* 0x0000000000067941 */ /* 0x000fea0003800100 */
.L_x_321:
        /* <DEDUP_REMOVED lines=8> */
[----:B------:R-:W3:Y:S01]  /*15530*/  LDG.E.U8 R45, desc[UR12][R2.64] ;  /* 0x0000000c022d7981 */ /* 0x000ee2000c1e1100 */
[-C--:B------:R-:W-:Y:S02]  /*15540*/  LEA.HI.X.SX32 R15, R11, R51.reuse, 0x1, P0 ;  /* 0x000000330b0f7211 */ /* 0x080fe400000f0eff */
[----:B------:R-:W-:Y:S02]  /*15550*/  LEA.HI.X.SX32 R43, R13, R51, 0x1, P1 ;  /* 0x000000330d2b7211 */ /* 0x000fe400008f0eff */
[----:B------:R-:W-:Y:S01]  /*15560*/  R2UR UR4, R52 ;  /* 0x00000000340472ca */ /* 0x000fe200000e0000 */
[----:B------:R-:W3:Y:S01]  /*15570*/  LDG.E.U8 R10, desc[UR10][R14.64] ;  /* 0x0000000a0e0a7981 */ /* 0x000ee2000c1e1100 */
[----:B------:R-:W-:-:S03]  /*15580*/  R2UR UR5, R53 ;  /* 0x00000000350572ca */ /* 0x000fc600000e0000 */
[----:B------:R-:W5:Y:S10]  /*15590*/  LDG.E.U8 R40, desc[UR14][R42.64+0x1b] ;  /* 0x00001b0e2a287981 */ /* 0x000f74000c1e1100 */
[----:B------:R-:W2:Y:S01]  /*155a0*/  LDG.E.S8 R12, desc[UR4][R6.64+0x1b] ;  /* 0x00001b04060c7981 */ /* 0x000ea2000c1e1300 */
[----:B------:R-:W-:Y:S01]  /*155b0*/  UMOV UR4, 0x5197d ;  /* 0x0005197d00047882 */ /* 0x000fe20000000000 */
[----:B------:R-:W-:-:S02]  /*155c0*/  R2UR UR16, R52 ;  /* 0x00000000341072ca */ /* 0x000fc400000e0000 */
[C---:B------:R-:W-:Y:S02]  /*155d0*/  R2UR UR17, R53.reuse ;  /* 0x00000000351172ca */ /* 0x040fe400000e0000 */
[----:B------:R-:W-:Y:S02]  /*155e0*/  R2UR UR18, R52 ;  /* 0x00000000341272ca */ /* 0x000fe400000e0000 */
[----:B------:R-:W-:Y:S02]  /*155f0*/  R2UR UR19, R53 ;  /* 0x00000000351372ca */ /* 0x000fe400000e0000 */
[----:B---3--:R-:W-:Y:S02]  /*15600*/  PRMT R10, R10, 0x3340, R45 ;  /* 0x000033400a0a7816 */ /* 0x008fe4000000002d */
[----:B-----5:R-:W-:-:S04]  /*15610*/  PRMT R45, R40, 0x3340, RZ ;  /* 0x00003340282d7816 */ /* 0x020fc800000000ff */
[----:B------:R-:W-:Y:S02]  /*15620*/  PRMT R45, R10, 0x5410, R45 ;  /* 0x000054100a2d7816 */ /* 0x000fe4000000002d */
[----:B------:R-:W-:-:S03]  /*15630*/  IADD3 R10, PT, PT, R9, -R11, -R13 ;  /* 0x8000000b090a7210 */ /* 0x000fc60007ffe80d */
[----:B--2---:R-:W-:Y:S01]  /*15640*/  IDP.4A.S8.U8 R12, R45, UR4, R12 ;  /* 0x000000042d0c7c26 */ /* 0x004fe2000800020c */
        /* <DEDUP_REMOVED lines=10> */
[----:B------:R-:W5:Y:S01]  /*156f0*/  LDG.E.S8 R40, desc[UR12][R6.64+0x1b] ;  /* 0x00001b0c06287981 */ /* 0x000f62000c1e1300 */
[----:B------:R-:W-:Y:S01]  /*15700*/  UMOV UR5, 0x57d19 ;  /* 0x00057d1900057882 */ /* 0x000fe20000000000 */
[----:B--2---:R-:W-:-:S02]  /*15710*/  PRMT R55, R55, 0x3340, R14 ;  /* 0x0000334037377816 */ /* 0x004fc4000000000e */
[----:B---3--:R-:W-:-:S04]  /*15720*/  PRMT R54, R42, 0x3340, RZ ;  /* 0x000033402a367816 */ /* 0x008fc800000000ff */
[----:B------:R-:W-:-:S05]  /*15730*/  PRMT R55, R55, 0x5410, R54 ;  /* 0x0000541037377816 */ /* 0x000fca0000000036 */
[----:B-----5:R-:W-:-:S05]  /*15740*/  IDP.4A.S8.U8 R40, R55, UR5, R40 ;  /* 0x0000000537287c26 */ /* 0x020fca0008000228 */
[----:B------:R-:W-:Y:S01]  /*15750*/  LEA R40, R40, UR4, 0x3 ;  /* 0x0000000428287c11 */ /* 0x000fe2000f8e18ff */
[----:B------:R-:W2:Y:S08]  /*15760*/  LDC.64 R54, c[0x3][R10+-0x2d0] ;  /* 0x00ff4c000a367b82 */ /* 0x000eb00000000a00 */
[----:B------:R-:W2:Y:S01]  /*15770*/  LDC.64 R14, c[0x3][R40] ;  /* 0x00c00000280e7b82 */ /* 0x000ea20000000a00 */
[----:B------:R-:W-:-:S02]  /*15780*/  R2UR UR4, R52 ;  /* 0x00000000340472ca */ /* 0x000fc400000e0000 */
[----:B------:R-:W-:Y:S01]  /*15790*/  R2UR UR5, R53 ;  /* 0x00000000350572ca */ /* 0x000fe200000e0000 */
[----:B--2---:R-:W-:-:S12]  /*157a0*/  DADD R54, R54, R14 ;  /* 0x0000000036367229 */ /* 0x004fd8000000000e */
[----:B------:R0:W-:Y:S02]  /*157b0*/  STG.E.64 desc[UR4][R46.64+0x2910], R54 ;  /* 0x002910362e007986 */ /* 0x0001e4000c101b04 */
.L_x_323:
[----:B------:R-:W-:Y:S05]  /*157c0*/  BSYNC.RECONVERGENT B5 ;  /* 0x0000000000057941 */ /* 0x000fea0003800200 */
.L_x_320:
[----:B------:R-:W3:Y:S01]  /*157d0*/  LDC.64 R58, c[0x0][0x3b0] ;  /* 0x0000ec00ff3a7b82 */ /* 0x000ee20000000a00 */
[----:B------:R-:W-:Y:S01]  /*157e0*/  VIADD R10, R11, 0xffffffff ;  /* 0xffffffff0b0a7836 */ /* 0x000fe20000000000 */
[----:B------:R-:W-:Y:S01]  /*157f0*/  R2UR UR4, R52 ;  /* 0x00000000340472ca */ /* 0x000fe200000e0000 */
[----:B------:R-:W-:Y:S01]  /*15800*/  IMAD.IADD R13, R32, 0x1, R13 ;  /* 0x00000001200d7824 */ /* 0x000fe200078e020d */
[----:B------:R-:W-:-:S03]  /*15810*/  R2UR UR5, R53 ;  /* 0x00000000350572ca */ /* 0x000fc600000e0000 */
[----:B------:R-:W-:Y:S01]  /*15820*/  IMAD R13, R10, R41, R13 ;  /* 0x000000290a0d7224 */ /* 0x000fe200078e020d */
[----:B------:R-:W-:Y:S02]  /*15830*/  R2UR UR10, R52 ;  /* 0x00000000340a72ca */ /* 0x000fe400000e0000 */
[----:B------:R-:W-:-:S07]  /*15840*/  R2UR UR11, R53 ;  /* 0x00000000350b72ca */ /* 0x000fce00000e0000 */
[----:B------:R-:W5:Y:S04]  /*15850*/  LDG.E.64 R14, desc[UR4][R46.64+0x28b8] ;  /* 0x0028b8042e0e7981 */ /* 0x000f68000c1e1b00 */
[----:B------:R-:W2:Y:S01]  /*15860*/  LDG.E.64 R42, desc[UR4][R46.64+0x28b0] ;  /* 0x0028b0042e2a7981 */ /* 0x000ea2000c1e1b00 */
[----:B---3--:R-:W-:-:S03]  /*15870*/  IMAD.WIDE R58, R13, 0x8, R58 ;  /* 0x000000080d3a7825 */ /* 0x008fc600078e023a */
[----:B------:R-:W3:Y:S04]  /*15880*/  LDG.E.64 R12, desc[UR10][R46.64+0x28c0] ;  /* 0x0028c00a2e0c7981 */ /* 0x000ee8000c1e1b00 */
[----:B------:R-:W0:Y:S02]  /*15890*/  LDG.E.64 R10, desc[UR4][R58.64] ;  /* 0x000000043a0a7981 */ /* 0x000e24000c1e1b00 */
[----:B0-----:R-:W-:-:S07]  /*158a0*/  DADD R44, R10, R44 ;  /* 0x000000000a2c7229 */ /* 0x001fce000000002c */
[----:B------:R0:W-:Y:S04]  /*158b0*/  STG.E.64 desc[UR4][R46.64+0x2918], R44 ;  /* 0x0029182c2e007986 */ /* 0x0001e8000c101b04 */
[----:B------:R-:W4:Y:S01]  /*158c0*/  LDG.E.64 R10, desc[UR10][R58.64+0x1388] ;  /* 0x0013880a3a0a7981 */ /* 0x000f22000c1e1b00 */
[----:B------:R-:W-:Y:S01]  /*158d0*/  UMOV UR4, 0xff800000 ;  /* 0xff80000000047882 */ /* 0x000fe20000000000 */
[----:B------:R-:W-:Y:S02]  /*158e0*/  UMOV UR5, 0x41cdcd64 ;  /* 0x41cdcd6400057882 */ /* 0x000fe40000000000 */
[----:B------:R-:W-:-:S14]  /*158f0*/  DSETP.GT.AND P0, PT, |R44|, UR4, PT ;  /* 0x000000042c007e2a */ /* 0x000fdc000bf04200 */
[----:B0-----:R-:W-:Y:S02]  /*15900*/  @P0 IMAD.MOV.U32 R44, RZ, RZ, 0x0 ;  /* 0x00000000ff2c0424 */ /* 0x001fe400078e00ff */
[----:B------:R-:W-:-:S06]  /*15910*/  @P0 IMAD.MOV.U32 R45, RZ, RZ, 0x7ff00000 ;  /* 0x7ff00000ff2d0424 */ /* 0x000fcc00078e00ff */
[----:B--2---:R-:W-:Y:S01]  /*15920*/  DADD R66, R42, R44 ;  /* 0x000000002a427229 */ /* 0x004fe2000000002c */
[----:B------:R-:W-:Y:S02]  /*15930*/  @P0 R2UR UR4, R52 ;  /* 0x00000000340402ca */ /* 0x000fe400000e0000 */
[----:B------:R-:W-:-:S07]  /*15940*/  @P0 R2UR UR5, R53 ;  /* 0x00000000350502ca */ /* 0x000fce00000e0000 */
[----:B------:R-:W-:-:S06]  /*15950*/  FSETP.GEU.AND P1, PT, |R67|, 6.5827683646048100446e-37, PT ;  /* 0x036000004300780b */ /* 0x000fcc0003f2e200 */
[----:B------:R-:W-:Y:S01]  /*15960*/  @P0 STG.E.64 desc[UR4][R46.64+0x2918], R38 ;  /* 0x002918262e000986 */ /* 0x000fe2000c101b04 */
[----:B------:R-:W-:Y:S01]  /*15970*/  BSSY.RECONVERGENT B5, `(.L_x_324) ;  /* 0x0000019000057945 */ /* 0x000fe20003800200 */
[----:B----4-:R-:W-:-:S07]  /*15980*/  DADD R10, R10, R54 ;  /* 0x000000000a0a7229 */ /* 0x010fce0000000036 */
[----:B------:R0:W-:Y:S02]  /*15990*/  STG.E.64 desc[UR10][R46.64+0x2910], R10 ;  /* 0x0029100a2e007986 */ /* 0x0001e4000c101b0a */
[----:B0-----:R-:W-:Y:S02]  /*159a0*/  @P0 IMAD.MOV.U32 R10, RZ, RZ, 0x0 ;  /* 0x00000000ff0a0424 */ /* 0x001fe400078e00ff */
[----:B------:R-:W-:-:S06]  /*159b0*/  @P0 IMAD.MOV.U32 R11, RZ, RZ, -0x40100000 ;  /* 0xbff00000ff0b0424 */ /* 0x000fcc00078e00ff */
[----:B-----5:R-:W-:-:S08]  /*159c0*/  DADD R54, R10, R14 ;  /* 0x000000000a367229 */ /* 0x020fd0000000000e */
[----:B---3--:R-:W-:-:S06]  /*159d0*/  DADD R64, R54, R12 ;  /* 0x0000000036407229 */ /* 0x008fcc000000000c */
        /* <DEDUP_REMOVED lines=11> */
[----:B------:R-:W-:-:S10]  /*15a90*/  DFMA R70, R54, R58, R70 ;  /* 0x0000003a3646722b */ /* 0x000fd40000000046 */
[----:B------:R-:W-:Y:S01]  /*15aa0*/  FFMA R40, RZ, R65, R71 ;  /* 0x00000041ff287223 */ /* 0x000fe20000000047 */
[----:B------:R0:W-:Y:S04]  /*15ab0*/  @P0 STG.E.64 desc[UR10][R46.64+0x2910], R56 ;  /* 0x002910382e000986 */ /* 0x0001e8000c101b0a */
[----:B------:R-:W-:-:S13]  /*15ac0*/  FSETP.GT.AND P0, PT, |R40|, 1.469367938527859385e-39, PT ;  /* 0x001000002800780b */ /* 0x000fda0003f04200 */
[----:B0-----:R-:W-:Y:S05]  /*15ad0*/  @P0 BRA P1, `(.L_x_325) ;  /* 0x0000000000080947 */ /* 0x001fea0000800000 */
[----:B------:R-:W-:-:S07]  /*15ae0*/  MOV R38, 0x15b00 ;  /* 0x00015b0000267802 */ /* 0x000fce0000000f00 */
[----:B-1----:R-:W-:Y:S05]  /*15af0*/  CALL.REL.NOINC `($__internal_0_$__cuda_sm20_div_rn_f64_full) ;  /* 0x000004fc00e07944 */ /* 0x002fea0003c00000 */
.L_x_325:
[----:B------:R-:W-:Y:S05]  /*15b00*/  BSYNC.RECONVERGENT B5 ;  /* 0x0000000000057941 */ /* 0x000fea0003800200 */
.L_x_324:
[C---:B------:R-:W-:Y:S02]  /*15b10*/  R2UR UR4, R52.reuse ;  /* 0x00000000340472ca */ /* 0x040fe400000e0000 */
[C---:B------:R-:W-:Y:S02]  /*15b20*/  R2UR UR5, R53.reuse ;  /* 0x00000000350572ca */ /* 0x040fe400000e0000 */
[----:B------:R-:W-:Y:S02]  /*15b30*/  R2UR UR10, R52 ;  /* 0x00000000340a72ca */ /* 0x000fe400000e0000 */
[----:B------:R-:W-:-:S09]  /*15b40*/  R2UR UR11, R53 ;  /* 0x00000000350b72ca */ /* 0x000fd200000e0000 */
[----:B------:R0:W-:Y:S04]  /*15b50*/  STG.E.64 desc[UR4][R46.64+0x2900], R70 ;  /* 0x002900462e007986 */ /* 0x0001e8000c101b04 */
[----:B------:R-:W2:Y:S04]  /*15b60*/  LDG.E.64 R54, desc[UR10][R4.64+0x1388] ;  /* 0x0013880a04367981 */ /* 0x000ea8000c1e1b00 */
[----:B------:R-:W3:Y:S01]  /*15b70*/  LDG.E.64 R38, desc[UR4][R4.64] ;  /* 0x0000000404267981 */ /* 0x000ee2000c1e1b00 */
[----:B------:R-:W-:Y:S01]  /*15b80*/  BSSY.RECONVERGENT B5, `(.L_x_326) ;  /* 0x0000014000057945 */ /* 0x000fe20003800200 */
[----:B--2---:R-:W-:-:S02]  /*15b90*/  DADD R54, R14, R54 ;  /* 0x000000000e367229 */ /* 0x004fc40000000036 */
[----:B---3--:R-:W-:-:S06]  /*15ba0*/  DADD R66, R42, R38 ;  /* 0x000000002a427229 */ /* 0x008fcc0000000026 */
        /* <DEDUP_REMOVED lines=17> */
.L_x_327:
[----:B------:R-:W-:Y:S05]  /*15cc0*/  BSYNC.RECONVERGENT B5 ;  /* 0x0000000000057941 */ /* 0x000fea0003800200 */
.L_x_326:
[C---:B------:R-:W-:Y:S02]  /*15cd0*/  R2UR UR4, R52.reuse ;  /* 0x00000000340472ca */ /* 0x040fe400000e0000 */
[C---:B------:R-:W-:Y:S02]  /*15ce0*/  R2UR UR5, R53.reuse ;  /* 0x00000000350572ca */ /* 0x040fe400000e0000 */
[C---:B------:R-:W-:Y:S02]  /*15cf0*/  R2UR UR12, R52.reuse ;  /* 0x00000000340c72ca */ /* 0x040fe400000e0000 */
[C---:B------:R-:W-:Y:S02]  /*15d00*/  R2UR UR13, R53.reuse ;  /* 0x00000000350d72ca */ /* 0x040fe400000e0000 */
[----:B------:R-:W-:Y:S02]  /*15d10*/  R2UR UR10, R52 ;  /* 0x00000000340a72ca */ /* 0x000fe400000e0000 */
[----:B------:R-:W-:-:S05]  /*15d20*/  R2UR UR11, R53 ;  /* 0x00000000350b72ca */ /* 0x000fca00000e0000 */
[----:B------:R2:W-:Y:S04]  /*15d30*/  STG.E.64 desc[UR4][R46.64+0x2908], R70 ;  /* 0x002908462e007986 */ /* 0x0005e8000c101b04 */
[----:B------:R2:W-:Y:S04]  /*15d40*/  STG.E.64 desc[UR12][R46.64+0x28f8], R44 ;  /* 0x0028f82c2e007986 */ /* 0x0005e8000c101b0c */
[----:B------:R2:W-:Y:S01]  /*15d50*/  STG.E.64 desc[UR10][R46.64+0x28f0], R10 ;  /* 0x0028f00a2e007986 */ /* 0x0005e2000c101b0a */
[----:B------:R-:W-:Y:S05]  /*15d60*/  BRA `(.L_x_328) ;  /* 0x0000001c00547947 */ /* 0x000fea0003800000 */
.L_x_319:
[C---:B------:R-:W-:Y:S01]  /*15d70*/  R2UR UR4, R52.reuse ;  /* 0x00000000340472ca */ /* 0x040fe200000e0000 */
[----:B------:R-:W0:Y:S01]  /*15d80*/  LDC.64 R60, c[0x0][0x3b0] ;  /* 0x0000ec00ff3c7b82 */ /* 0x000e220000000a00 */
[C---:B------:R-:W-:Y:S02]  /*15d90*/  R2UR UR5, R53.reuse ;  /* 0x00000000350572ca */ /* 0x040fe400000e0000 */
[----:B------:R-:W-:Y:S02]  /*15da0*/  R2UR UR10, R52 ;  /* 0x00000000340a72ca */ /* 0x000fe400000e0000 */
[----:B------:R-:W-:Y:S02]  /*15db0*/  R2UR UR11, R53 ;  /* 0x00000000350b72ca */ /* 0x000fe400000e0000 */
[-C--:B------:R-:W-:Y:S02]  /*15dc0*/  IADD3 R54, P0, PT, R11, R50.reuse, RZ ;  /* 0x000000320b367210 */ /* 0x080fe40007f1e0ff */
[----:B------:R-:W-:-:S02]  /*15dd0*/  IADD3 R58, P1, PT, R13, R50, RZ ;  /* 0x000000320d3a7210 */ /* 0x000fc40007f3e0ff */
[-C--:B------:R-:W-:Y:S02]  /*15de0*/  LEA.HI.X.SX32 R55, R11, R51.reuse, 0x1, P0 ;  /* 0x000000330b377211 */ /* 0x080fe400000f0eff */
[----:B------:R-:W-:Y:S02]  /*15df0*/  LEA.HI.X.SX32 R59, R13, R51, 0x1, P1 ;  /* 0x000000330d3b7211 */ /* 0x000fe400008f0eff */
[C---:B------:R-:W-:Y:S01]  /*15e00*/  R2UR UR12, R52.reuse ;  /* 0x00000000340c72ca */ /* 0x040fe200000e0000 */
[----:B------:R-:W3:Y:S01]  /*15e10*/  LDG.E.S8 R10, desc[UR4][R54.64] ;  /* 0x00000004360a7981 */ /* 0x000ee2000c1e1300 */
[C---:B------:R-:W-:Y:S02]  /*15e20*/  R2UR UR13, R53.reuse ;  /* 0x00000000350d72ca */ /* 0x040fe400000e0000 */
[----:B------:R-:W-:Y:S01]  /*15e30*/  R2UR UR14, R52 ;  /* 0x00000000340e72ca */ /* 0x000fe200000e0000 */
[----:B------:R-:W3:Y:S01]  /*15e40*/  LDG.E.S8 R15, desc[UR10][R58.64+0x1b] ;  /* 0x00001b0a3a0f7981 */ /* 0x000ee2000c1e1300 */
[----:B------:R-:W-:-:S09]  /*15e50*/  R2UR UR15, R53 ;  /* 0x00000000350f72ca */ /* 0x000fd200000e0000 */
[----:B------:R-:W5:Y:S04]  /*15e60*/  LDG.E.S8 R12, desc[UR12][R2.64] ;  /* 0x0000000c020c7981 */ /* 0x000f68000c1e1300 */
[----:B------:R-:W5:Y:S01]  /*15e70*/  LDG.E.S8 R43, desc[UR14][R6.64+0x1b] ;  /* 0x00001b0e062b7981 */ /* 0x000f62000c1e1300 */
[----:B------:R-:W-:Y:S01]  /*15e80*/  IADD3 R14, PT, PT, R9, -R11, -R13 ;  /* 0x8000000b090e7210 */ /* 0x000fe20007ffe80d */
[----:B------:R-:W-:-:S03]  /*15e90*/  UMOV UR4, 0x448 ;  /* 0x0000044800047882 */ /* 0x000fc60000000000 */
[----:B------:R-:W-:-:S04]  /*15ea0*/  LEA R63, R14, UR4, 0x3 ;  /* 0x000000040e3f7c11 */ /* 0x000fc8000f8e18ff */
[----:B------:R-:W1:Y:S01]  /*15eb0*/  LDC.64 R44, c[0x3][R63] ;  /* 0x00c000003f2c7b82 */ /* 0x000e620000000a00 */
[----:B------:R-:W-:Y:S01]  /*15ec0*/  R2UR UR4, R52 ;  /* 0x00000000340472ca */ /* 0x000fe200000e0000 */
[----:B------:R-:W-:Y:S02]  /*15ed0*/  VIADD R40, R11, 0xffffffff ;  /* 0xffffffff0b287836 */ /* 0x000fe40000000000 */
[----:B------:R-:W-:-:S04]  /*15ee0*/  IMAD.IADD R13, R32, 0x1, R13 ;  /* 0x00000001200d7824 */ /* 0x000fc800078e020d */
[----:B------:R-:W-:-:S04]  /*15ef0*/  IMAD R13, R40, R41, R13 ;  /* 0x00000029280d7224 */ /* 0x000fc800078e020d */
[----:B0-----:R-:W-:-:S04]  /*15f00*/  IMAD.WIDE R60, R13, 0x8, R60 ;  /* 0x000000080d3c7825 */ /* 0x001fc800078e023c */
[----:B---3--:R-:W-:-:S05]  /*15f10*/  IMAD R10, R10, 0x5, R15 ;  /* 0x000000050a0a7824 */ /* 0x008fca00078e020f */
[----:B------:R-:W-:-:S04]  /*15f20*/  LEA R10, R10, 0x10000, 0x3 ;  /* 0x000100000a0a7811 */ /* 0x000fc800078e18ff */
[----:B------:R-:W1:Y:S01]  /*15f30*/  LDC.64 R14, c[0x3][R10+-0x4970] ;  /* 0x00eda4000a0e7b82 */ /* 0x000e620000000a00 */
[----:B-----5:R-:W-:-:S05]  /*15f40*/  IMAD R12, R12, 0x5, R43 ;  /* 0x000000050c0c7824 */ /* 0x020fca00078e022b */
[----:B------:R-:W-:-:S04]  /*15f50*/  LEA R12, R12, 0x10000, 0x3 ;  /* 0x000100000c0c7811 */ /* 0x000fc800078e18ff */
[----:B------:R-:W0:Y:S01]  /*15f60*/  LDC.64 R42, c[0x3][R12+-0x4970] ;  /* 0x00eda4000c2a7b82 */ /* 0x000e220000000a00 */
[----:B-1----:R-:W-:-:S08]  /*15f70*/  DADD R14, R44, R14 ;  /* 0x000000002c0e7229 */ /* 0x002fd0000000000e */
[----:B0-----:R-:W-:Y:S01]  /*15f80*/  DADD R14, R14, R42 ;  /* 0x000000000e0e7229 */ /* 0x001fe2000000002a */
[----:B------:R-:W-:Y:S01]  /*15f90*/  R2UR UR16, R52 ;  /* 0x00000000341072ca */ /* 0x000fe200000e0000 */
[----:B------:R-:W3:Y:S05]  /*15fa0*/  LDG.E.64 R42, desc[UR4][R46.64+0x28b0] ;  /* 0x0028b0042e2a7981 */ /* 0x000eea000c1e1b00 */
[----:B------:R0:W-:Y:S04]  /*15fb0*/  STG.E.64 desc[UR4][R46.64+0x2918], R14 ;  /* 0x0029180e2e007986 */ /* 0x0001e8000c101b04 */
[----:B------:R-:W5:Y:S01]  /*15fc0*/  LDG.E.64 R44, desc[UR10][R60.64] ;  /* 0x0000000a3c2c7981 */ /* 0x000f62000c1e1b00 */
[----:B------:R-:W-:Y:S01]  /*15fd0*/  R2UR UR17, R53 ;  /* 0x00000000351172ca */ /* 0x000fe200000e0000 */
[----:B-----5:R-:W-:-:S07]  /*15fe0*/  DADD R44, R14, R44 ;  /* 0x000000000e2c7229 */ /* 0x020fce000000002c */
[----:B------:R1:W-:Y:S04]  /*15ff0*/  STG.E.64 desc[UR4][R46.64+0x2918], R44 ;  /* 0x0029182c2e007986 */ /* 0x0003e8000c101b04 */
[----:B------:R-:W5:Y:S04]  /*16000*/  LDG.E.S8 R54, desc[UR10][R54.64] ;  /* 0x0000000a36367981 */ /* 0x000f68000c1e1300 */
[----:B------:R-:W5:Y:S04]  /*16010*/  LDG.E.S8 R59, desc[UR12][R58.64+0x1b] ;  /* 0x00001b0c3a3b7981 */ /* 0x000f68000c1e1300 */
[----:B------:R-:W2:Y:S04]  /*16020*/  LDG.E.S8 R11, desc[UR14][R2.64] ;  /* 0x0000000e020b7981 */ /* 0x000ea8000c1e1300 */
[----:B------:R-:W2:Y:S01]  /*16030*/  LDG.E.S8 R12, desc[UR16][R6.64+0x1b] ;  /* 0x00001b10060c7981 */ /* 0x000ea2000c1e1300 */
[----:B0-----:R-:W0:Y:S01]  /*16040*/  LDC.64 R14, c[0x3][R63+-0x2d0] ;  /* 0x00ff4c003f0e7b82 */ /* 0x001e220000000a00 */
[----:B-----5:R-:W-:-:S05]  /*16050*/  IMAD R10, R54, 0x5, R59 ;  /* 0x00000005360a7824 */ /* 0x020fca00078e023b */
[----:B------:R-:W-:Y:S01]  /*16060*/  LEA R40, R10, 0x10000, 0x3 ;  /* 0x000100000a287811 */ /* 0x000fe200078e18ff */
[----:B--2---:R-:W-:-:S03]  /*16070*/  IMAD R12, R11, 0x5, R12 ;  /* 0x000000050b0c7824 */ /* 0x004fc600078e020c */
[----:B------:R-:W0:Y:S02]  /*16080*/  LDC.64 R10, c[0x3][R40+-0x4a38] ;  /* 0x00ed7200280a7b82 */ /* 0x000e240000000a00 */
[----:B------:R-:W-:-:S06]  /*16090*/  LEA R62, R12, 0x10000, 0x3 ;  /* 0x000100000c3e7811 */ /* 0x000fcc00078e18ff */
[----:B------:R-:W2:Y:S01]  /*160a0*/  LDC.64 R12, c[0x3][R62+-0x4a38] ;  /* 0x00ed72003e0c7b82 */ /* 0x000ea20000000a00 */
[----:B0-----:R-:W-:Y:S01]  /*160b0*/  DADD R10, R14, R10 ;  /* 0x000000000e0a7229 */ /* 0x001fe2000000000a */
[----:B------:R-:W5:Y:S07]  /*160c0*/  LDG.E.64 R14, desc[UR4][R46.64+0x28b8] ;  /* 0x0028b8042e0e7981 */ /* 0x000f6e000c1e1b00 */
[----:B--2---:R-:W-:Y:S01]  /*160d0*/  DADD R10, R10, R12 ;  /* 0x000000000a0a7229 */ /* 0x004fe2000000000c */
[----:B------:R-:W2:Y:S06]  /*160e0*/  LDG.E.64 R12, desc[UR10][R46.64+0x28c0] ;  /* 0x0028c00a2e0c7981 */ /* 0x000eac000c1e1b00 */
[----:B------:R0:W-:Y:S04]  /*160f0*/  STG.E.64 desc[UR4][R46.64+0x2910], R10 ;  /* 0x0029100a2e007986 */ /* 0x0001e8000c101b04 */
[----:B------:R-:W0:Y:S01]  /*16100*/  LDG.E.64 R54, desc[UR10][R60.64+0x1388] ;  /* 0x0013880a3c367981 */ /* 0x000e22000c1e1b00 */
[----:B------:R-:W-:Y:S01]  /*16110*/  UMOV UR4, 0xff800000 ;  /* 0xff80000000047882 */ /* 0x000fe20000000000 */
[----:B------:R-:W-:-:S02]  /*16120*/  UMOV UR5, 0x41cdcd64 ;  /* 0x41cdcd6400057882 */ /* 0x000fc40000000000 */
[----:B------:R-:W-:-:S14]  /*16130*/  DSETP.GT.AND P0, PT, |R44|, UR4, PT ;  /* 0x000000042c007e2a */ /* 0x000fdc000bf04200 */
[----:B-1----:R-:W-:Y:S02]  /*16140*/  @P0 IMAD.MOV.U32 R44, RZ, RZ, 0x0 ;  /* 0x00000000ff2c0424 */ /* 0x002fe400078e00ff */
[----:B------:R-:W-:-:S06]  /*16150*/  @P0 IMAD.MOV.U32 R45, RZ, RZ, 0x7ff00000 ;  /* 0x7ff00000ff2d0424 */ /* 0x000fcc00078e00ff */
[----:B---3--:R-:W-:Y:S01]  /*16160*/  DADD R66, R42, R44 ;  /* 0x000000002a427229 */ /* 0x008fe2000000002c */
[----:B------:R-:W-:Y:S02]  /*16170*/  @P0 R2UR UR4, R52 ;  /* 0x00000000340402ca */ /* 0x000fe400000e0000 */
[----:B------:R-:W-:-:S07]  /*16180*/  @P0 R2UR UR5, R53 ;  /* 0x00000000350502ca */ /* 0x000fce00000e0000 */
[----:B------:R-:W-:-:S06]  /*16190*/  FSETP.GEU.AND P1, PT, |R67|, 6.5827683646048100446e-37, PT ;  /* 0x036000004300780b */ /* 0x000fcc0003f2e200 */
[----:B------:R-:W-:Y:S01]  /*161a0*/  @P0 STG.E.64 desc[UR4][R46.64+0x2918], R38 ;  /* 0x002918262e000986 */ /* 0x000fe2000c101b04 */
[----:B------:R-:W-:Y:S01]  /*161b0*/  BSSY.RECONVERGENT B5, `(.L_x_329) ;  /* 0x0000019000057945 */ /* 0x000fe20003800200 */
[----:B0-----:R-:W-:-:S07]  /*161c0*/  DADD R10, R10, R54 ;  /* 0x000000000a0a7229 */ /* 0x001fce0000000036 */
[----:B------:R0:W-:Y:S02]  /*161d0*/  STG.E.64 desc[UR10][R46.64+0x2910], R10 ;  /* 0x0029100a2e007986 */ /* 0x0001e4000c101b0a */
[----:B0-----:R-:W-:Y:S02]  /*161e0*/  @P0 IMAD.MOV.U32 R10, RZ, RZ, 0x0 ;  /* 0x00000000ff0a0424 */ /* 0x001fe400078e00ff */
[----:B------:R-:W-:-:S06]  /*161f0*/  @P0 IMAD.MOV.U32 R11, RZ, RZ, -0x40100000 ;  /* 0xbff00000ff0b0424 */ /* 0x000fcc00078e00ff */
[----:B-----5:R-:W-:-:S08]  /*16200*/  DADD R54, R10, R14 ;  /* 0x000000000a367229 */ /* 0x020fd0000000000e */
[----:B--2---:R-:W-:-:S06]  /*16210*/  DADD R64, R54, R12 ;  /* 0x0000000036407229 */ /* 0x004fcc000000000c */
        /* <DEDUP_REMOVED lines=17> */
[----:B----4-:R-:W-:Y:S05]  /*16330*/  CALL.REL.NOINC `($__internal_0_$__cuda_sm20_div_rn_f64_full) ;  /* 0x000004f400d07944 */ /* 0x010fea0003c00000 */
.L_x_330:
[----:B------:R-:W-:Y:S05]  /*16340*/  BSYNC.RECONVERGENT B5 ;  /* 0x0000000000057941 */ /* 0x000fea0003800200 */
.L_x_329:
        /* <DEDUP_REMOVED lines=12> */
[----:B------:R-:W1:Y:S01]  /*16410*/  MUFU.RCP64H R13, R65 ;  /* 0x00000041000d7308 */ /* 0x000e620000001800 */
[----:B------:R-:W-:Y:S01]  /*16420*/  FSETP.GEU.AND P1, PT, |R67|, 6.5827683646048100446e-37, PT ;  /* 0x036000004300780b */ /* 0x000fe20003f2e200 */
[----:B-1----:R-:W-:-:S08]  /*16430*/  DFMA R14, -R64, R12, 1 ;  /* 0x3ff00000400e742b */ /* 0x002fd0000000010c */
        /* <DEDUP_REMOVED lines=11> */
[----:B----4-:R-:W-:Y:S05]  /*164f0*/  CALL.REL.NOINC `($__internal_0_$__cuda_sm20_div_rn_f64_full) ;  /* 0x000004f400607944 */ /* 0x010fea0003c00000 */
.L_x_332:
[----:B------:R-:W-:Y:S05]  /*16500*/  BSYNC.RECONVERGENT B5 ;  /* 0x0000000000057941 */ /* 0x000fea0003800200 */
.L_x_331:
        /* <DEDUP_REMOVED lines=10> */
.L_x_318:
        /* <DEDUP_REMOVED lines=10> */
[C---:B------:R-:W-:Y:S01]  /*16650*/  R2UR UR11, R53.reuse ;  /* 0x00000000350b72ca */ /* 0x040fe200000e0000 */
[----:B------:R-:W3:Y:S01]  /*16660*/  LDG.E.U8 R54, desc[UR18][R6.64+0x1b] ;  /* 0x00001b1206367981 */ /* 0x000ee2000c1e1100 */
[C---:B------:R-:W-:Y:S02]  /*16670*/  R2UR UR12, R52.reuse ;  /* 0x00000000340c72ca */ /* 0x040fe400000e0000 */
[C---:B------:R-:W-:Y:S01]  /*16680*/  R2UR UR13, R53.reuse ;  /* 0x00000000350d72ca */ /* 0x040fe200000e0000 */
[----:B------:R-:W3:Y:S01]  /*16690*/  LDG.E.U8 R55, desc[UR20][R6.64+0x1a] ;  /* 0x00001a1406377981 */ /* 0x000ee2000c1e1100 */
[----:B------:R-:W-:Y:S02]  /*166a0*/  R2UR UR14, R52 ;  /* 0x00000000340e72ca */ /* 0x000fe400000e0000 */
[----:B------:R-:W-:Y:S01]  /*166b0*/  R2UR UR15, R53 ;  /* 0x00000000350f72ca */ /* 0x000fe200000e0000 */
[----:B------:R-:W5:Y:S01]  /*166c0*/  LDG.E.U8 R58, desc[UR22][R2.64] ;  /* 0x00000016023a7981 */ /* 0x000f62000c1e1100 */
[----:B------:R-:W-:-:S02]  /*166d0*/  IADD3 R14, P0, PT, R11, R50, RZ ;  /* 0x000000320b0e7210 */ /* 0x000fc40007f1e0ff */
[----:B------:R-:W-:Y:S02]  /*166e0*/  IADD3 R12, P1, PT, R13, R50, RZ ;  /* 0x000000320d0c7210 */ /* 0x000fe40007f3e0ff */
[-C--:B------:R-:W-:Y:S02]  /*166f0*/  LEA.HI.X.SX32 R15, R11, R51.reuse, 0x1, P0 ;  /* 0x000000330b0f7211 */ /* 0x080fe400000f0eff */
[C---:B------:R-:W-:Y:S02]  /*16700*/  R2UR UR16, R52.reuse ;  /* 0x00000000341072ca */ /* 0x040fe400000e0000 */
[----:B------:R-:W-:Y:S01]  /*16710*/  R2UR UR17, R53 ;  /* 0x00000000351172ca */ /* 0x000fe200000e0000 */
[----:B------:R-:W2:Y:S01]  /*16720*/  LDG.E.U8 R42, desc[UR10][R14.64+0x1] ;  /* 0x0000010a0e2a7981 */ /* 0x000ea2000c1e1100 */
[----:B------:R-:W-:Y:S02]  /*16730*/  LEA.HI.X.SX32 R13, R13, R51, 0x1, P1 ;  /* 0x000000330d0d7211 */ /* 0x000fe400008f0eff */
[----:B------:R-:W-:Y:S01]  /*16740*/  R2UR UR4, R52 ;  /* 0x00000000340472ca */ /* 0x000fe200000e0000 */
[----:B------:R-:W2:Y:S01]  /*16750*/  LDG.E.U8 R43, desc[UR12][R14.64] ;  /* 0x0000000c0e2b7981 */ /* 0x000ea2000c1e1100 */
[----:B------:R-:W-:-:S03]  /*16760*/  R2UR UR5, R53 ;  /* 0x00000000350572ca */ /* 0x000fc600000e0000 */
[----:B------:R-:W4:Y:S04]  /*16770*/  LDG.E.U8 R44, desc[UR14][R12.64+0x1b] ;  /* 0x00001b0e0c2c7981 */ /* 0x000f28000c1e1100 */
[----:B------:R-:W4:Y:S06]  /*16780*/  LDG.E.S8 R45, desc[UR16][R2.64+-0x1] ;  /* 0xffffff10022d7981 */ /* 0x000f2c000c1e1300 */
[----:B------:R-:W4:Y:S01]  /*16790*/  LDG.E.S8 R40, desc[UR4][R12.64+0x1c] ;  /* 0x00001c040c287981 */ /* 0x000f22000c1e1300 */
[----:B------:R-:W-:Y:S01]  /*167a0*/  UMOV UR6, 0x57d19 ;  /* 0x00057d1900067882 */ /* 0x000fe20000000000 */
[----:B------:R-:W-:Y:S01]  /*167b0*/  UMOV UR4, 0x5197d ;  /* 0x0005197d00047882 */ /* 0x000fe20000000000 */
[----:B------:R-:W-:Y:S01]  /*167c0*/  UMOV UR5, 0x448 ;  /* 0x0000044800057882 */ /* 0x000fe20000000000 */
[----:B------:R-:W-:-:S02]  /*167d0*/  IMAD.IADD R10, R29, 0x1, R10 ;  /* 0x000000011d0a7824 */ /* 0x000fc400078e020a */
[----:B------:R-:W-:-:S04]  /*167e0*/  VIADD R11, R11, 0xffffffff ;  /* 0xffffffff0b0b7836 */ /* 0x000fc80000000000 */
[----:B------:R-:W-:Y:S01]  /*167f0*/  IMAD R11, R11, R41, R10 ;  /* 0x000000290b0b7224 */ /* 0x000fe200078e020a */
[----:B---3--:R-:W-:Y:S02]  /*16800*/  PRMT R54, R55, 0x3340, R54 ;  /* 0x0000334037367816 */ /* 0x008fe40000000036 */
[----:B-----5:R-:W-:-:S04]  /*16810*/  PRMT R55, R58, 0x3340, RZ ;  /* 0x000033403a377816 */ /* 0x020fc800000000ff */
[----:B------:R-:W-:Y:S02]  /*16820*/  PRMT R54, R54, 0x5410, R55 ;  /* 0x0000541036367816 */ /* 0x000fe40000000037 */
[----:B--2---:R-:W-:Y:S02]  /*16830*/  PRMT R42, R43, 0x3340, R42 ;  /* 0x000033402b2a7816 */ /* 0x004fe4000000002a */
[----:B----4-:R-:W-:-:S04]  /*16840*/  PRMT R43, R44, 0x3340, RZ ;  /* 0x000033402c2b7816 */ /* 0x010fc800000000ff */
[----:B------:R-:W-:Y:S01]  /*16850*/  PRMT R43, R42, 0x5410, R43 ;  /* 0x000054102a2b7816 */ /* 0x000fe2000000002b */
[----:B------:R-:W-:Y:S02]  /*16860*/  IDP.4A.S8.U8 R45, R54, UR6, R45 ;  /* 0x00000006362d7c26 */ /* 0x000fe4000800022d */
[----:B------:R-:W0:Y:S02]  /*16870*/  LDC.64 R54, c[0x0][0x3b0] ;  /* 0x0000ec00ff367b82 */ /* 0x000e240000000a00 */
[----:B------:R-:W-:Y:S01]  /*16880*/  IDP.4A.S8.U8 R40, R43, UR4, R40 ;  /* 0x000000042b287c26 */ /* 0x000fe20008000228 */
[----:B------:R-:W-:-:S04]  /*16890*/  LEA R45, R45, UR5, 0x3 ;  /* 0x000000052d2d7c11 */ /* 0x000fc8000f8e18ff */
[----:B------:R-:W-:Y:S02]  /*168a0*/  LEA R40, R40, UR5, 0x3 ;  /* 0x0000000528287c11 */ /* 0x000fe4000f8e18ff */
[----:B------:R-:W2:Y:S08]  /*168b0*/  LDC.64 R44, c[0x3][R45+0x2710] ;  /* 0x00c9c4002d2c7b82 */ /* 0x000eb00000000a00 */
[----:B------:R-:W2:Y:S01]  /*168c0*/  LDC.64 R42, c[0x3][R40+0x2710] ;  /* 0x00c9c400282a7b82 */ /* 0x000ea20000000a00 */
[----:B0-----:R-:W-:Y:S01]  /*168d0*/  IMAD.WIDE R10, R11, 0x8, R54 ;  /* 0x000000080b0a7825 */ /* 0x001fe200078e0236 */
[----:B--2---:R-:W-:-:S07]  /*168e0*/  DADD R42, R42, R44 ;  /* 0x000000002a2a7229 */ /* 0x004fce000000002c */
[----:B------:R0:W-:Y:S04]  /*168f0*/  STG.E.64 desc[UR10][R46.64+0x2910], R42 ;  /* 0x0029102a2e007986 */ /* 0x0001e8000c101b0a */
[----:B------:R-:W2:Y:S02]  /*16900*/  LDG.E.64 R54, desc[UR12][R10.64] ;  /* 0x0000000c0a367981 */ /* 0x000ea4000c1e1b00 */
[----:B--2---:R-:W-:-:S07]  /*16910*/  DADD R54, R42, R54 ;  /* 0x000000002a367229 */ /* 0x004fce0000000036 */
[----:B------:R2:W-:Y:S04]  /*16920*/  STG.E.64 desc[UR10][R46.64+0x2910], R54 ;  /* 0x002910362e007986 */ /* 0x0005e8000c101b0a */
[----:B0-----:R-:W3:Y:S04]  /*16930*/  LDG.E.U8 R42, desc[UR12][R14.64+0x1] ;  /* 0x0000010c0e2a7981 */ /* 0x001ee8000c1e1100 */
[----:B------:R-:W3:Y:S04]  /*16940*/  LDG.E.U8 R43, desc[UR14][R14.64] ;  /* 0x0000000e0e2b7981 */ /* 0x000ee8000c1e1100 */
[----:B------:R-:W4:Y:S04]  /*16950*/  LDG.E.U8 R58, desc[UR18][R6.64+0x1b] ;  /* 0x00001b12063a7981 */ /* 0x000f28000c1e1100 */
[----:B------:R-:W4:Y:S04]  /*16960*/  LDG.E.U8 R59, desc[UR20][R6.64+0x1a] ;  /* 0x00001a14063b7981 */ /* 0x000f28000c1e1100 */
[----:B------:R-:W5:Y:S04]  /*16970*/  LDG.E.U8 R44, desc[UR16][R12.64+0x1b] ;  /* 0x00001b100c2c7981 */ /* 0x000f68000c1e1100 */
[----:B------:R-:W2:Y:S04]  /*16980*/  LDG.E.U8 R60, desc[UR22][R2.64] ;  /* 0x00000016023c7981 */ /* 0x000ea8000c1e1100 */
[----:B------:R-:W2:Y:S04]  /*16990*/  LDG.E.S8 R40, desc[UR10][R12.64+0x1c] ;  /* 0x00001c0a0c287981 */ /* 0x000ea8000c1e1300 */
[----:B------:R-:W2:Y:S01]  /*169a0*/  LDG.E.S8 R45, desc[UR12][R2.64+-0x1] ;  /* 0xffffff0c022d7981 */ /* 0x000ea2000c1e1300 */
[----:B---3--:R-:W-:-:S02]  /*169b0*/  PRMT R42, R43, 0x3340, R42 ;  /* 0x000033402b2a7816 */ /* 0x008fc4000000002a */
[----:B----4-:R-:W-:Y:S02]  /*169c0*/  PRMT R58, R59, 0x3340, R58 ;  /* 0x000033403b3a7816 */ /* 0x010fe4000000003a */
[----:B-----5:R-:W-:Y:S02]  /*169d0*/  PRMT R15, R44, 0x3340, RZ ;  /* 0x000033402c0f7816 */ /* 0x020fe400000000ff */
[----:B--2---:R-:W-:Y:S02]  /*169e0*/  PRMT R43, R60, 0x3340, RZ ;  /* 0x000033403c2b7816 */ /* 0x004fe400000000ff */
[----:B------:R-:W-:Y:S02]  /*169f0*/  PRMT R15, R42, 0x5410, R15 ;  /* 0x000054102a0f7816 */ /* 0x000fe4000000000f */
[----:B------:R-:W-:-:S03]  /*16a00*/  PRMT R58, R58, 0x5410, R43 ;  /* 0x000054103a3a7816 */ /* 0x000fc6000000002b */
[----:B------:R-:W-:Y:S02]  /*16a10*/  IDP.4A.S8.U8 R15, R15, UR4, R40 ;  /* 0x000000040f0f7c26 */ /* 0x000fe40008000228 */
[----:B------:R-:W-:-:S03]  /*16a20*/  IDP.4A.S8.U8 R45, R58, UR6, R45 ;  /* 0x000000063a2d7c26 */ /* 0x000fc6000800022d */
[----:B------:R-:W-:Y:S02]  /*16a30*/  LEA R40, R15, UR5, 0x3 ;  /* 0x000000050f287c11 */ /* 0x000fe4000f8e18ff */
[----:B------:R-:W-:Y:S02]  /*16a40*/  LEA R60, R45, UR5, 0x3 ;  /* 0x000000052d3c7c11 */ /* 0x000fe4000f8e18ff */
        /* <DEDUP_REMOVED lines=10> */
[----:B------:R-:W-:Y:S01]  /*16af0*/  UMOV UR4, 0xff800000 ;  /* 0xff80000000047882 */ /* 0x000fe20000000000 */
[----:B------:R-:W-:Y:S01]  /*16b00*/  UMOV UR5, 0x41cdcd64 ;  /* 0x41cdcd6400057882 */ /* 0x000fe20000000000 */
[----:B------:R-:W-:Y:S01]  /*16b10*/  BSSY.RECONVERGENT B6, `(.L_x_334) ;  /* 0x0000025000067945 */ /* 0x000fe20003800200 */
[----:B-----5:R-:W-:-:S08]  /*16b20*/  DADD R44, R58, R10 ;  /* 0x000000003a2c7229 */ /* 0x020fd0000000000a */
[----:B------:R-:W-:-:S14]  /*16b30*/  DSETP.GT.AND P0, PT, |R44|, UR4, PT ;  /* 0x000000042c007e2a */ /* 0x000fdc000bf04200 */
[----:B------:R-:W-:Y:S02]  /*16b40*/  @P0 IMAD.MOV.U32 R54, RZ, RZ, 0x0 ;  /* 0x00000000ff360424 */ /* 0x000fe400078e00ff */
[----:B------:R-:W-:-:S06]  /*16b50*/  @P0 IMAD.MOV.U32 R55, RZ, RZ, -0x40100000 ;  /* 0xbff00000ff370424 */ /* 0x000fcc00078e00ff */
[----:B---3--:R-:W-:-:S08]  /*16b60*/  DADD R10, R14, R54 ;  /* 0x000000000e0a7229 */ /* 0x008fd00000000036 */
[----:B----4-:R-:W-:-:S06]  /*16b70*/  DADD R64, R10, R12 ;  /* 0x000000000a407229 */ /* 0x010fcc000000000c */
[----:B------:R-:W0:Y:S01]  /*16b80*/  MUFU.RCP64H R11, R65 ;  /* 0x00000041000b7308 */ /* 0x000e220000001800 */
[----:B------:R-:W-:Y:S01]  /*16b90*/  IMAD.MOV.U32 R10, RZ, RZ, 0x1 ;  /* 0x00000001ff0a7424 */ /* 0x000fe200078e00ff */
[----:B------:R-:W-:Y:S02]  /*16ba0*/  R2UR UR4, R52 ;  /* 0x00000000340472ca */ /* 0x000fe400000e0000 */
[----:B------:R-:W-:-:S03]  /*16bb0*/  R2UR UR5, R53 ;  /* 0x00000000350572ca */ /* 0x000fc600000e0000 */
        /* <DEDUP_REMOVED lines=26> */
.L_x_335:
[----:B------:R-:W-:Y:S05]  /*16d60*/  BSYNC.RECONVERGENT B6 ;  /* 0x0000000000067941 */ /* 0x000fea0003800200 */
.L_x_334:
        /* <DEDUP_REMOVED lines=24> */
[----:B0-----:R-:W-:Y:S05]  /*16ef0*/  @P0 BRA P1, `(.L_x_337) ;  /* 0x0000000000080947 */ /* 0x001fea0000800000 */
[----:B------:R-:W-:-:S07]  /*16f00*/  MOV R38, 0x16f20 ;  /* 0x00016f2000267802 */ /* 0x000fce0000000f00 */
[----:B-1----:R-:W-:Y:S05]  /*16f10*/  CALL.REL.NOINC `($__internal_0_$__cuda_sm20_div_rn_f64_full) ;  /* 0x000004e800d87944 */ /* 0x002fea0003c00000 */
.L_x_337:
[----:B------:R-:W-:Y:S05]  /*16f20*/  BSYNC.RECONVERGENT B6 ;  /* 0x0000000000067941 */ /* 0x000fea0003800200 */
.L_x_336:
[----:B------:R-:W-:Y:S01]  /*16f30*/  R2UR UR4, R52 ;  /* 0x00000000340472ca */ /* 0x000fe200000e0000 */
[----:B------:R-:W-:Y:S01]  /*16f40*/  DSETP.GE.AND P0, PT, R10, R70, PT ;  /* 0x000000460a00722a */ /* 0x000fe20003f06000 */
[----:B------:R-:W-:Y:S01]  /*16f50*/  R2UR UR5, R53 ;  /* 0x00000000350572ca */ /* 0x000fe200000e0000 */
[----:B------:R-:W-:Y:S02]  /*16f60*/  IMAD.MOV.U32 R10, RZ, RZ, 0x0 ;  /* 0x00000000ff0a7424 */ /* 0x000fe400078e00ff */
[----:B------:R-:W-:-:S10]  /*16f70*/  IMAD.MOV.U32 R11, RZ, RZ, -0x40100000 ;  /* 0xbff00000ff0b7424 */ /* 0x000fd400078e00ff */
[----:B------:R0:W-:Y:S01]  /*16f80*/  STG.E.64 desc[UR4][R46.64+0x2908], R70 ;  /* 0x002908462e007986 */ /* 0x0001e2000c101b04 */
[----:B------:R-:W-:Y:S05]  /*16f90*/  @!P0 BRA `(.L_x_328) ;  /* 0x0000000800c88947 */ /* 0x000fea0003800000 */
[C---:B------:R-:W-:Y:S01]  /*16fa0*/  R2UR UR10, R52.reuse ;  /* 0x00000000340a72ca */ /* 0x040fe200000e0000 */
[----:B------:R-:W-:Y:S01]  /*16fb0*/  IMAD.MOV.U32 R10, RZ, RZ, R54 ;  /* 0x000000ffff0a7224 */ /* 0x000fe200078e0036 */
[C---:B------:R-:W-:Y:S01]  /*16fc0*/  R2UR UR11, R53.reuse ;  /* 0x00000000350b72ca */ /* 0x040fe200000e0000 */
[----:B------:R-:W-:Y:S01]  /*16fd0*/  IMAD.MOV.U32 R11, RZ, RZ, R55 ;  /* 0x000000ffff0b7224 */ /* 0x000fe200078e0037 */
[----:B------:R-:W-:Y:S02]  /*16fe0*/  R2UR UR4, R52 ;  /* 0x00000000340472ca */ /* 0x000fe400000e0000 */
[----:B------:R-:W-:-:S09]  /*16ff0*/  R2UR UR5, R53 ;  /* 0x00000000350572ca */ /* 0x000fd200000e0000 */
[----:B------:R2:W-:Y:S04]  /*17000*/  STG.E.64 desc[UR10][R46.64+0x28f8], R44 ;  /* 0x0028f82c2e007986 */ /* 0x0005e8000c101b0a */
[----:B------:R2:W-:Y:S01]  /*17010*/  STG.E.64 desc[UR4][R46.64+0x28f0], R54 ;  /* 0x0028f0362e007986 */ /* 0x0005e2000c101b04 */
[----:B------:R-:W-:Y:S05]  /*17020*/  BRA `(.L_x_328) ;  /* 0x0000000800a47947 */ /* 0x000fea0003800000 */
.L_x_333:
        /* <DEDUP_REMOVED lines=8> */
[----:B------:R-:W3:Y:S01]  /*170b0*/  LDG.E.S8 R54, desc[UR10][R2.64+-0x1] ;  /* 0xffffff0a02367981 */ /* 0x000ee2000c1e1300 */
[C---:B------:R-:W-:Y:S02]  /*170c0*/  R2UR UR16, R52.reuse ;  /* 0x00000000341072ca */ /* 0x040fe400000e0000 */
[C---:B------:R-:W-:Y:S02]  /*170d0*/  R2UR UR17, R53.reuse ;  /* 0x00000000351172ca */ /* 0x040fe400000e0000 */
[----:B------:R-:W-:Y:S02]  /*170e0*/  R2UR UR18, R52 ;  /* 0x00000000341272ca */ /* 0x000fe400000e0000 */
[----:B------:R-:W-:-:S02]  /*170f0*/  R2UR UR19, R53 ;  /* 0x00000000351372ca */ /* 0x000fc400000e0000 */
[C---:B------:R-:W-:Y:S02]  /*17100*/  R2UR UR20, R52.reuse ;  /* 0x00000000341472ca */ /* 0x040fe400000e0000 */
[C---:B------:R-:W-:Y:S02]  /*17110*/  R2UR UR21, R53.reuse ;  /* 0x00000000351572ca */ /* 0x040fe400000e0000 */
[----:B------:R-:W-:Y:S02]  /*17120*/  R2UR UR4, R52 ;  /* 0x00000000340472ca */ /* 0x000fe400000e0000 */
[----:B------:R-:W-:Y:S01]  /*17130*/  R2UR UR5, R53 ;  /* 0x00000000350572ca */ /* 0x000fe200000e0000 */
[----:B------:R-:W5:Y:S01]  /*17140*/  LDG.E.U8 R44, desc[UR16][R6.64+0x1b] ;  /* 0x00001b10062c7981 */ /* 0x000f62000c1e1100 */
[-C--:B------:R-:W-:Y:S01]  /*17150*/  LEA.HI.X.SX32 R43, R11, R51.reuse, 0x1, P0 ;  /* 0x000000330b2b7211 */ /* 0x080fe200000f0eff */
[----:B------:R-:W-:Y:S01]  /*17160*/  UMOV UR6, 0x57d19 ;  /* 0x00057d1900067882 */ /* 0x000fe20000000000 */
[----:B------:R-:W-:Y:S01]  /*17170*/  LEA.HI.X.SX32 R15, R13, R51, 0x1, P1 ;  /* 0x000000330d0f7211 */ /* 0x000fe200008f0eff */
[----:B------:R-:W5:Y:S01]  /*17180*/  LDG.E.U8 R55, desc[UR18][R6.64+0x1a] ;  /* 0x00001a1206377981 */ /* 0x000f62000c1e1100 */
[----:B------:R-:W0:Y:S03]  /*17190*/  LDC.64 R60, c[0x0][0x3b0] ;  /* 0x0000ec00ff3c7b82 */ /* 0x000e260000000a00 */
[----:B------:R-:W2:Y:S04]  /*171a0*/  LDG.E.U8 R10, desc[UR10][R42.64+0x1] ;  /* 0x0000010a2a0a7981 */ /* 0x000ea8000c1e1100 */
[----:B------:R-:W2:Y:S04]  /*171b0*/  LDG.E.U8 R45, desc[UR12][R42.64] ;  /* 0x0000000c2a2d7981 */ /* 0x000ea8000c1e1100 */
[----:B------:R-:W4:Y:S04]  /*171c0*/  LDG.E.U8 R40, desc[UR14][R14.64+0x1b] ;  /* 0x00001b0e0e287981 */ /* 0x000f28000c1e1100 */
[----:B------:R-:W3:Y:S04]  /*171d0*/  LDG.E.U8 R58, desc[UR20][R2.64] ;  /* 0x00000014023a7981 */ /* 0x000ee8000c1e1100 */
[----:B------:R-:W3:Y:S01]  /*171e0*/  LDG.E.S8 R12, desc[UR4][R14.64+0x1c] ;  /* 0x00001c040e0c7981 */ /* 0x000ee2000c1e1300 */
[----:B------:R-:W-:Y:S01]  /*171f0*/  UMOV UR5, 0x5197d ;  /* 0x0005197d00057882 */ /* 0x000fe20000000000 */
[----:B------:R-:W-:Y:S01]  /*17200*/  UMOV UR4, 0x448 ;  /* 0x0000044800047882 */ /* 0x000fe20000000000 */
[----:B-----5:R-:W-:-:S02]  /*17210*/  PRMT R44, R55, 0x3340, R44 ;  /* 0x00003340372c7816 */ /* 0x020fc4000000002c */
[----:B--2---:R-:W-:Y:S02]  /*17220*/  PRMT R10, R45, 0x3340, R10 ;  /* 0x000033402d0a7816 */ /* 0x004fe4000000000a */
[----:B----4-:R-:W-:-:S04]  /*17230*/  PRMT R45, R40, 0x3340, RZ ;  /* 0x00003340282d7816 */ /* 0x010fc800000000ff */
[----:B------:R-:W-:Y:S02]  /*17240*/  PRMT R45, R10, 0x5410, R45 ;  /* 0x000054100a2d7816 */ /* 0x000fe4000000002d */
[----:B---3--:R-:W-:Y:S02]  /*17250*/  PRMT R55, R58, 0x3340, RZ ;  /* 0x000033403a377816 */ /* 0x008fe400000000ff */
[----:B------:R-:W-:Y:S01]  /*17260*/  IADD3 R10, PT, PT, R16, -R11, -R13 ;  /* 0x8000000b100a7210 */ /* 0x000fe20007ffe80d */
[----:B------:R-:W-:Y:S01]  /*17270*/  IDP.4A.S8.U8 R45, R45, UR5, R12 ;  /* 0x000000052d2d7c26 */ /* 0x000fe2000800020c */
[----:B------:R-:W-:Y:S02]  /*17280*/  PRMT R55, R44, 0x5410, R55 ;  /* 0x000054102c377816 */ /* 0x000fe40000000037 */
[----:B------:R-:W-:Y:S02]  /*17290*/  LEA R12, R10, UR4, 0x3 ;  /* 0x000000040a0c7c11 */ /* 0x000fe4000f8e18ff */
[----:B------:R-:W-:Y:S01]  /*172a0*/  LEA R10, R45, UR4, 0x3 ;  /* 0x000000042d0a7c11 */ /* 0x000fe2000f8e18ff */
[----:B------:R-:W-:Y:S01]  /*172b0*/  IDP.4A.S8.U8 R40, R55, UR6, R54 ;  /* 0x0000000637287c26 */ /* 0x000fe20008000236 */
[----:B------:R-:W2:Y:S04]  /*172c0*/  LDC.64 R44, c[0x3][R12] ;  /* 0x00c000000c2c7b82 */ /* 0x000ea80000000a00 */
[----:B------:R-:W-:-:S04]  /*172d0*/  LEA R40, R40, UR4, 0x3 ;  /* 0x0000000428287c11 */ /* 0x000fc8000f8e18ff */
[----:B------:R-:W2:Y:S08]  /*172e0*/  LDC.64 R54, c[0x3][R10+0x76e8] ;  /* 0x00ddba000a367b82 */ /* 0x000eb00000000a00 */
[----:B------:R-:W3:Y:S01]  /*172f0*/  LDC.64 R58, c[0x3][R40+0x76e8] ;  /* 0x00ddba00283a7b82 */ /* 0x000ee20000000a00 */
[----:B--2---:R-:W-:Y:S01]  /*17300*/  DADD R44, R44, R54 ;  /* 0x000000002c2c7229 */ /* 0x004fe20000000036 */
[----:B------:R-:W-:-:S02]  /*17310*/  VIADD R54, R11, 0xffffffff ;  /* 0xffffffff0b367836 */ /* 0x000fc40000000000 */
[----:B------:R-:W-:-:S04]  /*17320*/  IMAD.IADD R55, R32, 0x1, R13 ;  /* 0x0000000120377824 */ /* 0x000fc800078e020d */
[----:B------:R-:W-:Y:S01]  /*17330*/  IMAD R55, R54, R41, R55 ;  /* 0x0000002936377224 */ /* 0x000fe200078e0237 */
[----:B---3--:R-:W-:-:S03]  /*17340*/  DADD R58, R44, R58 ;  /* 0x000000002c3a7229 */ /* 0x008fc6000000003a */
[----:B0-----:R-:W-:-:S04]  /*17350*/  IMAD.WIDE R54, R55, 0x8, R60 ;  /* 0x0000000837367825 */ /* 0x001fc800078e023c */
        /* <DEDUP_REMOVED lines=9> */
[----:B0-----:R0:W3:Y:S04]  /*173f0*/  LDG.E.U8 R59, desc[UR16][R42.64] ;  /* 0x000000102a3b7981 */ /* 0x0010e8000c1e1100 */
[----:B------:R-:W4:Y:S04]  /*17400*/  LDG.E.U8 R58, desc[UR18][R14.64+0x1b] ;  /* 0x00001b120e3a7981 */ /* 0x000f28000c1e1100 */
[----:B------:R-:W5:Y:S04]  /*17410*/  LDG.E.U8 R61, desc[UR20][R6.64+0x1b] ;  /* 0x00001b14063d7981 */ /* 0x000f68000c1e1100 */
[----:B------:R-:W5:Y:S04]  /*17420*/  LDG.E.U8 R62, desc[UR22][R6.64+0x1a] ;  /* 0x00001a16063e7981 */ /* 0x000f68000c1e1100 */
[----:B------:R-:W2:Y:S04]  /*17430*/  LDG.E.U8 R63, desc[UR24][R2.64] ;  /* 0x00000018023f7981 */ /* 0x000ea8000c1e1100 */
[----:B------:R-:W2:Y:S04]  /*17440*/  LDG.E.S8 R10, desc[UR12][R14.64+0x1c] ;  /* 0x00001c0c0e0a7981 */ /* 0x000ea8000c1e1300 */
[----:B------:R-:W2:Y:S01]  /*17450*/  LDG.E.S8 R60, desc[UR10][R2.64+-0x1] ;  /* 0xffffff0a023c7981 */ /* 0x000ea2000c1e1300 */
[----:B0-----:R0:W1:Y:S01]  /*17460*/  LDC.64 R42, c[0x3][R12+-0x2d0] ;  /* 0x00ff4c000c2a7b82 */ /* 0x0010620000000a00 */
        /* <DEDUP_REMOVED lines=9> */
[----:B------:R-:W1:Y:S04]  /*17500*/  LDC.64 R14, c[0x3][R40+0x6360] ;  /* 0x00d8d800280e7b82 */ /* 0x000e680000000a00 */
[----:B------:R-:W-:-:S06]  /*17510*/  LEA R58, R60, UR4, 0x3 ;  /* 0x000000043c3a7c11 */ /* 0x000fcc000f8e18ff */
[----:B------:R-:W2:Y:S01]  /*17520*/  LDC.64 R58, c[0x3][R58+0x6360] ;  /* 0x00d8d8003a3a7b82 */ /* 0x000ea20000000a00 */
[----:B------:R-:W-:-:S05]  /*17530*/  IADD3 R10, PT, PT, R19, -R36, -R11 ;  /* 0x80000024130a7210 */ /* 0x000fca0007ffe80b */
[----:B------:R-:W-:-:S05]  /*17540*/  IMAD.IADD R10, R13, 0x1, R10 ;  /* 0x000000010d0a7824 */ /* 0x000fca00078e020a */
[----:B------:R-:W-:-:S04]  /*17550*/  IABS R13, R10 ;  /* 0x0000000a000d7213 */ /* 0x000fc80000000000 */
[----:B------:R0:W3:Y:S01]  /*17560*/  I2F.F64 R10, R13 ;  /* 0x0000000d000a7312 */ /* 0x0000e20000201c00 */
[----:B------:R-:W-:Y:S01]  /*17570*/  UMOV UR4, 0x64b31d04 ;  /* 0x64b31d0400047882 */ /* 0x000fe20000000000 */
[----:B------:R-:W-:Y:S01]  /*17580*/  UMOV UR5, 0x3feef3e8 ;  /* 0x3feef3e800057882 */ /* 0x000fe20000000000 */
[----:B0-----:R-:W4:Y:S01]  /*17590*/  LDG.E.64 R12, desc[UR10][R46.64+0x28c0] ;  /* 0x0028c00a2e0c7981 */ /* 0x001f22000c1e1b00 */
[----:B-1----:R-:W-:-:S08]  /*175a0*/  DADD R14, R42, R14 ;  /* 0x000000002a0e7229 */ /* 0x002fd0000000000e */
[----:B--2---:R-:W-:-:S08]  /*175b0*/  DADD R14, R14, R58 ;  /* 0x000000000e0e7229 */ /* 0x004fd0000000003a */
[----:B---3--:R-:W-:Y:S01]  /*175c0*/  DFMA R10, R10, -UR4, R14 ;  /* 0x800000040a0a7c2b */ /* 0x008fe2000800000e */
[----:B------:R-:W-:Y:S02]  /*175d0*/  R2UR UR4, R52 ;  /* 0x00000000340472ca */ /* 0x000fe400000e0000 */
[----:B------:R-:W-:-:S04]  /*175e0*/  R2UR UR5, R53 ;  /* 0x00000000350572ca */ /* 0x000fc800000e0000 */
[----:B------:R0:W-:Y:S04]  /*175f0*/  STG.E.64 desc[UR10][R46.64+0x2910], R10 ;  /* 0x0029100a2e007986 */ /* 0x0001e8000c101b0a */
[----:B------:R-:W0:Y:S05]  /*17600*/  LDG.E.64 R54, desc[UR12][R54.64+0x1388] ;  /* 0x0013880c36367981 */ /* 0x000e2a000c1e1b00 */
[----:B------:R-:W2:Y:S04]  /*17610*/  LDG.E.64 R14, desc[UR4][R46.64+0x28b8] ;  /* 0x0028b8042e0e7981 */ /* 0x000ea8000c1e1b00 */
[----:B------:R-:W3:Y:S01]  /*17620*/  LDG.E.64 R42, desc[UR4][R46.64+0x28b0] ;  /* 0x0028b0042e2a7981 */ /* 0x000ee2000c1e1b00 */
[----:B------:R-:W-:Y:S01]  /*17630*/  UMOV UR4, 0xff800000 ;  /* 0xff80000000047882 */ /* 0x000fe20000000000 */
[----:B------:R-:W-:-:S02]  /*17640*/  UMOV UR5, 0x41cdcd64 ;  /* 0x41cdcd6400057882 */ /* 0x000fc40000000000 */
[----:B------:R-:W-:-:S14]  /*17650*/  DSETP.GT.AND P0, PT, |R44|, UR4, PT ;  /* 0x000000042c007e2a */ /* 0x000fdc000bf04200 */
[----:B------:R-:W-:Y:S02]  /*17660*/  @P0 IMAD.MOV.U32 R44, RZ, RZ, 0x0 ;  /* 0x00000000ff2c0424 */ /* 0x000fe400078e00ff */
[----:B------:R-:W-:Y:S01]  /*17670*/  @P0 IMAD.MOV.U32 R45, RZ, RZ, 0x7ff00000 ;  /* 0x7ff00000ff2d0424 */ /* 0x000fe200078e00ff */
[----:B------:R-:W-:Y:S02]  /*17680*/  @P0 R2UR UR4, R52 ;  /* 0x00000000340402ca */ /* 0x000fe400000e0000 */
[----:B------:R-:W-:-:S13]  /*17690*/  @P0 R2UR UR5, R53 ;  /* 0x00000000350502ca */ /* 0x000fda00000e0000 */
[----:B------:R-:W-:Y:S01]  /*176a0*/  @P0 STG.E.64 desc[UR4][R46.64+0x2918], R38 ;  /* 0x002918262e000986 */ /* 0x000fe2000c101b04 */
[----:B------:R-:W-:Y:S01]  /*176b0*/  BSSY.RECONVERGENT B6, `(.L_x_338) ;  /* 0x000001b000067945 */ /* 0x000fe20003800200 */
[----:B0-----:R-:W-:-:S07]  /*176c0*/  DADD R10, R10, R54 ;  /* 0x000000000a0a7229 */ /* 0x001fce0000000036 */
        /* <DEDUP_REMOVED lines=18> */
[----:B------:R-:W-:-:S09]  /*177f0*/  FSETP.GEU.AND P1, PT, |R67|, 6.5827683646048100446e-37, PT ;  /* 0x036000004300780b */ /* 0x000fd20003f2e200 */
[----:B------:R-:W-:Y:S01]  /*17800*/  FFMA R40, RZ, R65, R71 ;  /* 0x00000041ff287223 */ /* 0x000fe20000000047 */
[----:B------:R0:W-:Y:S04]  /*17810*/  @P0 STG.E.64 desc[UR10][R46.64+0x2910], R56 ;  /* 0x002910382e000986 */ /* 0x0001e8000c101b0a */
[----:B------:R-:W-:-:S13]  /*17820*/  FSETP.GT.AND P0, PT, |R40|, 1.469367938527859385e-39, PT ;  /* 0x001000002800780b */ /* 0x000fda0003f04200 */
[----:B0-----:R-:W-:Y:S05]  /*17830*/  @P0 BRA P1, `(.L_x_339) ;  /* 0x0000000000080947 */ /* 0x001fea0000800000 */
[----:B------:R-:W-:-:S07]  /*17840*/  MOV R38, 0x17860 ;  /* 0x0001786000267802 */ /* 0x000fce0000000f00 */
[----:B------:R-:W-:Y:S05]  /*17850*/  CALL.REL.NOINC `($__internal_0_$__cuda_sm20_div_rn_f64_full) ;  /* 0x000004e000887944 */ /* 0x000fea0003c00000 */
.L_x_339:
[----:B------:R-:W-:Y:S05]  /*17860*/  BSYNC.RECONVERGENT B6 ;  /* 0x0000000000067941 */ /* 0x000fea0003800200 */
.L_x_338:
        /* <DEDUP_REMOVED lines=26> */
[----:B------:R-:W-:Y:S05]  /*17a10*/  CALL.REL.NOINC `($__internal_0_$__cuda_sm20_div_rn_f64_full) ;  /* 0x000004e000187944 */ /* 0x000fea0003c00000 */
.L_x_341:
[----:B------:R-:W-:Y:S05]  /*17a20*/  BSYNC.RECONVERGENT B6 ;  /* 0x0000000000067941 */ /* 0x000fea0003800200 */
.L_x_340:
        /* <DEDUP_REMOVED lines=8> */
[----:B------:R3:W-:Y:S02]  /*17ab0*/  STG.E.64 desc[UR10][R46.64+0x28f0], R10 ;  /* 0x0028f00a2e007986 */ /* 0x0007e4000c101b0a */
.L_x_328:
[----:B------:R-:W-:Y:S05]  /*17ac0*/  BSYNC.RECONVERGENT B2 ;  /* 0x0000000000027941 */ /* 0x000fea0003800200 */
.L_x_315:
[----:B------:R-:W-:Y:S02]  /*17ad0*/  R2UR UR4, R52 ;  /* 0x00000000340472ca */ /* 0x000fe400000e0000 */
[----:B------:R-:W-:-:S13]  /*17ae0*/  R2UR UR5, R53 ;  /* 0x00000000350572ca */ /* 0x000fda00000e0000 */
[----:B------:R-:W5:Y:S01]  /*17af0*/  LDG.E.64 R14, desc[UR4][R4.64+0x1388] ;  /* 0x00138804040e7981 */ /* 0x000f62000c1e1b00 */
[----:B------:R-:W-:Y:S01]  /*17b00*/  IMAD.MOV.U32 R43, RZ, RZ, R11 ;  /* 0x000000ffff2b7224 */ /* 0x000fe200078e000b */
[----:B------:R-:W-:Y:S01]  /*17b10*/  BSSY.RECONVERGENT B2, `(.L_x_342) ;  /* 0x000001c000027945 */ /* 0x000fe20003800200 */
[----:B------:R-:W-:Y:S02]  /*17b20*/  IMAD.MOV.U32 R13, RZ, RZ, R10 ;  /* 0x000000ffff0d7224 */ /* 0x000fe400078e000a */
[----:B------:R-:W-:Y:S02]  /*17b30*/  IMAD.MOV.U32 R38, RZ, RZ, -0x800000 ;  /* 0xff800000ff267424 */ /* 0x000fe400078e00ff */
[----:B------:R-:W-:Y:S01]  /*17b40*/  IMAD.MOV.U32 R39, RZ, RZ, 0x41cdcd64 ;  /* 0x41cdcd64ff277424 */ /* 0x000fe200078e00ff */
[----:B-----5:R-:W-:Y:S01]  /*17b50*/  DSETP.MAX.AND P0, P1, |R14|, |R10|, PT ;  /* 0x4000000a0e00722a */ /* 0x020fe2000390f200 */
[----:B------:R-:W-:-:S05]  /*17b60*/  IMAD.MOV.U32 R12, RZ, RZ, R15 ;  /* 0x000000ffff0c7224 */ /* 0x000fca00078e000f */
[----:B0-23--:R-:W-:Y:S01]  /*17b70*/  FSEL R45, |R12|, |R43|, P0 ;  /* 0x4000002b0c2d7208 */ /* 0x00dfe20000000200 */
[----:B------:R-:W-:-:S05]  /*17b80*/  IMAD.MOV.U32 R12, RZ, RZ, R14 ;  /* 0x000000ffff0c7224 */ /* 0x000fca00078e000e */
[----:B------:R-:W-:Y:S02]  /*17b90*/  SEL R12, R12, R13, P0 ;  /* 0x0000000d0c0c7207 */ /* 0x000fe40000000000 */
[----:B------:R-:W-:-:S05]  /*17ba0*/  @P1 LOP3.LUT R45, R43, 0x80000, RZ, 0xfc, !PT ;  /* 0x000800002b2d1812 */ /* 0x000fca00078efcff */
[----:B------:R-:W-:-:S06]  /*17bb0*/  IMAD.MOV.U32 R13, RZ, RZ, R45 ;  /* 0x000000ffff0d7224 */ /* 0x000fcc00078e002d */
        /* <DEDUP_REMOVED lines=17> */
.L_x_343:
[----:B------:R-:W-:Y:S05]  /*17cd0*/  BSYNC.RECONVERGENT B2 ;  /* 0x0000000000027941 */ /* 0x000fea0003800200 */
.L_x_342:
        /* <DEDUP_REMOVED lines=33> */
.L_x_345:
[----:B------:R-:W-:Y:S05]  /*17ef0*/  BSYNC.RECONVERGENT B2 ;  /* 0x0000000000027941 */ /* 0x000fea0003800200 */
.L_x_344:
[----:B------:R-:W-:-:S13]  /*17f00*/  PLOP3.LUT P0, PT, P0, P1, PT, 0xf8, 0x8f ;  /* 0x00000000008f781c */ /* 0x000fda0000703f70 */
[----:B------:R-:W-:Y:S05]  /*17f10*/  @!P0 BRA `(.L_x_346) ;  /* 0x0000000000388947 */ /* 0x000fea0003800000 */
[C---:B------:R-:W-:Y:S02]  /*17f20*/  R2UR UR4, R52.reuse ;  /* 0x00000000340472ca */ /* 0x040fe400000e0000 */
[C---:B------:R-:W-:Y:S02]  /*17f30*/  R2UR UR5, R53.reuse ;  /* 0x00000000350572ca */ /* 0x040fe400000e0000 */
[----:B------:R-:W-:Y:S02]  /*17f40*/  R2UR UR10, R52 ;  /* 0x00000000340a72ca */ /* 0x000fe400000e0000 */
[----:B------:R-:W-:-:S09]  /*17f50*/  R2UR UR11, R53 ;  /* 0x00000000350b72ca */ /* 0x000fd200000e0000 */
[----:B------:R-:W5:Y:S04]  /*17f60*/  LDG.E R10, desc[UR4][R48.64+0x1ac] ;  /* 0x0001ac04300a7981 */ /* 0x000f68000c1e1900 */
[----:B------:R-:W2:Y:S04]  /*17f70*/  LDG.E R13, desc[UR4][R48.64+0x1a4] ;  /* 0x0001a404300d7981 */ /* 0x000ea8000c1e1900 */
[----:B---3--:R-:W3:Y:S01]  /*17f80*/  LDG.E R11, desc[UR10][R48.64+0x1a8] ;  /* 0x0001a80a300b7981 */ /* 0x008ee2000c1e1900 */
[----:B-----5:R-:W-:Y:S01]  /*17f90*/  ISETP.NE.AND P0, PT, R10, RZ, PT ;  /* 0x000000ff0a00720c */ /* 0x020fe20003f05270 */
[----:B--2---:R-:W-:-:S02]  /*17fa0*/  VIADD R13, R13, 0xffffffff ;  /* 0xffffffff0d0d7836 */ /* 0x004fc40000000000 */
[----:B---3--:R-:W-:-:S03]  /*17fb0*/  VIADD R11, R11, 0x1 ;  /* 0x000000010b0b7836 */ /* 0x008fc60000000000 */
[----:B------:R3:W-:Y:S04]  /*17fc0*/  STG.E desc[UR4][R48.64+0x1a4], R13 ;  /* 0x0001a40d30007986 */ /* 0x0007e8000c101904 */
[----:B------:R3:W-:Y:S03]  /*17fd0*/  STG.E desc[UR10][R48.64+0x1a8], R11 ;  /* 0x0001a80b30007986 */ /* 0x0007e6000c10190a */
[----:B------:R-:W-:Y:S05]  /*17fe0*/  @!P0 BRA `(.L_x_347) ;  /* 0xffffffd000548947 */ /* 0x000fea000383ffff */
[----:B------:R-:W-:Y:S05]  /*17ff0*/  BRA `(.L_x_314) ;  /* 0x0000000000487947 */ /* 0x000fea0003800000 */
.L_x_346:
[C---:B------:R-:W-:Y:S01]  /*18000*/  R2UR UR4, R52.reuse ;  /* 0x00000000340472ca */ /* 0x040fe200000e0000 */
[----:B------:R-:W5:Y:S01]  /*18010*/  LDC.64 R4, c[0x0][0x3b8] ;  /* 0x0000ee00ff047b82 */ /* 0x000f620000000a00 */
[C---:B------:R-:W-:Y:S02]  /*18020*/  R2UR UR5, R53.reuse ;  /* 0x00000000350572ca */ /* 0x040fe400000e0000 */
[----:B------:R-:W-:Y:S02]  /*18030*/  R2UR UR10, R52 ;  /* 0x00000000340a72ca */ /* 0x000fe400000e0000 */
[----:B------:R-:W-:-:S09]  /*18040*/  R2UR UR11, R53 ;  /* 0x00000000350b72ca */ /* 0x000fd200000e0000 */
[----:B------:R-:W2:Y:S04]  /*18050*/  LDG.E R19, desc[UR4][R48.64+0x1a4] ;  /* 0x0001a40430137981 */ /* 0x000ea8000c1e1900 */
[----:B------:R-:W3:Y:S01]  /*18060*/  LDG.E R36, desc[UR10][R48.64+0x1a8] ;  /* 0x0001a80a30247981 */ /* 0x000ee2000c1e1900 */
[----:B------:R-:W-:Y:S01]  /*18070*/  IMAD R7, R37, -0x4bc, R32 ;  /* 0xfffffb4425077824 */ /* 0x000fe200078e0220 */
[----:B------:R-:W-:Y:S02]  /*18080*/  R2UR UR12, R52 ;  /* 0x00000000340c72ca */ /* 0x000fe400000e0000 */
[----:B------:R-:W-:Y:S01]  /*18090*/  R2UR UR13, R53 ;  /* 0x00000000350d72ca */ /* 0x000fe200000e0000 */
[C---:B--2---:R-:W-:Y:S01]  /*180a0*/  IMAD.IADD R3, R7.reuse, 0x1, R19 ;  /* 0x0000000107037824 */ /* 0x044fe200078e0213 */
[----:B---3--:R-:W-:-:S03]  /*180b0*/  IADD3 R7, PT, PT, R7, 0x19, R36 ;  /* 0x0000001907077810 */ /* 0x008fc60007ffe024 */
[----:B-----5:R-:W-:-:S04]  /*180c0*/  IMAD.WIDE R2, R3, 0x4, R4 ;  /* 0x0000000403027825 */ /* 0x020fc800078e0204 */
[----:B------:R-:W-:Y:S01]  /*180d0*/  IMAD.WIDE R4, R7, 0x4, R4 ;  /* 0x0000000407047825 */ /* 0x000fe200078e0204 */
[----:B------:R3:W-:Y:S03]  /*180e0*/  STG.E desc[UR4][R2.64], R36 ;  /* 0x0000002402007986 */ /* 0x0007e6000c101904 */
[----:B------:R-:W-:Y:S01]  /*180f0*/  IMAD.MOV.U32 R7, RZ, RZ, 0x1 ;  /* 0x00000001ff077424 */ /* 0x000fe200078e00ff */
[----:B------:R3:W-:Y:S04]  /*18100*/  STG.E desc[UR10][R4.64], R19 ;  /* 0x0000001304007986 */ /* 0x0007e8000c10190a */
[----:B------:R3:W-:Y:S02]  /*18110*/  STG.E desc[UR12][R48.64+0x1ac], R7 ;  /* 0x0001ac0730007986 */ /* 0x0007e4000c10190c */
.L_x_314:
[----:B------:R-:W-:Y:S05]  /*18120*/  BSYNC.RECONVERGENT B3 ;  /* 0x0000000000037941 */ /* 0x000fea0003800200 */
.L_x_313:
[----:B------:R-:W-:Y:S02]  /*18130*/  R2UR UR4, R52 ;  /* 0x00000000340472ca */ /* 0x000fe400000e0000 */
[----:B------:R-:W-:-:S13]  /*18140*/  R2UR UR5, R53 ;  /* 0x00000000350572ca */ /* 0x000fda00000e0000 */
[----:B---3--:R-:W3:Y:S02]  /*18150*/  LDG.E R3, desc[UR4][R48.64+0x1a0] ;  /* 0x0001a00430037981 */ /* 0x008ee4000c1e1900 */
[----:B---3--:R-:W-:-:S05]  /*18160*/  VIADD R3, R3, 0x1 ;  /* 0x0000000103037836 */ /* 0x008fca0000000000 */
[----:B------:R3:W-:Y:S01]  /*18170*/  STG.E desc[UR4][R48.64+0x1a0], R3 ;  /* 0x0001a00330007986 */ /* 0x0007e2000c101904 */
[----:B------:R-:W-:Y:S05]  /*18180*/  @P2 BRA `(.L_x_348) ;  /* 0xffffffcc00782947 */ /* 0x000fea000383ffff */
.L_x_312:
[----:B------:R-:W-:Y:S05]  /*18190*/  BSYNC.RECONVERGENT B4 ;  /* 0x0000000000047941 */ /* 0x000fea0003800200 */
.L_x_311:
[----:B------:R-:W-:Y:S05]  /*181a0*/  BRA `(.L_x_349) ;  /* 0xffffff9c00847947 */ /* 0x000fea000383ffff */
.L_x_308:
[----:B------:R-:W-:Y:S05]  /*181b0*/  BSYNC.RECONVERGENT B0 ;  /* 0x0000000000007941 */ /* 0x000fea0003800200 */
.L_x_277:
[----:B------:R-:W-:Y:S02]  /*181c0*/  R2UR UR4, R52 ;  /* 0x00000000340472ca */ /* 0x000fe400000e0000 */
[----:B------:R-:W-:-:S13]  /*181d0*/  R2UR UR5, R53 ;  /* 0x00000000350572ca */ /* 0x000fda00000e0000 */
[----:B------:R-:W4:Y:S01]  /*181e0*/  LDG.E.64 R2, desc[UR4][R46.64+0x28c8] ;  /* 0x0028c8042e027981 */ /* 0x000f22000c1e1b00 */
[----:B------:R-:W-:Y:S05]  /*181f0*/  BMOV.32.CLEAR RZ, B0 ;  /* 0x0000000000ff7355 */ /* 0x000fea0000100000 */
[----:B------:R-:W-:Y:S01]  /*18200*/  BSSY.RECONVERGENT B0, `(.L_x_350) ;  /* 0x0000078000007945 */ /* 0x000fe20003800200 */
[----:B----4-:R-:W-:Y:S01]  /*18210*/  DSETP.GT.AND P0, PT, |R2|, R12, PT ;  /* 0x0000000c0200722a */ /* 0x010fe20003f04200 */
[----:B------:R-:W-:Y:S02]  /*18220*/  IMAD.MOV.U32 R2, RZ, RZ, 0x0 ;  /* 0x00000000ff027424 */ /* 0x000fe400078e00ff */
[----:B------:R-:W-:-:S11]  /*18230*/  IMAD.MOV.U32 R3, RZ, RZ, 0x3fe00000 ;  /* 0x3fe00000ff037424 */ /* 0x000fd600078e00ff */
[----:B------:R-:W-:Y:S05]  /*18240*/  @P0 BRA `(.L_x_351) ;  /* 0x0000000400cc0947 */ /* 0x000fea0003800000 */
[C---:B------:R-:W-:Y:S02]  /*18250*/  R2UR UR10, R52.reuse ;  /* 0x00000000340a72ca */ /* 0x040fe400000e0000 */
[C---:B------:R-:W-:Y:S02]  /*18260*/  R2UR UR11, R53.reuse ;  /* 0x00000000350b72ca */ /* 0x040fe400000e0000 */
[----:B------:R-:W-:Y:S02]  /*18270*/  R2UR UR4, R52 ;  /* 0x00000000340472ca */ /* 0x000fe400000e0000 */
[----:B------:R-:W-:-:S09]  /*18280*/  R2UR UR5, R53 ;  /* 0x00000000350572ca */ /* 0x000fd200000e0000 */
[----:B------:R-:W4:Y:S04]  /*18290*/  LDG.E R3, desc[UR10][R48.64+0x194] ;  /* 0x0001940a30037981 */ /* 0x000f28000c1e1900 */
[----:B------:R-:W2:Y:S01]  /*182a0*/  LDG.E R2, desc[UR4][R48.64+0x190] ;  /* 0x0001900430027981 */ /* 0x000ea2000c1e1900 */
        /* <DEDUP_REMOVED lines=8> */
[C---:B------:R-:W-:Y:S02]  /*18330*/  R2UR UR20, R52.reuse ;  /* 0x00000000341472ca */ /* 0x040fe400000e0000 */
[----:B------:R-:W-:Y:S01]  /*18340*/  R2UR UR21, R53 ;  /* 0x00000000351572ca */ /* 0x000fe200000e0000 */
[----:B---3--:R3:W5:Y:S01]  /*18350*/  LDG.E.64 R6, desc[UR16][R46.64+0x28d0] ;  /* 0x0028d0102e067981 */ /* 0x008762000c1e1b00 */
[----:B------:R-:W-:-:S02]  /*18360*/  R2UR UR22, R52 ;  /* 0x00000000341672ca */ /* 0x000fc400000e0000 */
[----:B------:R-:W-:Y:S01]  /*18370*/  R2UR UR23, R53 ;  /* 0x00000000351772ca */ /* 0x000fe200000e0000 */
[----:B------:R3:W5:Y:S01]  /*18380*/  LDG.E.64 R12, desc[UR18][R46.64+0x28b8] ;  /* 0x0028b8122e0c7981 */ /* 0x000762000c1e1b00 */
[----:B------:R-:W-:Y:S01]  /*18390*/  ISETP.GE.AND P1, PT, R41, 0x1, PT ;  /* 0x000000012900780c */ /* 0x000fe20003f26270 */
[----:B------:R-:W-:Y:S01]  /*183a0*/  BSSY.RECONVERGENT B2, `(.L_x_352) ;  /* 0x000001e000027945 */ /* 0x000fe20003800200 */
[----:B------:R-:W-:Y:S02]  /*183b0*/  IMAD.MOV.U32 R9, RZ, RZ, RZ ;  /* 0x000000ffff097224 */ /* 0x000fe400078e00ff */
[----:B----4-:R-:W-:Y:S02]  /*183c0*/  IMAD.IADD R4, R32, 0x1, R3 ;  /* 0x0000000120047824 */ /* 0x010fe400078e0203 */
[----:B--2---:R-:W-:-:S04]  /*183d0*/  VIADD R2, R2, 0xffffffff ;  /* 0xffffffff02027836 */ /* 0x004fc80000000000 */
[----:B------:R-:W-:Y:S02]  /*183e0*/  IMAD R3, R2, R41, R4 ;  /* 0x0000002902037224 */ /* 0x000fe400078e0204 */
[----:B------:R3:W5:Y:S02]  /*183f0*/  LDG.E.64 R4, desc[UR12][R46.64+0x28b0] ;  /* 0x0028b00c2e047981 */ /* 0x000764000c1e1b00 */
[----:B------:R-:W-:Y:S02]  /*18400*/  IMAD.WIDE R10, R3, 0x8, R10 ;  /* 0x00000008030a7825 */ /* 0x000fe400078e020a */
[----:B------:R3:W5:Y:S04]  /*18410*/  LDG.E.64 R2, desc[UR10][R46.64+0x28d8] ;  /* 0x0028d80a2e027981 */ /* 0x000768000c1e1b00 */
[----:B------:R3:W5:Y:S04]  /*18420*/  LDG.E.64 R38, desc[UR4][R10.64] ;  /* 0x000000040a267981 */ /* 0x000768000c1e1b00 */
[----:B------:R3:W5:Y:S04]  /*18430*/  LDG.E.64 R42, desc[UR14][R10.64+0x1388] ;  /* 0x0013880e0a2a7981 */ /* 0x000768000c1e1b00 */
[----:B------:R3:W-:Y:S04]  /*18440*/  STG.E desc[UR20][R48.64+0x1a4], RZ ;  /* 0x0001a4ff30007986 */ /* 0x0007e8000c101914 */
[----:B------:R3:W-:Y:S01]  /*18450*/  STG.E desc[UR22][R48.64+0x1a0], RZ ;  /* 0x0001a0ff30007986 */ /* 0x0007e2000c101916 */
[----:B------:R-:W-:Y:S05]  /*18460*/  @!P1 BRA `(.L_x_353) ;  /* 0x0000000000449947 */ /* 0x000fea0003800000 */
[----:B------:R-:W-:Y:S02]  /*18470*/  IMAD.MOV.U32 R9, RZ, RZ, RZ ;  /* 0x000000ffff097224 */ /* 0x000fe400078e00ff */
[----:B------:R-:W-:-:S07]  /*18480*/  IMAD.MOV.U32 R15, RZ, RZ, RZ ;  /* 0x000000ffff0f7224 */ /* 0x000fce00078e00ff */
.L_x_354:
[----:B------:R-:W-:Y:S01]  /*18490*/  R2UR UR4, R52 ;  /* 0x00000000340472ca */ /* 0x000fe200000e0000 */
[----:B---3--:R-:W-:Y:S01]  /*184a0*/  IMAD.WIDE.U32 R10, R15, 0x4, R48 ;  /* 0x000000040f0a7825 */ /* 0x008fe200078e0030 */
[----:B------:R-:W-:-:S13]  /*184b0*/  R2UR UR5, R53 ;  /* 0x00000000350572ca */ /* 0x000fda00000e0000 */
[----:B------:R-:W2:Y:S01]  /*184c0*/  LDG.E R10, desc[UR4][R10.64] ;  /* 0x000000040a0a7981 */ /* 0x000ea2000c1e1900 */
[----:B------:R-:W-:Y:S01]  /*184d0*/  VIADD R15, R15, 0x1 ;  /* 0x000000010f0f7836 */ /* 0x000fe20000000000 */
[----:B------:R-:W-:Y:S02]  /*184e0*/  R2UR UR10, R52 ;  /* 0x00000000340a72ca */ /* 0x000fe400000e0000 */
[----:B------:R-:W-:-:S13]  /*184f0*/  R2UR UR11, R53 ;  /* 0x00000000350b72ca */ /* 0x000fda00000e0000 */
[----:B------:R4:W-:Y:S01]  /*18500*/  STG.E desc[UR10][R48.64+0x1a0], R15 ;  /* 0x0001a00f30007986 */ /* 0x0009e2000c10190a */
[----:B--2---:R-:W-:-:S13]  /*18510*/  ISETP.GE.AND P0, PT, R10, 0x1, PT ;  /* 0x000000010a00780c */ /* 0x004fda0003f06270 */
[----:B------:R-:W-:Y:S01]  /*18520*/  @P0 R2UR UR4, R52 ;  /* 0x00000000340402ca */ /* 0x000fe200000e0000 */
[----:B------:R-:W-:Y:S01]  /*18530*/  @P0 VIADD R9, R9, 0x1 ;  /* 0x0000000109090836 */ /* 0x000fe20000000000 */
[----:B------:R-:W-:-:S13]  /*18540*/  @P0 R2UR UR5, R53 ;  /* 0x00000000350502ca */ /* 0x000fda00000e0000 */
[----:B------:R4:W-:Y:S01]  /*18550*/  @P0 STG.E desc[UR4][R48.64+0x1a4], R9 ;  /* 0x0001a40930000986 */ /* 0x0009e2000c101904 */
[----:B------:R-:W-:-:S13]  /*18560*/  ISETP.GE.AND P0, PT, R15, R41, PT ;  /* 0x000000290f00720c */ /* 0x000fda0003f06270 */
[----:B----4-:R-:W-:Y:S05]  /*18570*/  @!P0 BRA `(.L_x_354) ;  /* 0xfffffffc00c48947 */ /* 0x010fea000383ffff */
.L_x_353:
[----:B------:R-:W-:Y:S05]  /*18580*/  BSYNC.RECONVERGENT B2 ;  /* 0x0000000000027941 */ /* 0x000fea0003800200 */
.L_x_352:
[----:B------:R-:W-:Y:S01]  /*18590*/  R2UR UR4, R52 ;  /* 0x00000000340472ca */ /* 0x000fe200000e0000 */
[----:B------:R-:W-:Y:S01]  /*185a0*/  BSSY.RECONVERGENT B2, `(.L_x_355) ;  /* 0x0000014000027945 */ /* 0x000fe20003800200 */
[----:B------:R-:W-:-:S13]  /*185b0*/  R2UR UR5, R53 ;  /* 0x00000000350572ca */ /* 0x000fda00000e0000 */
[----:B------:R2:W-:Y:S01]  /*185c0*/  STG.E desc[UR4][R48.64+0x1a0], RZ ;  /* 0x0001a0ff30007986 */ /* 0x0005e2000c101904 */
[----:B------:R-:W-:Y:S05]  /*185d0*/  @!P1 BRA `(.L_x_356) ;  /* 0x0000000000409947 */ /* 0x000fea0003800000 */
[----:B------:R-:W-:-:S07]  /*185e0*/  IMAD.MOV.U32 R15, RZ, RZ, RZ ;  /* 0x000000ffff0f7224 */ /* 0x000fce00078e00ff */
.L_x_357:
[----:B------:R-:W-:Y:S01]  /*185f0*/  R2UR UR4, R52 ;  /* 0x00000000340472ca */ /* 0x000fe200000e0000 */
[----:B---3--:R-:W-:Y:S01]  /*18600*/  IMAD.WIDE.U32 R10, R15, 0x4, R48 ;  /* 0x000000040f0a7825 */ /* 0x008fe200078e0030 */
[----:B------:R-:W-:-:S13]  /*18610*/  R2UR UR5, R53 ;  /* 0x00000000350572ca */ /* 0x000fda00000e0000 */
[----:B------:R-:W3:Y:S01]  /*18620*/  LDG.E R10, desc[UR4][R10.64+0x64] ;  /* 0x000064040a0a7981 */ /* 0x000ee2000c1e1900 */
[----:B------:R-:W-:Y:S01]  /*18630*/  VIADD R15, R15, 0x1 ;  /* 0x000000010f0f7836 */ /* 0x000fe20000000000 */
[----:B------:R-:W-:Y:S02]  /*18640*/  R2UR UR10, R52 ;  /* 0x00000000340a72ca */ /* 0x000fe400000e0000 */
[----:B------:R-:W-:-:S13]  /*18650*/  R2UR UR11, R53 ;  /* 0x00000000350b72ca */ /* 0x000fda00000e0000 */
[----:B------:R4:W-:Y:S01]  /*18660*/  STG.E desc[UR10][R48.64+0x1a0], R15 ;  /* 0x0001a00f30007986 */ /* 0x0009e2000c10190a */
[----:B---3--:R-:W-:-:S13]  /*18670*/  ISETP.GE.AND P0, PT, R10, 0x1, PT ;  /* 0x000000010a00780c */ /* 0x008fda0003f06270 */
[----:B------:R-:W-:Y:S01]  /*18680*/  @P0 R2UR UR4, R52 ;  /* 0x00000000340402ca */ /* 0x000fe200000e0000 */
[----:B------:R-:W-:Y:S01]  /*18690*/  @P0 VIADD R9, R9, 0x1 ;  /* 0x0000000109090836 */ /* 0x000fe20000000000 */
[----:B------:R-:W-:-:S13]  /*186a0*/  @P0 R2UR UR5, R53 ;  /* 0x00000000350502ca */ /* 0x000fda00000e0000 */
[----:B------:R4:W-:Y:S01]  /*186b0*/  @P0 STG.E desc[UR4][R48.64+0x1a4], R9 ;  /* 0x0001a40930000986 */ /* 0x0009e2000c101904 */
[----:B------:R-:W-:-:S13]  /*186c0*/  ISETP.GE.AND P0, PT, R15, R41, PT ;  /* 0x000000290f00720c */ /* 0x000fda0003f06270 */
[----:B----4-:R-:W-:Y:S05]  /*186d0*/  @!P0 BRA `(.L_x_357) ;  /* 0xfffffffc00c48947 */ /* 0x010fea000383ffff */
.L_x_356:
[----:B------:R-:W-:Y:S05]  /*186e0*/  BSYNC.RECONVERGENT B2 ;  /* 0x0000000000027941 */ /* 0x000fea0003800200 */
.L_x_355:
[C---:B------:R-:W-:Y:S02]  /*186f0*/  R2UR UR4, R52.reuse ;  /* 0x00000000340472ca */ /* 0x040fe400000e0000 */
[C---:B------:R-:W-:Y:S02]  /*18700*/  R2UR UR5, R53.reuse ;  /* 0x00000000350572ca */ /* 0x040fe400000e0000 */
[----:B------:R-:W-:Y:S02]  /*18710*/  R2UR UR10, R52 ;  /* 0x00000000340a72ca */ /* 0x000fe400000e0000 */
[----:B------:R-:W-:Y:S02]  /*18720*/  R2UR UR11, R53 ;  /* 0x00000000350b72ca */ /* 0x000fe400000e0000 */
[----:B------:R-:W-:-:S04]  /*18730*/  LEA.HI R9, R9, R9, RZ, 0x1 ;  /* 0x0000000909097211 */ /* 0x000fc800078f08ff */
[----:B------:R-:W-:-:S05]  /*18740*/  LEA.HI.SX32 R9, R9, 0xffffffff, 0x1f ;  /* 0xffffffff09097811 */ /* 0x000fca00078ffaff */
[----:B------:R4:W-:Y:S04]  /*18750*/  STG.E desc[UR4][R48.64+0x1a4], R9 ;  /* 0x0001a40930007986 */ /* 0x0009e8000c101904 */
[----:B------:R-:W2:Y:S01]  /*18760*/  LDG.E.64 R14, desc[UR10][R46.64+0x28c0] ;  /* 0x0028c00a2e0e7981 */ /* 0x000ea2000c1e1b00 */
[----:B---3-5:R-:W-:Y:S01]  /*18770*/  DADD R10, R42, R6 ;  /* 0x000000002a0a7229 */ /* 0x028fe20000000006 */
[----:B------:R-:W-:Y:S01]  /*18780*/  UMOV UR4, 0x704ff434 ;  /* 0x704ff43400047882 */ /* 0x000fe20000000000 */
[----:B------:R-:W3:Y:S01]  /*18790*/  I2F.F64 R6, R9 ;  /* 0x0000000900067312 */ /* 0x000ee20000201c00 */
[----:B------:R-:W-:Y:S01]  /*187a0*/  UMOV UR5, 0x3fe0a2b1 ;  /* 0x3fe0a2b100057882 */ /* 0x000fe20000000000 */
[----:B------:R-:W-:Y:S01]  /*187b0*/  DADD R2, R38, R2 ;  /* 0x0000000026027229 */ /* 0x000fe20000000002 */
[----:B------:R-:W-:Y:S03]  /*187c0*/  BSSY.RECONVERGENT B2, `(.L_x_358) ;  /* 0x0000015000027945 */ /* 0x000fe60003800200 */
[----:B------:R-:W-:-:S04]  /*187d0*/  DADD R10, R12, R10 ;  /* 0x000000000c0a7229 */ /* 0x000fc8000000000a */
[----:B------:R-:W-:-:S04]  /*187e0*/  DADD R66, R4, R2 ;  /* 0x0000000004427229 */ /* 0x000fc80000000002 */
[----:B---3--:R-:W-:-:S06]  /*187f0*/  DFMA R6, R6, -UR4, R10 ;  /* 0x8000000406067c2b */ /* 0x008fcc000800000a */
[----:B------:R-:W-:Y:S02]  /*18800*/  FSETP.GEU.AND P1, PT, |R67|, 6.5827683646048100446e-37, PT ;  /* 0x036000004300780b */ /* 0x000fe40003f2e200 */
[----:B--2---:R-:W-:Y:S01]  /*18810*/  DADD R64, R6, R14 ;  /* 0x0000000006407229 */ /* 0x004fe2000000000e */
[----:B------:R-:W-:-:S05]  /*18820*/  IMAD.MOV.U32 R6, RZ, RZ, 0x1 ;  /* 0x00000001ff067424 */ /* 0x000fca00078e00ff */
        /* <DEDUP_REMOVED lines=11> */
[----:B----4-:R-:W-:Y:S05]  /*188e0*/  @P0 BRA P1, `(.L_x_359) ;  /* 0x0000000000080947 */ /* 0x010fea0000800000 */
[----:B------:R-:W-:-:S07]  /*188f0*/  MOV R38, 0x18910 ;  /* 0x0001891000267802 */ /* 0x000fce0000000f00 */
[----:B01----:R-:W-:Y:S05]  /*18900*/  CALL.REL.NOINC `($__internal_0_$__cuda_sm20_div_rn_f64_full) ;  /* 0x000004d0005c7944 */ /* 0x003fea0003c00000 */
.L_x_359:
[----:B------:R-:W-:Y:S05]  /*18910*/  BSYNC.RECONVERGENT B2 ;  /* 0x0000000000027941 */ /* 0x000fea0003800200 */
.L_x_358:
[----:B------:R-:W-:Y:S01]  /*18920*/  UMOV UR4, 0x66666666 ;  /* 0x6666666600047882 */ /* 0x000fe20000000000 */
[----:B------:R-:W-:Y:S01]  /*18930*/  UMOV UR5, 0x40711266 ;  /* 0x4071126600057882 */ /* 0x000fe20000000000 */
[----:B------:R-:W-:Y:S01]  /*18940*/  IMAD.MOV.U32 R4, RZ, RZ, 0x0 ;  /* 0x00000000ff047424 */ /* 0x000fe200078e00ff */
[----:B------:R-:W-:Y:S01]  /*18950*/  DADD R2, R70, -UR4 ;  /* 0x8000000446027e29 */ /* 0x000fe20008000000 */
[----:B------:R-:W-:-:S07]  /*18960*/  IMAD.MOV.U32 R5, RZ, RZ, 0x3fe00000 ;  /* 0x3fe00000ff057424 */ /* 0x000fce00078e00ff */
[----:B------:R-:W-:-:S11]  /*18970*/  DFMA R2, R2, 100, R4 ;  /* 0x405900000202782b */ /* 0x000fd60000000004 */
.L_x_351:
[----:B------:R-:W-:Y:S05]  /*18980*/  BSYNC.RECONVERGENT B0 ;  /* 0x0000000000007941 */ /* 0x000fea0003800200 */
.L_x_350:
[----:B------:R-:W3:Y:S01]  /*18990*/  MUFU.RCP64H R5, 100 ;  /* 0x4059000000057908 */ /* 0x000ee20000001800 */
[----:B------:R-:W-:Y:S01]  /*189a0*/  IMAD.MOV.U32 R10, RZ, RZ, 0x0 ;  /* 0x00000000ff0a7424 */ /* 0x000fe200078e00ff */
[----:B------:R-:W-:Y:S05]  /*189b0*/  BMOV.32.CLEAR RZ, B0 ;  /* 0x0000000000ff7355 */ /* 0x000fea0000100000 */
[----:B------:R-:W-:Y:S01]  /*189c0*/  IMAD.MOV.U32 R11, RZ, RZ, 0x40590000 ;  /* 0x40590000ff0b7424 */ /* 0x000fe200078e00ff */
[----:B------:R-:W4:Y:S01]  /*189d0*/  F2I.F64.TRUNC R2, R2 ;  /* 0x0000000200027311 */ /* 0x000f22000030d100 */
[----:B------:R-:W-:Y:S01]  /*189e0*/  IMAD.MOV.U32 R4, RZ, RZ, 0x1 ;  /* 0x00000001ff047424 */ /* 0x000fe200078e00ff */
[----:B------:R-:W-:Y:S05]  /*189f0*/  BSSY.RECONVERGENT B0, `(.L_x_360) ;  /* 0x0000012000007945 */ /* 0x000fea0003800200 */
[----:B---3--:R-:W-:Y:S01]  /*18a00*/  DFMA R6, R4, -R10, 1 ;  /* 0x3ff000000406742b */ /* 0x008fe2000000080a */
[----:B----4-:R-:W3:Y:S07]  /*18a10*/  I2F.F64 R66, R2 ;  /* 0x0000000200427312 */ /* 0x010eee0000201c00 */
[----:B------:R-:W-:-:S08]  /*18a20*/  DFMA R6, R6, R6, R6 ;  /* 0x000000060606722b */ /* 0x000fd00000000006 */
[----:B------:R-:W-:Y:S01]  /*18a30*/  DFMA R6, R4, R6, R4 ;  /* 0x000000060406722b */ /* 0x000fe20000000004 */
[----:B---3--:R-:W-:-:S07]  /*18a40*/  FSETP.GEU.AND P1, PT, |R67|, 6.5827683646048100446e-37, PT ;  /* 0x036000004300780b */ /* 0x008fce0003f2e200 */
[----:B------:R-:W-:-:S08]  /*18a50*/  DFMA R4, R6, -R10, 1 ;  /* 0x3ff000000604742b */ /* 0x000fd0000000080a */
[----:B------:R-:W-:-:S08]  /*18a60*/  DFMA R4, R6, R4, R6 ;  /* 0x000000040604722b */ /* 0x000fd00000000006 */
[----:B------:R-:W-:-:S08]  /*18a70*/  DMUL R70, R66, R4 ;  /* 0x0000000442467228 */ /* 0x000fd00000000000 */
[----:B------:R-:W-:-:S08]  /*18a80*/  DFMA R6, R70, -100, R66 ;  /* 0xc05900004606782b */ /* 0x000fd00000000042 */
[----:B------:R-:W-:-:S10]  /*18a90*/  DFMA R70, R4, R6, R70 ;  /* 0x000000060446722b */ /* 0x000fd40000000046 */
[----:B------:R-:W-:-:S05]  /*18aa0*/  FFMA R4, RZ, 3.390625, R71 ;  /* 0x40590000ff047823 */ /* 0x000fca0000000047 */
[----:B------:R-:W-:-:S13]  /*18ab0*/  FSETP.GT.AND P0, PT, |R4|, 1.469367938527859385e-39, PT ;  /* 0x001000000400780b */ /* 0x000fda0003f04200 */
[----:B------:R-:W-:Y:S05]  /*18ac0*/  @P0 BRA P1, `(.L_x_361) ;  /* 0x0000000000100947 */ /* 0x000fea0000800000 */
[----:B------:R-:W-:Y:S01]  /*18ad0*/  IMAD.MOV.U32 R64, RZ, RZ, RZ ;  /* 0x000000ffff407224 */ /* 0x000fe200078e00ff */
[----:B------:R-:W-:Y:S01]  /*18ae0*/  MOV R38, 0x18b10 ;  /* 0x00018b1000267802 */ /* 0x000fe20000000f00 */
[----:B------:R-:W-:-:S07]  /*18af0*/  IMAD.MOV.U32 R65, RZ, RZ, 0x40590000 ;  /* 0x40590000ff417424 */ /* 0x000fce00078e00ff */
[----:B012---:R-:W-:Y:S05]  /*18b00*/  CALL.REL.NOINC `($__internal_0_$__cuda_sm20_div_rn_f64_full) ;  /* 0x000004cc00dc7944 */ /* 0x007fea0003c00000 */
.L_x_361:
[----:B------:R-:W-:Y:S05]  /*18b10*/  BSYNC.RECONVERGENT B0 ;  /* 0x0000000000007941 */ /* 0x000fea0003800200 */
.L_x_360:
[----:B------:R-:W-:Y:S02]  /*18b20*/  R2UR UR4, R52 ;  /* 0x00000000340472ca */ /* 0x000fe400000e0000 */
[----:B------:R-:W-:-:S13]  /*18b30*/  R2UR UR5, R53 ;  /* 0x00000000350572ca */ /* 0x000fda00000e0000 */
[----:B------:R3:W-:Y:S02]  /*18b40*/  STG.E.64 desc[UR4][R46.64+0x28e8], R70 ;  /* 0x0028e8462e007986 */ /* 0x0007e4000c101b04 */
.L_x_276:
[----:B------:R-:W-:Y:S05]  /*18b50*/  BSYNC.RECONVERGENT B1 ;  /* 0x0000000000017941 */ /* 0x000fea0003800200 */
.L_x_275:
[----:B------:R-:W5:Y:S01]  /*18b60*/  LDC.64 R2, c[0x0][0x3b0] ;  /* 0x0000ec00ff027b82 */ /* 0x000f620000000a00 */
[----:B------:R-:W-:Y:S01]  /*18b70*/  R2UR UR4, R52 ;  /* 0x00000000340472ca */ /* 0x000fe200000e0000 */
[----:B------:R-:W-:Y:S01]  /*18b80*/  VIADD R5, R34, 0x51d ;  /* 0x0000051d22057836 */ /* 0x000fe20000000000 */
[----:B------:R-:W-:-:S03]  /*18b90*/  R2UR UR5, R53 ;  /* 0x00000000350572ca */ /* 0x000fc600000e0000 */
[----:B-----5:R-:W-:-:S10]  /*18ba0*/  IMAD.WIDE.U32 R2, R5, 0x8, R2 ;  /* 0x0000000805027825 */ /* 0x020fd400078e0002 */
[----:B------:R-:W5:Y:S01]  /*18bb0*/  LDG.E.64 R2, desc[UR4][R2.64] ;  /* 0x0000000402027981 */ /* 0x000f62000c1e1b00 */
[----:B------:R-:W-:-:S06]  /*18bc0*/  FADD R5, R0, -10 ;  /* 0xc120000000057421 */ /* 0x000fcc0000000000 */
[----:B------:R-:W5:Y:S02]  /*18bd0*/  F2F.F64.F32 R4, R5 ;  /* 0x0000000500047310 */ /* 0x000f640000201800 */
[----:B-----5:R-:W-:-:S14]  /*18be0*/  DSETP.GT.AND P0, PT, R2, R4, PT ;  /* 0x000000040200722a */ /* 0x020fdc0003f04000 */
[----:B------:R-:W5:Y:S01]  /*18bf0*/  @P0 S2R R7, SR_CgaCtaId ;  /* 0x0000000000070919 */ /* 0x000f620000008800 */
[----:B------:R-:W-:Y:S01]  /*18c00*/  @P0 MOV R6, 0x400 ;  /* 0x0000040000060802 */ /* 0x000fe20000000f00 */
[----:B------:R-:W0:Y:S04]  /*18c10*/  @P0 S2R R4, SR_TID.X ;  /* 0x0000000000040919 */ /* 0x000e280000002100 */
[----:B------:R-:W-:-:S05]  /*18c20*/  @P0 VIADD R6, R6, 0x3000 ;  /* 0x0000300006060836 */ /* 0x000fca0000000000 */
[----:B-----5:R-:W-:-:S05]  /*18c30*/  @P0 LEA R7, R7, R6, 0x18 ;  /* 0x0000000607070211 */ /* 0x020fca00078ec0ff */
[----:B0-----:R-:W-:Y:S02]  /*18c40*/  @P0 IMAD R7, R4, 0x4, R7 ;  /* 0x0000000404070824 */ /* 0x001fe400078e0207 */
[----:B------:R-:W-:Y:S02]  /*18c50*/  IMAD.MOV.U32 R4, RZ, RZ, R8 ;  /* 0x000000ffff047224 */ /* 0x000fe400078e0008 */
[----:B------:R-:W-:Y:S01]  /*18c60*/  @P0 IMAD.MOV.U32 R4, RZ, RZ, RZ ;  /* 0x000000ffff040224 */ /* 0x000fe200078e00ff */
[----:B------:R0:W-:Y:S06]  /*18c70*/  @P0 STS [R7], RZ ;  /* 0x000000ff07000388 */ /* 0x0001ec0000000800 */
.L_x_94:
[----:B------:R-:W-:Y:S05]  /*18c80*/  BSYNC.RECONVERGENT B11 ;  /* 0x00000000000b7941 */ /* 0x000fea0003800200 */
.L_x_93:
[----:B------:R-:W5:Y:S01]  /*18c90*/  S2R R82, SR_TID.X ;  /* 0x0000000000527919 */ /* 0x000f620000002100 */
[----:B------:R-:W1:Y:S01]  /*18ca0*/  S2UR UR6, SR_CgaCtaId ;  /* 0x00000000000679c3 */ /* 0x000e620000008800 */
[----:B------:R-:W-:Y:S01]  /*18cb0*/  UMOV UR4, 0x400 ;  /* 0x0000040000047882 */ /* 0x000fe20000000000 */
[----:B------:R-:W-:Y:S01]  /*18cc0*/  ISETP.NE.AND P1, PT, R4, RZ, PT ;  /* 0x000000ff0400720c */ /* 0x000fe20003f25270 */
[----:B------:R-:W-:Y:S01]  /*18cd0*/  UIADD3 UR5, UPT, UPT, UR4, 0x800, URZ ;  /* 0x0000080004057890 */ /* 0x000fe2000fffe0ff */
[----:B------:R-:W-:Y:S05]  /*18ce0*/  BMOV.32.CLEAR RZ, B0 ;  /* 0x0000000000ff7355 */ /* 0x000fea0000100000 */
[----:B------:R-:W2:Y:S01]  /*18cf0*/  LDC.64 R76, c[0x0][0x3b0] ;  /* 0x0000ec00ff4c7b82 */ /* 0x000ea20000000a00 */
[----:B------:R-:W-:Y:S01]  /*18d00*/  UIADD3 UR4, UPT, UPT, UR4, 0x3000, URZ ;  /* 0x0000300004047890 */ /* 0x000fe2000fffe0ff */
[----:B------:R-:W-:Y:S01]  /*18d10*/  BSSY.RECONVERGENT B0, `(.L_x_362) ;  /* 0x0000021000007945 */ /* 0x000fe20003800200 */
[----:B------:R-:W-:Y:S01]  /*18d20*/  VIADD R3, R34, 0x51d ;  /* 0x0000051d22037836 */ /* 0x000fe20000000000 */
[----:B------:R-:W-:-:S02]  /*18d30*/  PLOP3.LUT P0, PT, PT, PT, PT, 0x80, 0x8 ;  /* 0x000000000008781c */ /* 0x000fc40003f0f070 */
[----:B------:R-:W0:Y:S05]  /*18d40*/  BMOV.32.CLEAR R85, B0 ;  /* 0x0000000000557355 */ /* 0x000e2a0000100000 */
[----:B-1----:R-:W-:Y:S02]  /*18d50*/  ULEA UR5, UR6, UR5, 0x18 ;  /* 0x0000000506057291 */ /* 0x002fe4000f8ec0ff */
[----:B------:R-:W-:-:S04]  /*18d60*/  ULEA UR4, UR6, UR4, 0x18 ;  /* 0x0000000406047291 */ /* 0x000fc8000f8ec0ff */
[C---:B-----5:R-:W-:Y:S02]  /*18d70*/  LEA R83, R82.reuse, UR5, 0x2 ;  /* 0x0000000552537c11 */ /* 0x060fe4000f8e10ff */
[----:B------:R-:W-:Y:S01]  /*18d80*/  LEA R82, R82, UR4, 0x2 ;  /* 0x0000000452527c11 */ /* 0x000fe2000f8e10ff */
[----:B--2---:R-:W-:Y:S01]  /*18d90*/  IMAD.WIDE.U32 R76, R3, 0x8, R76 ;  /* 0x00000008034c7825 */ /* 0x004fe200078e004c */
[----:B0-----:R-:W-:Y:S06]  /*18da0*/  @!P1 BRA `(.L_x_363) ;  /* 0x0000000000589947 */ /* 0x001fec0003800000 */
[----:B------:R0:W1:Y:S01]  /*18db0*/  LDS R0, [R35] ;  /* 0x0000000023007984 */ /* 0x0000620000000800 */
[----:B------:R-:W-:Y:S05]  /*18dc0*/  BMOV.32.CLEAR RZ, B0 ;  /* 0x0000000000ff7355 */ /* 0x000fea0000100000 */
[----:B------:R0:W2:Y:S01]  /*18dd0*/  LDS R19, [R28] ;  /* 0x000000001c137984 */ /* 0x0000a20000000800 */
[----:B------:R-:W-:Y:S04]  /*18de0*/  BSSY.RECONVERGENT B0, `(.L_x_364) ;  /* 0x0000008000007945 */ /* 0x000fe80003800200 */
[----:B------:R-:W-:Y:S05]  /*18df0*/  BMOV.32.CLEAR RZ, B11 ;  /* 0x000000000bff7355 */ /* 0x000fea0000100000 */
[----:B------:R-:W0:Y:S05]  /*18e00*/  BMOV.32.CLEAR R84, B0 ;  /* 0x0000000000547355 */ /* 0x000e2a0000100000 */
[----:B------:R-:W-:Y:S01]  /*18e10*/  IMAD.MOV.U32 R3, RZ, RZ, RZ ;  /* 0x000000ffff037224 */ /* 0x000fe200078e00ff */
[----:B------:R-:W-:Y:S01]  /*18e20*/  MOV R36, 0x18e50 ;  /* 0x00018e5000247802 */ /* 0x000fe20000000f00 */
[----:B0-----:R-:W-:-:S07]  /*18e30*/  IMAD.MOV.U32 R2, RZ, RZ, 0x2 ;  /* 0x00000002ff027424 */ /* 0x001fce00078e00ff */
[----:B-1234-:R-:W-:Y:S05]  /*18e40*/  CALL.REL.NOINC `($_Z16candidate_primerPcPiS0_iiiS_PdS0_Pf$_Z4thalPciiiiS_iPdPi) ;  /* 0x00000034000c7944 */ /* 0x01efea0003c00000 */
[----:B------:R0:W-:Y:S05]  /*18e50*/  BMOV.32 B11, R84 ;  /* 0x000000540b007356 */ /* 0x0001ea0000000000 */
[----:B------:R-:W-:Y:S05]  /*18e60*/  BSYNC.RECONVERGENT B11 ;  /* 0x00000000000b7941 */ /* 0x000fea0003800200 */
.L_x_364:
[----:B------:R-:W-:Y:S01]  /*18e70*/  R2UR UR4, R52 ;  /* 0x00000000340472ca */ /* 0x000fe200000e0000 */
[----:B------:R-:W1:Y:S01]  /*18e80*/  LDS R0, [R83] ;  /* 0x0000000053007984 */ /* 0x000e620000000800 */
[----:B------:R-:W-:-:S13]  /*18e90*/  R2UR UR5, R53 ;  /* 0x00000000350572ca */ /* 0x000fda00000e0000 */
[----:B------:R-:W2:Y:S01]  /*18ea0*/  LDG.E.64 R2, desc[UR4][R76.64] ;  /* 0x000000044c027981 */ /* 0x000ea2000c1e1b00 */
[----:B-1----:R-:W-:-:S06]  /*18eb0*/  FADD R4, R0, -10 ;  /* 0xc120000000047421 */ /* 0x002fcc0000000000 */
[----:B------:R-:W2:Y:S02]  /*18ec0*/  F2F.F64.F32 R4, R4 ;  /* 0x0000000400047310 */ /* 0x000ea40000201800 */
[----:B--2---:R-:W-:-:S14]  /*18ed0*/  DSETP.GT.AND P1, PT, R2, R4, PT ;  /* 0x000000040200722a */ /* 0x004fdc0003f24000 */
[----:B------:R-:W1:Y:S04]  /*18ee0*/  @!P1 LDS R2, [R82] ;  /* 0x0000000052029984 */ /* 0x000e680000000800 */
[----:B------:R2:W-:Y:S02]  /*18ef0*/  @P1 STS [R82], RZ ;  /* 0x000000ff52001388 */ /* 0x0005e40000000800 */
[----:B-12---:R-:W-:-:S13]  /*18f00*/  @!P1 ISETP.EQ.AND P0, PT, R2, RZ, PT ;  /* 0x000000ff0200920c */ /* 0x006fda0003f02270 */
.L_x_363:
[----:B------:R1:W-:Y:S05]  /*18f10*/  BMOV.32 B0, R85 ;  /* 0x0000005500007356 */ /* 0x0003ea0000000000 */
[----:B------:R-:W-:Y:S05]  /*18f20*/  BSYNC.RECONVERGENT B0 ;  /* 0x0000000000007941 */ /* 0x000fea0003800200 */
.L_x_362:
[----:B------:R-:W-:Y:S05]  /*18f30*/  BMOV.32.CLEAR RZ, B0 ;  /* 0x0000000000ff7355 */ /* 0x000fea0000100000 */
[----:B------:R-:W-:Y:S01]  /*18f40*/  BSSY.RECONVERGENT B0, `(.L_x_92) ;  /* 0x000001b000007945 */ /* 0x000fe20003800200 */
[----:B------:R-:W-:-:S03]  /*18f50*/  IMAD.MOV.U32 R8, RZ, RZ, RZ ;  /* 0x000000ffff087224 */ /* 0x000fc600078e00ff */
[----:B-1----:R-:W1:Y:S05]  /*18f60*/  BMOV.32.CLEAR R85, B0 ;  /* 0x0000000000557355 */ /* 0x002e6a0000100000 */
[----:B------:R-:W-:Y:S05]  /*18f70*/  @P0 BRA `(.L_x_365) ;  /* 0x0000000000580947 */ /* 0x000fea0003800000 */
[----:B------:R2:W1:Y:S01]  /*18f80*/  LDS R0, [R35] ;  /* 0x0000000023007984 */ /* 0x0004620000000800 */
[----:B------:R-:W-:Y:S05]  /*18f90*/  BMOV.32.CLEAR RZ, B0 ;  /* 0x0000000000ff7355 */ /* 0x000fea0000100000 */
[----:B------:R2:W1:Y:S01]  /*18fa0*/  LDS R19, [R28] ;  /* 0x000000001c137984 */ /* 0x0004620000000800 */
[----:B------:R-:W-:Y:S04]  /*18fb0*/  BSSY.RECONVERGENT B0, `(.L_x_366) ;  /* 0x0000008000007945 */ /* 0x000fe80003800200 */
[----:B------:R-:W-:Y:S05]  /*18fc0*/  BMOV.32.CLEAR RZ, B11 ;  /* 0x000000000bff7355 */ /* 0x000fea0000100000 */
[----:B0-----:R-:W0:Y:S05]  /*18fd0*/  BMOV.32.CLEAR R84, B0 ;  /* 0x0000000000547355 */ /* 0x001e2a0000100000 */
[----:B------:R-:W-:Y:S01]  /*18fe0*/  IMAD.MOV.U32 R3, RZ, RZ, RZ ;  /* 0x000000ffff037224 */ /* 0x000fe200078e00ff */
[----:B------:R-:W-:Y:S01]  /*18ff0*/  MOV R36, 0x19020 ;  /* 0x0001902000247802 */ /* 0x000fe20000000f00 */
[----:B0-2---:R-:W-:-:S07]  /*19000*/  IMAD.MOV.U32 R2, RZ, RZ, 0x4 ;  /* 0x00000004ff027424 */ /* 0x005fce00078e00ff */
[----:B-1-34-:R-:W-:Y:S05]  /*19010*/  CALL.REL.NOINC `($_Z16candidate_primerPcPiS0_iiiS_PdS0_Pf$_Z4thalPciiiiS_iPdPi) ;  /* 0x0000003000987944 */ /* 0x01afea0003c00000 */
[----:B------:R0:W-:Y:S05]  /*19020*/  BMOV.32 B11, R84 ;  /* 0x000000540b007356 */ /* 0x0001ea0000000000 */
[----:B------:R-:W-:Y:S05]  /*19030*/  BSYNC.RECONVERGENT B11 ;  /* 0x00000000000b7941 */ /* 0x000fea0003800200 */
.L_x_366:
[----:B------:R-:W-:Y:S01]  /*19040*/  R2UR UR4, R52 ;  /* 0x00000000340472ca */ /* 0x000fe200000e0000 */
[----:B------:R-:W1:Y:S01]  /*19050*/  LDS R0, [R83] ;  /* 0x0000000053007984 */ /* 0x000e620000000800 */
[----:B------:R-:W-:-:S13]  /*19060*/  R2UR UR5, R53 ;  /* 0x00000000350572ca */ /* 0x000fda00000e0000 */
[----:B------:R-:W2:Y:S01]  /*19070*/  LDG.E.64 R76, desc[UR4][R76.64] ;  /* 0x000000044c4c7981 */ /* 0x000ea2000c1e1b00 */
[----:B-1----:R-:W-:-:S06]  /*19080*/  FADD R2, R0, -10 ;  /* 0xc120000000027421 */ /* 0x002fcc0000000000 */
[----:B------:R-:W2:Y:S02]  /*19090*/  F2F.F64.F32 R2, R2 ;  /* 0x0000000200027310 */ /* 0x000ea40000201800 */
[----:B--2---:R-:W-:-:S14]  /*190a0*/  DSETP.GT.AND P0, PT, R76, R2, PT ;  /* 0x000000024c00722a */ /* 0x004fdc0003f04000 */
[----:B------:R2:W1:Y:S04]  /*190b0*/  @!P0 LDS R8, [R82] ;  /* 0x0000000052088984 */ /* 0x0004680000000800 */
[----:B------:R2:W-:Y:S02]  /*190c0*/  @P0 STS [R82], RZ ;  /* 0x000000ff52000388 */ /* 0x0005e40000000800 */
[----:B-12---:R-:W-:-:S07]  /*190d0*/  @P0 IMAD.MOV.U32 R8, RZ, RZ, RZ ;  /* 0x000000ffff080224 */ /* 0x006fce00078e00ff */
.L_x_365:
[----:B-1----:R1:W-:Y:S05]  /*190e0*/  BMOV.32 B0, R85 ;  /* 0x0000005500007356 */ /* 0x0023ea0000000000 */
[----:B------:R-:W-:Y:S05]  /*190f0*/  BSYNC.RECONVERGENT B0 ;  /* 0x0000000000007941 */ /* 0x000fea0003800200 */
.L_x_92:
[----:B------:R-:W2:Y:S01]  /*19100*/  S2R R2, SR_CgaCtaId ;  /* 0x0000000000027919 */ /* 0x000ea20000008800 */
[----:B------:R-:W-:Y:S01]  /*19110*/  MOV R3, 0x400 ;  /* 0x0000040000037802 */ /* 0x000fe20000000f00 */
[----:B------:R-:W-:Y:S05]  /*19120*/  BMOV.32.CLEAR RZ, B0 ;  /* 0x0000000000ff7355 */ /* 0x000fea0000100000 */
[----:B0-----:R-:W0:Y:S01]  /*19130*/  S2R R84, SR_TID.X ;  /* 0x0000000000547919 */ /* 0x001e220000002100 */
[----:B------:R-:W-:Y:S01]  /*19140*/  ISETP.NE.AND P0, PT, R8, RZ, PT ;  /* 0x000000ff0800720c */ /* 0x000fe20003f05270 */
[----:B------:R-:W-:Y:S01]  /*19150*/  VIADD R5, R3, 0x1000 ;  /* 0x0000100003057836 */ /* 0x000fe20000000000 */
[----:B------:R-:W-:Y:S04]  /*19160*/  BSSY.RECONVERGENT B0, `(.L_x_367) ;  /* 0x0000146000007945 */ /* 0x000fe80003800200 */
[----:B--2---:R-:W-:-:S05]  /*19170*/  LEA R5, R2, R5, 0x18 ;  /* 0x0000000502057211 */ /* 0x004fca00078ec0ff */
[----:B0-----:R-:W-:Y:S02]  /*19180*/  IMAD R82, R84, 0x8, R5 ;  /* 0x0000000854527824 */ /* 0x001fe400078e0205 */
[----:B------:R-:W-:Y:S05]  /*19190*/  @!P0 BRA `(.L_x_368) ;  /* 0x0000001400088947 */ /* 0x000fea0003800000 */
[----:B------:R-:W0:Y:S01]  /*191a0*/  LDS R6, [R35] ;  /* 0x0000000023067984 */ /* 0x000e220000000800 */
[----:B----4-:R-:W0:Y:S01]  /*191b0*/  LDC.64 R10, c[0x0][0x380] ;  /* 0x0000e000ff0a7b82 */ /* 0x010e220000000a00 */
[----:B------:R-:W-:Y:S02]  /*191c0*/  R2UR UR4, R52 ;  /* 0x00000000340472ca */ /* 0x000fe400000e0000 */
[----:B------:R-:W-:Y:S02]  /*191d0*/  R2UR UR5, R53 ;  /* 0x00000000350572ca */ /* 0x000fe400000e0000 */
[----:B0-----:R-:W-:-:S04]  /*191e0*/  IADD3 R4, P0, PT, R6, R10, RZ ;  /* 0x0000000a06047210 */ /* 0x001fc80007f1e0ff */
[----:B------:R-:W-:-:S07]  /*191f0*/  LEA.HI.X.SX32 R5, R6, R11, 0x1, P0 ;  /* 0x0000000b06057211 */ /* 0x000fce00000f0eff */
        /* <DEDUP_REMOVED lines=10> */
.L_x_370:
[----:B------:R-:W-:Y:S05]  /*192a0*/  BSYNC.RECONVERGENT B1 ;  /* 0x0000000000017941 */ /* 0x000fea0003800200 */
.L_x_369:
[----:B------:R-:W-:Y:S02]  /*192b0*/  R2UR UR4, R52 ;  /* 0x00000000340472ca */ /* 0x000fe400000e0000 */
[----:B------:R-:W-:-:S13]  /*192c0*/  R2UR UR5, R53 ;  /* 0x00000000350572ca */ /* 0x000fda00000e0000 */
[----:B------:R-:W2:Y:S01]  /*192d0*/  LDG.E.U8 R7, desc[UR4][R4.64+0x1] ;  /* 0x0000010404077981 */ /* 0x000ea2000c1e1100 */
        /* <DEDUP_REMOVED lines=9> */
.L_x_372:
[----:B------:R-:W-:Y:S05]  /*19370*/  BSYNC.RECONVERGENT B1 ;  /* 0x0000000000017941 */ /* 0x000fea0003800200 */
.L_x_371:
        /* <DEDUP_REMOVED lines=12> */
.L_x_374:
[----:B------:R-:W-:Y:S05]  /*19440*/  BSYNC.RECONVERGENT B1 ;  /* 0x0000000000017941 */ /* 0x000fea0003800200 */
.L_x_373:
        /* <DEDUP_REMOVED lines=12> */
.L_x_376:
[----:B------:R-:W-:Y:S05]  /*19510*/  BSYNC.RECONVERGENT B1 ;  /* 0x0000000000017941 */ /* 0x000fea0003800200 */
.L_x_375:
        /* <DEDUP_REMOVED lines=12> */
.L_x_378:
[----:B------:R-:W-:Y:S05]  /*195e0*/  BSYNC.RECONVERGENT B1 ;  /* 0x0000000000017941 */ /* 0x000fea0003800200 */
.L_x_377:
[----:B------:R-:W-:Y:S01]  /*195f0*/  R2UR UR4, R52 ;  /* 0x00000000340472ca */ /* 0x000fe200000e0000 */
[----:B------:R-:W0:Y:S01]  /*19600*/  LDS R7, [R28] ;  /* 0x000000001c077984 */ /* 0x000e220000000800 */
[----:B------:R-:W-:-:S13]  /*19610*/  R2UR UR5, R53 ;  /* 0x00000000350572ca */ /* 0x000fda00000e0000 */
[----:B------:R-:W2:Y:S01]  /*19620*/  LDG.E.U8 R4, desc[UR4][R4.64+0x5] ;  /* 0x0000050404047981 */ /* 0x000ea2000c1e1100 */
[----:B------:R-:W-:Y:S01]  /*19630*/  BSSY.RECONVERGENT B1, `(.L_x_379) ;  /* 0x000000a000017945 */ /* 0x000fe20003800200 */
[----:B------:R-:W-:Y:S01]  /*19640*/  IMAD.MOV.U32 R12, RZ, RZ, RZ ;  /* 0x000000ffff0c7224 */ /* 0x000fe200078e00ff */
[----:B0-----:R-:W-:Y:S02]  /*19650*/  IADD3 R8, PT, PT, R6, -0x6, R7 ;  /* 0xfffffffa06087810 */ /* 0x001fe40007ffe007 */
[----:B--2---:R-:W-:-:S13]  /*19660*/  ISETP.NE.AND P0, PT, R4, 0x41, PT ;  /* 0x000000410400780c */ /* 0x004fda0003f05270 */
[----:B------:R-:W-:Y:S05]  /*19670*/  @!P0 BRA `(.L_x_380) ;  /* 0x0000000000148947 */ /* 0x000fea0003800000 */
[----:B------:R-:W-:-:S13]  /*19680*/  ISETP.NE.AND P0, PT, R4, 0x54, PT ;  /* 0x000000540400780c */ /* 0x000fda0003f05270 */
[----:B------:R-:W-:Y:S01]  /*19690*/  @P0 ISETP.NE.AND P1, PT, R4, 0x43, PT ;  /* 0x000000430400080c */ /* 0x000fe20003f25270 */
[----:B------:R-:W-:Y:S02]  /*196a0*/  @P0 IMAD.MOV.U32 R4, RZ, RZ, 0x2 ;  /* 0x00000002ff040424 */ /* 0x000fe400078e00ff */
[----:B------:R-:W-:-:S03]  /*196b0*/  @!P0 IMAD.MOV.U32 R12, RZ, RZ, 0x1 ;  /* 0x00000001ff0c8424 */ /* 0x000fc600078e00ff */
[----:B------:R-:W-:-:S07]  /*196c0*/  @P0 SEL R12, R4, 0x3, !P1 ;  /* 0x00000003040c0807 */ /* 0x000fce0004800000 */
.L_x_380:
[----:B------:R-:W-:Y:S05]  /*196d0*/  BSYNC.RECONVERGENT B1 ;  /* 0x0000000000017941 */ /* 0x000fea0003800200 */
.L_x_379:
[----:B------:R-:W-:Y:S02]  /*196e0*/  R2UR UR4, R52 ;  /* 0x00000000340472ca */ /* 0x000fe400000e0000 */
[----:B------:R-:W-:Y:S02]  /*196f0*/  R2UR UR5, R53 ;  /* 0x00000000350572ca */ /* 0x000fe400000e0000 */
[----:B------:R-:W-:-:S04]  /*19700*/  IADD3 R4, P0, PT, R8, R10, RZ ;  /* 0x0000000a08047210 */ /* 0x000fc80007f1e0ff */
        /* <DEDUP_REMOVED lines=11> */
.L_x_382:
[----:B------:R-:W-:Y:S05]  /*197c0*/  BSYNC.RECONVERGENT B1 ;  /* 0x0000000000017941 */ /* 0x000fea0003800200 */
.L_x_381:
        /* <DEDUP_REMOVED lines=12> */
.L_x_384:
[----:B------:R-:W-:Y:S05]  /*19890*/  BSYNC.RECONVERGENT B1 ;  /* 0x0000000000017941 */ /* 0x000fea0003800200 */
.L_x_383:
        /* <DEDUP_REMOVED lines=12> */
.L_x_386:
[----:B------:R-:W-:Y:S05]  /*19960*/  BSYNC.RECONVERGENT B1 ;  /* 0x0000000000017941 */ /* 0x000fea0003800200 */
.L_x_385:
        /* <DEDUP_REMOVED lines=12> */
.L_x_388:
[----:B------:R-:W-:Y:S05]  /*19a30*/  BSYNC.RECONVERGENT B1 ;  /* 0x0000000000017941 */ /* 0x000fea0003800200 */
.L_x_387:
        /* <DEDUP_REMOVED lines=12> */
.L_x_390:
[----:B------:R-:W-:Y:S05]  /*19b00*/  BSYNC.RECONVERGENT B1 ;  /* 0x0000000000017941 */ /* 0x000fea0003800200 */
.L_x_389:
[----:B------:R-:W-:Y:S02]  /*19b10*/  R2UR UR4, R52 ;  /* 0x00000000340472ca */ /* 0x000fe400000e0000 */
[----:B------:R-:W-:-:S13]  /*19b20*/  R2UR UR5, R53 ;  /* 0x00000000350572ca */ /* 0x000fda00000e0000 */
[----:B------:R0:W2:Y:S01]  /*19b30*/  LDG.E.U8 R4, desc[UR4][R4.64+0x5] ;  /* 0x0000050404047981 */ /* 0x0000a2000c1e1100 */
[----:B------:R-:W-:Y:S01]  /*19b40*/  IMAD.IADD R10, R13, 0x1, R10 ;  /* 0x000000010d0a7824 */ /* 0x000fe200078e020a */
[----:B------:R-:W-:Y:S01]  /*19b50*/  BSSY.RECONVERGENT B1, `(.L_x_391) ;  /* 0x0000014000017945 */ /* 0x000fe20003800200 */
[----:B------:R-:W-:Y:S02]  /*19b60*/  IMAD.IADD R19, R36, 0x1, R19 ;  /* 0x0000000124137824 */ /* 0x000fe400078e0213 */
[----:B------:R-:W-:Y:S02]  /*19b70*/  IMAD.SHL.U32 R10, R10, 0x10, RZ ;  /* 0x000000100a0a7824 */ /* 0x000fe400078e00ff */
[----:B------:R-:W-:-:S03]  /*19b80*/  IMAD.SHL.U32 R13, R19, 0x10, RZ ;  /* 0x00000010130d7824 */ /* 0x000fc600078e00ff */
[----:B------:R-:W-:Y:S02]  /*19b90*/  LOP3.LUT R10, R10, R11, RZ, 0xfc, !PT ;  /* 0x0000000b0a0a7212 */ /* 0x000fe400078efcff */
[----:B------:R-:W-:-:S03]  /*19ba0*/  LOP3.LUT R16, R13, R16, RZ, 0xfc, !PT ;  /* 0x000000100d107212 */ /* 0x000fc600078efcff */
[----:B------:R-:W-:Y:S02]  /*19bb0*/  IMAD.IADD R10, R9, 0x1, R10 ;  /* 0x00000001090a7824 */ /* 0x000fe400078e020a */
[----:B------:R-:W-:Y:S02]  /*19bc0*/  IMAD.IADD R15, R15, 0x1, R16 ;  /* 0x000000010f0f7824 */ /* 0x000fe400078e0210 */
[----:B0-----:R-:W-:Y:S02]  /*19bd0*/  IMAD.SHL.U32 R5, R10, 0x10, RZ ;  /* 0x000000100a057824 */ /* 0x001fe400078e00ff */
[----:B------:R-:W-:-:S03]  /*19be0*/  IMAD.SHL.U32 R9, R15, 0x10, RZ ;  /* 0x000000100f097824 */ /* 0x000fc600078e00ff */
[----:B------:R-:W-:Y:S01]  /*19bf0*/  LOP3.LUT R8, R5, R8, RZ, 0xfc, !PT ;  /* 0x0000000805087212 */ /* 0x000fe200078efcff */
[----:B------:R-:W-:Y:S01]  /*19c00*/  IMAD.MOV.U32 R5, RZ, RZ, RZ ;  /* 0x000000ffff057224 */ /* 0x000fe200078e00ff */
[----:B------:R-:W-:Y:S02]  /*19c10*/  LOP3.LUT R9, R9, R14, RZ, 0xfc, !PT ;  /* 0x0000000e09097212 */ /* 0x000fe400078efcff */
[----:B--2---:R-:W-:-:S13]  /*19c20*/  ISETP.NE.AND P0, PT, R4, 0x41, PT ;  /* 0x000000410400780c */ /* 0x004fda0003f05270 */
[----:B------:R-:W-:Y:S05]  /*19c30*/  @!P0 BRA `(.L_x_392) ;  /* 0x0000000000148947 */ /* 0x000fea0003800000 */
[----:B------:R-:W-:-:S13]  /*19c40*/  ISETP.NE.AND P0, PT, R4, 0x54, PT ;  /* 0x000000540400780c */ /* 0x000fda0003f05270 */
[----:B------:R-:W-:Y:S01]  /*19c50*/  @P0 ISETP.NE.AND P1, PT, R4, 0x43, PT ;  /* 0x000000430400080c */ /* 0x000fe20003f25270 */
[----:B------:R-:W-:Y:S02]  /*19c60*/  @P0 IMAD.MOV.U32 R4, RZ, RZ, 0x2 ;  /* 0x00000002ff040424 */ /* 0x000fe400078e00ff */
[----:B------:R-:W-:-:S03]  /*19c70*/  @!P0 IMAD.MOV.U32 R5, RZ, RZ, 0x1 ;  /* 0x00000001ff058424 */ /* 0x000fc600078e00ff */
[----:B------:R-:W-:-:S07]  /*19c80*/  @P0 SEL R5, R4, 0x3, !P1 ;  /* 0x0000000304050807 */ /* 0x000fce0004800000 */
.L_x_392:
[----:B------:R-:W-:Y:S05]  /*19c90*/  BSYNC.RECONVERGENT B1 ;  /* 0x0000000000017941 */ /* 0x000fea0003800200 */
.L_x_391:
[----:B------:R-:W-:Y:S01]  /*19ca0*/  IMAD.IADD R4, R5, 0x1, R8 ;  /* 0x0000000105047824 */ /* 0x000fe200078e0208 */
[----:B------:R-:W-:Y:S01]  /*19cb0*/  BSSY.RECONVERGENT B1, `(.L_x_393) ;  /* 0x000002b000017945 */ /* 0x000fe20003800200 */
[----:B------:R-:W-:Y:S02]  /*19cc0*/  IMAD.IADD R5, R12, 0x1, R9 ;  /* 0x000000010c057824 */ /* 0x000fe400078e0209 */
[----:B------:R-:W-:Y:S01]  /*19cd0*/  VIADD R8, R7, 0xffffffeb ;  /* 0xffffffeb07087836 */ /* 0x000fe20000000000 */
[----:B------:R-:W-:Y:S01]  /*19ce0*/  LEA R10, R4, 0x10000, 0x2 ;  /* 0x00010000040a7811 */ /* 0x000fe200078e10ff */
[----:B------:R-:W-:Y:S01]  /*19cf0*/  IMAD R6, R6, 0xb, R7 ;  /* 0x0000000b06067824 */ /* 0x000fe200078e0207 */
[----:B------:R-:W-:Y:S02]  /*19d00*/  LEA R9, R5, 0x10000, 0x2 ;  /* 0x0001000005097811 */ /* 0x000fe400078e10ff */
[----:B------:R-:W0:Y:S08]  /*19d10*/  LDC R13, c[0x3][R10+-0x42d8] ;  /* 0x00ef4a000a0d7b82 */ /* 0x000e300000000800 */
[----:B------:R2:W4:Y:S08]  /*19d20*/  LDC R11, c[0x3][R9+-0x42d8] ;  /* 0x00ef4a00090b7b82 */ /* 0x0005300000000800 */
[----:B------:R-:W5:Y:S01]  /*19d30*/  LDC.64 R4, c[0x0][0x388] ;  /* 0x0000e200ff047b82 */ /* 0x000f620000000a00 */
[----:B--2---:R-:W-:-:S04]  /*19d40*/  VIADD R9, R6, 0xfffffff1 ;  /* 0xfffffff106097836 */ /* 0x004fc80000000000 */
[----:B-----5:R-:W-:Y:S01]  /*19d50*/  IMAD.WIDE R4, R9, 0x4, R4 ;  /* 0x0000000409047825 */ /* 0x020fe200078e0204 */
[C---:B0-----:R-:W-:Y:S01]  /*19d60*/  FSETP.GE.AND P1, PT, R13.reuse, 3, PT ;  /* 0x404000000d00780b */ /* 0x041fe20003f26000 */
[----:B------:R0:W-:Y:S01]  /*19d70*/  STS [R82+0x4], R13 ;  /* 0x0000040d52007388 */ /* 0x0001e20000000800 */
[----:B------:R-:W-:Y:S02]  /*19d80*/  FSETP.GE.AND P0, PT, R13, 4, PT ;  /* 0x408000000d00780b */ /* 0x000fe40003f06000 */
[C---:B----4-:R-:W-:Y:S01]  /*19d90*/  FSETP.LTU.OR P1, PT, R11.reuse, 4, !P1 ;  /* 0x408000000b00780b */ /* 0x050fe20004f29400 */
[----:B------:R0:W-:Y:S01]  /*19da0*/  STS [R82], R11 ;  /* 0x0000000b52007388 */ /* 0x0001e20000000800 */
[----:B------:R-:W-:Y:S02]  /*19db0*/  FSETP.LTU.OR P0, PT, R11, 3, !P0 ;  /* 0x404000000b00780b */ /* 0x000fe40004709400 */
[C---:B------:R-:W-:Y:S02]  /*19dc0*/  ISETP.GT.OR P4, PT, R7.reuse, 0x16, P1 ;  /* 0x000000160700780c */ /* 0x040fe40000f84670 */
[----:B------:R-:W-:Y:S01]  /*19dd0*/  ISETP.LT.U32.OR P6, PT, R8, -0x3, P0 ;  /* 0xfffffffd0800780c */ /* 0x000fe200007c1470 */
[----:B------:R-:W-:Y:S01]  /*19de0*/  VIADD R8, R7, 0xffffffe9 ;  /* 0xffffffe907087836 */ /* 0x000fe20000000000 */
[----:B------:R-:W-:-:S02]  /*19df0*/  FSETP.LTU.OR P4, PT, R0, 64, P4 ;  /* 0x428000000000780b */ /* 0x000fc40002789400 */
[C---:B------:R-:W-:Y:S02]  /*19e00*/  ISETP.LT.OR P5, PT, R7.reuse, 0x14, P1 ;  /* 0x000000140700780c */ /* 0x040fe40000fa1670 */
[----:B------:R-:W-:Y:S02]  /*19e10*/  ISETP.LT.U32.OR P2, PT, R8, -0x3, P1 ;  /* 0xfffffffd0800780c */ /* 0x000fe40000f41470 */
[C---:B------:R-:W-:Y:S02]  /*19e20*/  ISETP.GT.OR P3, PT, R7.reuse, 0x14, P0 ;  /* 0x000000140700780c */ /* 0x040fe40000764670 */
[----:B------:R-:W-:Y:S02]  /*19e30*/  ISETP.LT.OR P1, PT, R7, 0x12, P0 ;  /* 0x000000120700780c */ /* 0x000fe40000721670 */
[C---:B------:R-:W-:Y:S02]  /*19e40*/  FSETP.LTU.OR P5, PT, R0.reuse, 60, P5 ;  /* 0x427000000000780b */ /* 0x040fe40002fa9400 */
[----:B------:R-:W-:-:S02]  /*19e50*/  FSETP.LTU.OR P2, PT, R0, 64, P2 ;  /* 0x428000000000780b */ /* 0x000fc40001749400 */
[C---:B------:R-:W-:Y:S02]  /*19e60*/  FSETP.LTU.OR P3, PT, R0.reuse, 59, P3 ;  /* 0x426c00000000780b */ /* 0x040fe40001f69400 */
[C---:B------:R-:W-:Y:S02]  /*19e70*/  FSETP.LTU.OR P6, PT, R0.reuse, 59, P6 ;  /* 0x426c00000000780b */ /* 0x040fe400037c9400 */
[C---:B------:R-:W-:Y:S02]  /*19e80*/  FSETP.GTU.OR P1, PT, R0.reuse, 58, P1 ;  /* 0x426800000000780b */ /* 0x040fe40000f2c400 */
[C---:B------:R-:W-:Y:S02]  /*19e90*/  FSETP.GTU.OR P5, PT, R0.reuse, 63, P5 ;  /* 0x427c00000000780b */ /* 0x040fe40002fac400 */
[C---:B------:R-:W-:Y:S02]  /*19ea0*/  FSETP.GTU.OR P2, PT, R0.reuse, 66, P2 ;  /* 0x428400000000780b */ /* 0x040fe4000174c400 */
[----:B------:R-:W-:-:S02]  /*19eb0*/  FSETP.GTU.OR P3, PT, R0, 63, P3 ;  /* 0x427c00000000780b */ /* 0x000fc40001f6c400 */
[----:B------:R-:W-:Y:S01]  /*19ec0*/  FSETP.GTU.OR P6, PT, R0, 61, P6 ;  /* 0x427400000000780b */ /* 0x000fe200037cc400 */
[----:B0-----:R-:W-:-:S12]  /*19ed0*/  @P4 BRA `(.L_x_394) ;  /* 0x0000000000204947 */ /* 0x001fd80003800000 */
[----:B------:R-:W0:Y:S02]  /*19ee0*/  LDS R6, [R33] ;  /* 0x0000000021067984 */ /* 0x000e240000000800 */
[----:B0-----:R-:W-:-:S13]  /*19ef0*/  FSETP.GE.AND P4, PT, R6, 40, PT ;  /* 0x422000000600780b */ /* 0x001fda0003f86000 */
[----:B------:R-:W-:Y:S05]  /*19f00*/  @!P4 BRA `(.L_x_394) ;  /* 0x000000000014c947 */ /* 0x000fea0003800000 */
[----:B------:R-:W-:Y:S02]  /*19f10*/  R2UR UR4, R52 ;  /* 0x00000000340472ca */ /* 0x000fe400000e0000 */
[----:B------:R-:W-:-:S13]  /*19f20*/  R2UR UR5, R53 ;  /* 0x00000000350572ca */ /* 0x000fda00000e0000 */
[----:B------:R-:W2:Y:S02]  /*19f30*/  LDG.E R6, desc[UR4][R4.64] ;  /* 0x0000000404067981 */ /* 0x000ea4000c1e1900 */
[----:B--2---:R-:W-:-:S05]  /*19f40*/  VIADD R9, R6, 0x1 ;  /* 0x0000000106097836 */ /* 0x004fca0000000000 */
[----:B------:R0:W-:Y:S02]  /*19f50*/  STG.E desc[UR4][R4.64], R9 ;  /* 0x0000000904007986 */ /* 0x0001e4000c101904 */
.L_x_394:
[----:B------:R-:W-:Y:S05]  /*19f60*/  BSYNC.RECONVERGENT B1 ;  /* 0x0000000000017941 */ /* 0x000fea0003800200 */
.L_x_393:
[----:B------:R-:W-:Y:S04]  /*19f70*/  BSSY.RECONVERGENT B1, `(.L_x_395) ;  /* 0x000000a000017945 */ /* 0x000fe80003800200 */
[----:B------:R-:W-:Y:S05]  /*19f80*/  @P5 BRA `(.L_x_396) ;  /* 0x0000000000205947 */ /* 0x000fea0003800000 */
[----:B------:R-:W2:Y:S02]  /*19f90*/  LDS R6, [R33] ;  /* 0x0000000021067984 */ /* 0x000ea40000000800 */
[----:B--2---:R-:W-:-:S13]  /*19fa0*/  FSETP.GTU.AND P4, PT, R6, 65, PT ;  /* 0x428200000600780b */ /* 0x004fda0003f8c000 */
[----:B------:R-:W-:Y:S05]  /*19fb0*/  @P4 BRA `(.L_x_396) ;  /* 0x0000000000144947 */ /* 0x000fea0003800000 */
[----:B------:R-:W-:Y:S02]  /*19fc0*/  R2UR UR4, R52 ;  /* 0x00000000340472ca */ /* 0x000fe400000e0000 */
[----:B------:R-:W-:-:S13]  /*19fd0*/  R2UR UR5, R53 ;  /* 0x00000000350572ca */ /* 0x000fda00000e0000 */
[----:B0-----:R-:W2:Y:S02]  /*19fe0*/  LDG.E R9, desc[UR4][R4.64] ;  /* 0x0000000404097981 */ /* 0x001ea4000c1e1900 */
[----:B--2---:R-:W-:-:S05]  /*19ff0*/  VIADD R9, R9, 0x2 ;  /* 0x0000000209097836 */ /* 0x004fca0000000000 */
[----:B------:R2:W-:Y:S02]  /*1a000*/  STG.E desc[UR4][R4.64], R9 ;  /* 0x0000000904007986 */ /* 0x0005e4000c101904 */
.L_x_396:
[----:B------:R-:W-:Y:S05]  /*1a010*/  BSYNC.RECONVERGENT B1 ;  /* 0x0000000000017941 */ /* 0x000fea0003800200 */
.L_x_395:
[----:B------:R-:W-:Y:S04]  /*1a020*/  BSSY.RECONVERGENT B1, `(.L_x_397) ;  /* 0x000000b000017945 */ /* 0x000fe80003800200 */
[----:B------:R-:W-:Y:S05]  /*1a030*/  @P2 BRA `(.L_x_398) ;  /* 0x0000000000242947 */ /* 0x000fea0003800000 */
[----:B------:R-:W4:Y:S02]  /*1a040*/  LDS R6, [R33] ;  /* 0x0000000021067984 */ /* 0x000f240000000800 */
[----:B----4-:R-:W-:-:S04]  /*1a050*/  FSETP.GTU.AND P2, PT, R6, 65, PT ;  /* 0x428200000600780b */ /* 0x010fc80003f4c000 */
[----:B------:R-:W-:-:S13]  /*1a060*/  FSETP.LTU.OR P2, PT, R6, 40, P2 ;  /* 0x422000000600780b */ /* 0x000fda0001749400 */
[----:B------:R-:W-:Y:S05]  /*1a070*/  @P2 BRA `(.L_x_398) ;  /* 0x0000000000142947 */ /* 0x000fea0003800000 */
[----:B------:R-:W-:Y:S02]  /*1a080*/  R2UR UR4, R52 ;  /* 0x00000000340472ca */ /* 0x000fe400000e0000 */
[----:B------:R-:W-:-:S13]  /*1a090*/  R2UR UR5, R53 ;  /* 0x00000000350572ca */ /* 0x000fda00000e0000 */
[----:B0-2---:R-:W2:Y:S02]  /*1a0a0*/  LDG.E R9, desc[UR4][R4.64] ;  /* 0x0000000404097981 */ /* 0x005ea4000c1e1900 */
[----:B--2---:R-:W-:-:S05]  /*1a0b0*/  VIADD R9, R9, 0x4 ;  /* 0x0000000409097836 */ /* 0x004fca0000000000 */
[----:B------:R4:W-:Y:S02]  /*1a0c0*/  STG.E desc[UR4][R4.64], R9 ;  /* 0x0000000904007986 */ /* 0x0009e4000c101904 */
.L_x_398:
[----:B------:R-:W-:Y:S05]  /*1a0d0*/  BSYNC.RECONVERGENT B1 ;  /* 0x0000000000017941 */ /* 0x000fea0003800200 */
.L_x_397:
[----:B------:R-:W-:Y:S04]  /*1a0e0*/  BSSY.RECONVERGENT B1, `(.L_x_399) ;  /* 0x000000a000017945 */ /* 0x000fe80003800200 */
[----:B------:R-:W-:Y:S05]  /*1a0f0*/  @P3 BRA `(.L_x_400) ;  /* 0x0000000000203947 */ /* 0x000fea0003800000 */
[----:B------:R-:W5:Y:S02]  /*1a100*/  LDS R6, [R33] ;  /* 0x0000000021067984 */ /* 0x000f640000000800 */
[----:B-----5:R-:W-:-:S13]  /*1a110*/  FSETP.GE.AND P2, PT, R6, 40, PT ;  /* 0x422000000600780b */ /* 0x020fda0003f46000 */
[----:B------:R-:W-:Y:S05]  /*1a120*/  @!P2 BRA `(.L_x_400) ;  /* 0x000000000014a947 */ /* 0x000fea0003800000 */
[----:B------:R-:W-:Y:S02]  /*1a130*/  R2UR UR4, R52 ;  /* 0x00000000340472ca */ /* 0x000fe400000e0000 */
[----:B------:R-:W-:-:S13]  /*1a140*/  R2UR UR5, R53 ;  /* 0x00000000350572ca */ /* 0x000fda00000e0000 */
[----:B0-2-4-:R-:W2:Y:S02]  /*1a150*/  LDG.E R9, desc[UR4][R4.64] ;  /* 0x0000000404097981 */ /* 0x015ea4000c1e1900 */
[----:B--2---:R-:W-:-:S05]  /*1a160*/  VIADD R9, R9, 0xa ;  /* 0x0000000a09097836 */ /* 0x004fca0000000000 */
[----:B------:R0:W-:Y:S02]  /*1a170*/  STG.E desc[UR4][R4.64], R9 ;  /* 0x0000000904007986 */ /* 0x0001e4000c101904 */
.L_x_400:
[----:B------:R-:W-:Y:S05]  /*1a180*/  BSYNC.RECONVERGENT B1 ;  /* 0x0000000000017941 */ /* 0x000fea0003800200 */
.L_x_399:
[----:B------:R-:W-:Y:S04]  /*1a190*/  BSSY.RECONVERGENT B1, `(.L_x_401) ;  /* 0x000000a000017945 */ /* 0x000fe80003800200 */
[----:B------:R-:W-:Y:S05]  /*1a1a0*/  @P1 BRA `(.L_x_402) ;  /* 0x0000000000201947 */ /* 0x000fea0003800000 */
[----:B------:R-:W5:Y:S02]  /*1a1b0*/  LDS R6, [R33] ;  /* 0x0000000021067984 */ /* 0x000f640000000800 */
[----:B-----5:R-:W-:-:S13]  /*1a1c0*/  FSETP.GTU.AND P1, PT, R6, 65, PT ;  /* 0x428200000600780b */ /* 0x020fda0003f2c000 */
[----:B------:R-:W-:Y:S05]  /*1a1d0*/  @P1 BRA `(.L_x_402) ;  /* 0x0000000000141947 */ /* 0x000fea0003800000 */
[----:B------:R-:W-:Y:S02]  /*1a1e0*/  R2UR UR4, R52 ;  /* 0x00000000340472ca */ /* 0x000fe400000e0000 */
[----:B------:R-:W-:-:S13]  /*1a1f0*/  R2UR UR5, R53 ;  /* 0x00000000350572ca */ /* 0x000fda00000e0000 */
[----:B0-2-4-:R-:W2:Y:S02]  /*1a200*/  LDG.E R9, desc[UR4][R4.64] ;  /* 0x0000000404097981 */ /* 0x015ea4000c1e1900 */
[----:B--2---:R-:W-:-:S05]  /*1a210*/  VIADD R9, R9, 0x14 ;  /* 0x0000001409097836 */ /* 0x004fca0000000000 */
[----:B------:R0:W-:Y:S02]  /*1a220*/  STG.E desc[UR4][R4.64], R9 ;  /* 0x0000000904007986 */ /* 0x0001e4000c101904 */
.L_x_402:
[----:B------:R-:W-:Y:S05]  /*1a230*/  BSYNC.RECONVERGENT B1 ;  /* 0x0000000000017941 */ /* 0x000fea0003800200 */
.L_x_401:
[----:B------:R-:W-:Y:S04]  /*1a240*/  BSSY.RECONVERGENT B1, `(.L_x_403) ;  /* 0x000000b000017945 */ /* 0x000fe80003800200 */
[----:B------:R-:W-:Y:S05]  /*1a250*/  @P6 BRA `(.L_x_404) ;  /* 0x0000000000246947 */ /* 0x000fea0003800000 */
[----:B------:R-:W5:Y:S02]  /*1a260*/  LDS R6, [R33] ;  /* 0x0000000021067984 */ /* 0x000f640000000800 */
[----:B-----5:R-:W-:-:S04]  /*1a270*/  FSETP.GTU.AND P1, PT, R6, 65, PT ;  /* 0x428200000600780b */ /* 0x020fc80003f2c000 */
[----:B------:R-:W-:-:S13]  /*1a280*/  FSETP.LTU.OR P1, PT, R6, 40, P1 ;  /* 0x422000000600780b */ /* 0x000fda0000f29400 */
[----:B------:R-:W-:Y:S05]  /*1a290*/  @P1 BRA `(.L_x_404) ;  /* 0x0000000000141947 */ /* 0x000fea0003800000 */
[----:B------:R-:W-:Y:S02]  /*1a2a0*/  R2UR UR4, R52 ;  /* 0x00000000340472ca */ /* 0x000fe400000e0000 */
[----:B------:R-:W-:-:S13]  /*1a2b0*/  R2UR UR5, R53 ;  /* 0x00000000350572ca */ /* 0x000fda00000e0000 */
[----:B0-2-4-:R-:W2:Y:S02]  /*1a2c0*/  LDG.E R9, desc[UR4][R4.64] ;  /* 0x0000000404097981 */ /* 0x015ea4000c1e1900 */
[----:B--2---:R-:W-:-:S05]  /*1a2d0*/  VIADD R9, R9, 0x28 ;  /* 0x0000002809097836 */ /* 0x004fca0000000000 */
[----:B------:R0:W-:Y:S02]  /*1a2e0*/  STG.E desc[UR4][R4.64], R9 ;  /* 0x0000000904007986 */ /* 0x0001e4000c101904 */
.L_x_404:
[----:B------:R-:W-:Y:S05]  /*1a2f0*/  BSYNC.RECONVERGENT B1 ;  /* 0x0000000000017941 */ /* 0x000fea0003800200 */
.L_x_403:
[----:B------:R-:W5:Y:S02]  /*1a300*/  LDCU UR4, c[0x0][0x398] ;  /* 0x00007300ff0477ac */ /* 0x000f640008000800 */
[----:B-----5:R-:W-:-:S09]  /*1a310*/  UISETP.NE.AND UP0, UPT, UR4, URZ, UPT ;  /* 0x000000ff0400728c */ /* 0x020fd2000bf05270 */
[----:B------:R-:W-:Y:S05]  /*1a320*/  BRA.U !UP0, `(.L_x_368) ;  /* 0x0000000108a47547 */ /* 0x000fea000b800000 */
[C---:B------:R-:W-:Y:S01]  /*1a330*/  ISETP.GT.OR P1, PT, R7.reuse, 0x16, P0 ;  /* 0x000000160700780c */ /* 0x040fe20000724670 */
[----:B------:R-:W-:Y:S01]  /*1a340*/  BSSY.RECONVERGENT B1, `(.L_x_405) ;  /* 0x0000012000017945 */ /* 0x000fe20003800200 */
[----:B------:R-:W-:Y:S02]  /*1a350*/  ISETP.LT.OR P2, PT, R7, 0x14, P0 ;  /* 0x000000140700780c */ /* 0x000fe40000741670 */
[----:B------:R-:W-:Y:S02]  /*1a360*/  FSETP.LTU.OR P1, PT, R0, 64, P1 ;  /* 0x428000000000780b */ /* 0x000fe40000f29400 */
[----:B------:R-:W-:Y:S02]  /*1a370*/  ISETP.LT.U32.OR P0, PT, R8, -0x3, P0 ;  /* 0xfffffffd0800780c */ /* 0x000fe40000701470 */
[C---:B------:R-:W-:Y:S02]  /*1a380*/  FSETP.GTU.OR P1, PT, R0.reuse, 68, P1 ;  /* 0x428800000000780b */ /* 0x040fe40000f2c400 */
[----:B------:R-:W-:-:S02]  /*1a390*/  FSETP.LTU.OR P2, PT, R0, 60, P2 ;  /* 0x427000000000780b */ /* 0x000fc40001749400 */
[C---:B------:R-:W-:Y:S02]  /*1a3a0*/  FSETP.LTU.OR P0, PT, R0.reuse, 64, P0 ;  /* 0x428000000000780b */ /* 0x040fe40000709400 */
[C---:B------:R-:W-:Y:S02]  /*1a3b0*/  FSETP.GTU.OR P2, PT, R0.reuse, 63, P2 ;  /* 0x427c00000000780b */ /* 0x040fe4000174c400 */
[----:B------:R-:W-:-:S05]  /*1a3c0*/  FSETP.GTU.OR P0, PT, R0, 66, P0 ;  /* 0x428400000000780b */ /* 0x000fca000070c400 */
[----:B------:R-:W-:Y:S08]  /*1a3d0*/  @P1 BRA `(.L_x_406) ;  /* 0x0000000000201947 */ /* 0x000ff00003800000 */
[----:B------:R-:W5:Y:S02]  /*1a3e0*/  LDS R6, [R33] ;  /* 0x0000000021067984 */ /* 0x000f640000000800 */
[----:B-----5:R-:W-:-:S13]  /*1a3f0*/  FSETP.GE.AND P1, PT, R6, 40, PT ;  /* 0x422000000600780b */ /* 0x020fda0003f26000 */
[----:B------:R-:W-:Y:S05]  /*1a400*/  @!P1 BRA `(.L_x_406) ;  /* 0x0000000000149947 */ /* 0x000fea0003800000 */
[----:B------:R-:W-:Y:S02]  /*1a410*/  R2UR UR4, R52 ;  /* 0x00000000340472ca */ /* 0x000fe400000e0000 */
[----:B------:R-:W-:-:S13]  /*1a420*/  R2UR UR5, R53 ;  /* 0x00000000350572ca */ /* 0x000fda00000e0000 */
[----:B------:R-:W5:Y:S02]  /*1a430*/  LDG.E R7, desc[UR4][R4.64] ;  /* 0x0000000404077981 */ /* 0x000f64000c1e1900 */
[----:B-----5:R-:W-:-:S05]  /*1a440*/  VIADD R7, R7, 0x64 ;  /* 0x0000006407077836 */ /* 0x020fca0000000000 */
[----:B------:R0:W-:Y:S02]  /*1a450*/  STG.E desc[UR4][R4.64], R7 ;  /* 0x0000000704007986 */ /* 0x0001e4000c101904 */
.L_x_406:
[----:B------:R-:W-:Y:S05]  /*1a460*/  BSYNC.RECONVERGENT B1 ;  /* 0x0000000000017941 */ /* 0x000fea0003800200 */
.L_x_405:
[----:B------:R-:W-:Y:S04]  /*1a470*/  BSSY.RECONVERGENT B1, `(.L_x_407) ;  /* 0x000000a000017945 */ /* 0x000fe80003800200 */
[----:B------:R-:W-:Y:S05]  /*1a480*/  @P2 BRA `(.L_x_408) ;  /* 0x0000000000202947 */ /* 0x000fea0003800000 */
[----:B------:R-:W5:Y:S02]  /*1a490*/  LDS R6, [R33] ;  /* 0x0000000021067984 */ /* 0x000f640000000800 */
[----:B-----5:R-:W-:-:S13]  /*1a4a0*/  FSETP.GTU.AND P1, PT, R6, 65, PT ;  /* 0x428200000600780b */ /* 0x020fda0003f2c000 */
[----:B------:R-:W-:Y:S05]  /*1a4b0*/  @P1 BRA `(.L_x_408) ;  /* 0x0000000000141947 */ /* 0x000fea0003800000 */
[----:B------:R-:W-:Y:S02]  /*1a4c0*/  R2UR UR4, R52 ;  /* 0x00000000340472ca */ /* 0x000fe400000e0000 */
[----:B------:R-:W-:-:S13]  /*1a4d0*/  R2UR UR5, R53 ;  /* 0x00000000350572ca */ /* 0x000fda00000e0000 */
[----:B0-----:R-:W5:Y:S02]  /*1a4e0*/  LDG.E R7, desc[UR4][R4.64] ;  /* 0x0000000404077981 */ /* 0x001f64000c1e1900 */
[----:B-----5:R-:W-:-:S05]  /*1a4f0*/  VIADD R7, R7, 0xc8 ;  /* 0x000000c807077836 */ /* 0x020fca0000000000 */
[----:B------:R0:W-:Y:S02]  /*1a500*/  STG.E desc[UR4][R4.64], R7 ;  /* 0x0000000704007986 */ /* 0x0001e4000c101904 */
.L_x_408:
[----:B------:R-:W-:Y:S05]  /*1a510*/  BSYNC.RECONVERGENT B1 ;  /* 0x0000000000017941 */ /* 0x000fea0003800200 */
.L_x_407:
[----:B------:R-:W-:Y:S05]  /*1a520*/  @P0 BRA `(.L_x_368) ;  /* 0x0000000000240947 */ /* 0x000fea0003800000 */
[----:B------:R-:W5:Y:S02]  /*1a530*/  LDS R6, [R33] ;  /* 0x0000000021067984 */ /* 0x000f640000000800 */
[----:B-----5:R-:W-:-:S04]  /*1a540*/  FSETP.GTU.AND P0, PT, R6, 65, PT ;  /* 0x428200000600780b */ /* 0x020fc80003f0c000 */
[----:B------:R-:W-:-:S13]  /*1a550*/  FSETP.LTU.OR P0, PT, R6, 40, P0 ;  /* 0x422000000600780b */ /* 0x000fda0000709400 */
[----:B------:R-:W-:Y:S05]  /*1a560*/  @P0 BRA `(.L_x_368) ;  /* 0x0000000000140947 */ /* 0x000fea0003800000 */
[----:B------:R-:W-:Y:S02]  /*1a570*/  R2UR UR4, R52 ;  /* 0x00000000340472ca */ /* 0x000fe400000e0000 */
[----:B------:R-:W-:-:S13]  /*1a580*/  R2UR UR5, R53 ;  /* 0x00000000350572ca */ /* 0x000fda00000e0000 */
[----:B0-----:R-:W5:Y:S02]  /*1a590*/  LDG.E R7, desc[UR4][R4.64] ;  /* 0x0000000404077981 */ /* 0x001f64000c1e1900 */
[----:B-----5:R-:W-:-:S05]  /*1a5a0*/  VIADD R7, R7, 0x190 ;  /* 0x0000019007077836 */ /* 0x020fca0000000000 */
[----:B------:R0:W-:Y:S02]  /*1a5b0*/  STG.E desc[UR4][R4.64], R7 ;  /* 0x0000000704007986 */ /* 0x0001e4000c101904 */
.L_x_368:
[----:B------:R-:W-:Y:S05]  /*1a5c0*/  BSYNC.RECONVERGENT B0 ;  /* 0x0000000000007941 */ /* 0x000fea0003800200 */
.L_x_367:
[----:B0-2-4-:R-:W-:Y:S01]  /*1a5d0*/  VIADD R5, R3, 0x3800 ;  /* 0x0000380003057836 */ /* 0x015fe20000000000 */
[----:B------:R-:W0:Y:S04]  /*1a5e0*/  LDCU UR4, c[0x0][0x3a0] ;  /* 0x00007400ff0477ac */ /* 0x000e280008000800 */
[----:B------:R-:W-:-:S05]  /*1a5f0*/  LEA R5, R2, R5, 0x18 ;  /* 0x0000000502057211 */ /* 0x000fca00078ec0ff */
[----:B------:R-:W-:-:S05]  /*1a600*/  IMAD R83, R84, 0x4, R5 ;  /* 0x0000000454537824 */ /* 0x000fca00078e0205 */
[----:B------:R2:W4:Y:S01]  /*1a610*/  LDS R4, [R83] ;  /* 0x0000000053047984 */ /* 0x0005220000000800 */
[----:B0-----:R-:W-:-:S09]  /*1a620*/  UISETP.NE.AND UP0, UPT, UR4, URZ, UPT ;  /* 0x000000ff0400728c */ /* 0x001fd2000bf05270 */
[----:B--2---:R-:W-:Y:S05]  /*1a630*/  BRA.U !UP0, `(.L_x_409) ;  /* 0x0000000508787547 */ /* 0x004fea000b800000 */
[----:B------:R-:W0:Y:S01]  /*1a640*/  LDC.64 R76, c[0x0][0x3b0] ;  /* 0x0000ec00ff4c7b82 */ /* 0x000e220000000a00 */
[----:B----4-:R-:W-:Y:S01]  /*1a650*/  ISETP.NE.AND P0, PT, R4, RZ, PT ;  /* 0x000000ff0400720c */ /* 0x010fe20003f05270 */
[----:B------:R-:W-:Y:S01]  /*1a660*/  VIADD R3, R3, 0x800 ;  /* 0x0000080003037836 */ /* 0x000fe20000000000 */
[----:B------:R-:W-:Y:S05]  /*1a670*/  BMOV.32.CLEAR RZ, B0 ;  /* 0x0000000000ff7355 */ /* 0x000fea0000100000 */
[----:B------:R-:W-:Y:S01]  /*1a680*/  BSSY.RECONVERGENT B0, `(.L_x_410) ;  /* 0x000001f000007945 */ /* 0x000fe20003800200 */
[----:B------:R-:W-:Y:S01]  /*1a690*/  LEA R3, R2, R3, 0x18 ;  /* 0x0000000302037211 */ /* 0x000fe200078ec0ff */
[----:B------:R-:W-:Y:S01]  /*1a6a0*/  VIADD R5, R34, 0x51d ;  /* 0x0000051d22057836 */ /* 0x000fe20000000000 */
[----:B------:R-:W-:Y:S01]  /*1a6b0*/  PLOP3.LUT P1, PT, PT, PT, PT, 0x80, 0x8 ;  /* 0x000000000008781c */ /* 0x000fe20003f2f070 */
[----:B-1----:R-:W1:Y:S05]  /*1a6c0*/  BMOV.32.CLEAR R85, B0 ;  /* 0x0000000000557355 */ /* 0x002e6a0000100000 */
[----:B------:R-:W-:-:S02]  /*1a6d0*/  IMAD R84, R84, 0x4, R3 ;  /* 0x0000000454547824 */ /* 0x000fc400078e0203 */
[----:B0-----:R-:W-:Y:S01]  /*1a6e0*/  IMAD.WIDE.U32 R76, R5, 0x8, R76 ;  /* 0x00000008054c7825 */ /* 0x001fe200078e004c */
[----:B-1----:R-:W-:Y:S06]  /*1a6f0*/  @!P0 BRA `(.L_x_411) ;  /* 0x0000000000588947 */ /* 0x002fec0003800000 */
[----:B------:R0:W1:Y:S01]  /*1a700*/  LDS R0, [R35] ;  /* 0x0000000023007984 */ /* 0x0000620000000800 */
[----:B------:R-:W-:Y:S05]  /*1a710*/  BMOV.32.CLEAR RZ, B0 ;  /* 0x0000000000ff7355 */ /* 0x000fea0000100000 */
[----:B------:R0:W2:Y:S01]  /*1a720*/  LDS R19, [R28] ;  /* 0x000000001c137984 */ /* 0x0000a20000000800 */
[----:B------:R-:W-:Y:S04]  /*1a730*/  BSSY.RECONVERGENT B0, `(.L_x_412) ;  /* 0x0000008000007945 */ /* 0x000fe80003800200 */
[----:B------:R-:W-:Y:S05]  /*1a740*/  BMOV.32.CLEAR RZ, B11 ;  /* 0x000000000bff7355 */ /* 0x000fea0000100000 */
[----:B------:R-:W4:Y:S05]  /*1a750*/  BMOV.32.CLEAR R86, B0 ;  /* 0x0000000000567355 */ /* 0x000f2a0000100000 */
[----:B------:R-:W-:Y:S01]  /*1a760*/  IMAD.MOV.U32 R3, RZ, RZ, 0x1 ;  /* 0x00000001ff037424 */ /* 0x000fe200078e00ff */
[----:B------:R-:W-:Y:S01]  /*1a770*/  MOV R36, 0x1a7a0 ;  /* 0x0001a7a000247802 */ /* 0x000fe20000000f00 */
[----:B0---4-:R-:W-:-:S07]  /*1a780*/  IMAD.MOV.U32 R2, RZ, RZ, 0x1 ;  /* 0x00000001ff027424 */ /* 0x011fce00078e00ff */
[----:B-123--:R-:W-:Y:S05]  /*1a790*/  CALL.REL.NOINC `($_Z16candidate_primerPcPiS0_iiiS_PdS0_Pf$_Z4thalPciiiiS_iPdPi) ;  /* 0x0000001800b87944 */ /* 0x00efea0003c00000 */
[----:B------:R0:W-:Y:S05]  /*1a7a0*/  BMOV.32 B11, R86 ;  /* 0x000000560b007356 */ /* 0x0001ea0000000000 */
[----:B------:R-:W-:Y:S05]  /*1a7b0*/  BSYNC.RECONVERGENT B11 ;  /* 0x00000000000b7941 */ /* 0x000fea0003800200 */
.L_x_412:
        /* <DEDUP_REMOVED lines=10> */
.L_x_411:
[----:B------:R1:W-:Y:S05]  /*1a860*/  BMOV.32 B0, R85 ;  /* 0x0000005500007356 */ /* 0x0003ea0000000000 */
[----:B------:R-:W-:Y:S05]  /*1a870*/  BSYNC.RECONVERGENT B0 ;  /* 0x0000000000007941 */ /* 0x000fea0003800200 */
.L_x_410:
[----:B------:R-:W-:Y:S05]  /*1a880*/  BMOV.32.CLEAR RZ, B0 ;  /* 0x0000000000ff7355 */ /* 0x000fea0000100000 */
[----:B------:R-:W-:Y:S01]  /*1a890*/  BSSY.RECONVERGENT B0, `(.L_x_413) ;  /* 0x000001b000007945 */ /* 0x000fe20003800200 */
[----:B------:R-:W-:-:S03]  /*1a8a0*/  PLOP3.LUT P0, PT, PT, PT, PT, 0x80, 0x8 ;  /* 0x000000000008781c */ /* 0x000fc60003f0f070 */
[----:B-1----:R-:W1:Y:S05]  /*1a8b0*/  BMOV.32.CLEAR R85, B0 ;  /* 0x0000000000557355 */ /* 0x002e6a0000100000 */
[----:B------:R-:W-:Y:S05]  /*1a8c0*/  @P1 BRA `(.L_x_414) ;  /* 0x0000000000581947 */ /* 0x000fea0003800000 */
[----:B------:R2:W4:Y:S01]  /*1a8d0*/  LDS R0, [R35] ;  /* 0x0000000023007984 */ /* 0x0005220000000800 */
[----:B------:R-:W-:Y:S05]  /*1a8e0*/  BMOV.32.CLEAR RZ, B0 ;  /* 0x0000000000ff7355 */ /* 0x000fea0000100000 */
[----:B------:R2:W1:Y:S01]  /*1a8f0*/  LDS R19, [R28] ;  /* 0x000000001c137984 */ /* 0x0004620000000800 */
[----:B------:R-:W-:Y:S04]  /*1a900*/  BSSY.RECONVERGENT B0, `(.L_x_415) ;  /* 0x0000008000007945 */ /* 0x000fe80003800200 */
[----:B------:R-:W-:Y:S05]  /*1a910*/  BMOV.32.CLEAR RZ, B11 ;  /* 0x000000000bff7355 */ /* 0x000fea0000100000 */
[----:B0-----:R-:W0:Y:S05]  /*1a920*/  BMOV.32.CLEAR R86, B0 ;  /* 0x0000000000567355 */ /* 0x001e2a0000100000 */
[----:B------:R-:W-:Y:S01]  /*1a930*/  IMAD.MOV.U32 R3, RZ, RZ, 0x1 ;  /* 0x00000001ff037424 */ /* 0x000fe200078e00ff */
[----:B------:R-:W-:Y:S01]  /*1a940*/  MOV R36, 0x1a970 ;  /* 0x0001a97000247802 */ /* 0x000fe20000000f00 */
[----:B0-2---:R-:W-:-:S07]  /*1a950*/  IMAD.MOV.U32 R2, RZ, RZ, 0x2 ;  /* 0x00000002ff027424 */ /* 0x005fce00078e00ff */
[----:B-1-34-:R-:W-:Y:S05]  /*1a960*/  CALL.REL.NOINC `($_Z16candidate_primerPcPiS0_iiiS_PdS0_Pf$_Z4thalPciiiiS_iPdPi) ;  /* 0x0000001800447944 */ /* 0x01afea0003c00000 */
[----:B------:R0:W-:Y:S05]  /*1a970*/  BMOV.32 B11, R86 ;  /* 0x000000560b007356 */ /* 0x0001ea0000000000 */
[----:B------:R-:W-:Y:S05]  /*1a980*/  BSYNC.RECONVERGENT B11 ;  /* 0x00000000000b7941 */ /* 0x000fea0003800200 */
.L_x_415:
        /* <DEDUP_REMOVED lines=10> */
.L_x_414:
[----:B-1----:R1:W-:Y:S05]  /*1aa30*/  BMOV.32 B0, R85 ;  /* 0x0000005500007356 */ /* 0x0023ea0000000000 */
[----:B------:R-:W-:Y:S05]  /*1aa40*/  BSYNC.RECONVERGENT B0 ;  /* 0x0000000000007941 */ /* 0x000fea0003800200 */
.L_x_413:
[----:B------:R-:W-:Y:S05]  /*1aa50*/  BMOV.32.CLEAR RZ, B0 ;  /* 0x0000000000ff7355 */ /* 0x000fea0000100000 */
[----:B------:R-:W-:Y:S01]  /*1aa60*/  BSSY.RECONVERGENT B0, `(.L_x_409) ;  /* 0x000001b000007945 */ /* 0x000fe20003800200 */
[----:B------:R-:W-:-:S03]  /*1aa70*/  IMAD.MOV.U32 R4, RZ, RZ, RZ ;  /* 0x000000ffff047224 */ /* 0x000fc600078e00ff */
        /* <DEDUP_REMOVED lines=14> */
.L_x_417:
[----:B------:R-:W-:Y:S01]  /*1ab60*/  R2UR UR4, R52 ;  /* 0x00000000340472ca */ /* 0x000fe200000e0000 */
[----:B------:R-:W1:Y:S01]  /*1ab70*/  LDS R0, [R84] ;  /* 0x0000000054007984 */ /* 0x000e620000000800 */
[----:B------:R-:W-:-:S13]  /*1ab80*/  R2UR UR5, R53 ;  /* 0x00000000350572ca */ /* 0x000fda00000e0000 */
[----:B------:R-:W2:Y:S01]  /*1ab90*/  LDG.E.64 R76, desc[UR4][R76.64] ;  /* 0x000000044c4c7981 */ /* 0x000ea2000c1e1b00 */
[----:B-1----:R-:W-:-:S06]  /*1aba0*/  FADD R2, R0, -10 ;  /* 0xc120000000027421 */ /* 0x002fcc0000000000 */
[----:B------:R-:W2:Y:S02]  /*1abb0*/  F2F.F64.F32 R2, R2 ;  /* 0x0000000200027310 */ /* 0x000ea40000201800 */
[----:B--2---:R-:W-:-:S14]  /*1abc0*/  DSETP.GT.AND P0, PT, R76, R2, PT ;  /* 0x000000024c00722a */ /* 0x004fdc0003f04000 */
[----:B------:R2:W4:Y:S04]  /*1abd0*/  @!P0 LDS R4, [R83] ;  /* 0x0000000053048984 */ /* 0x0005280000000800 */
[----:B------:R2:W-:Y:S02]  /*1abe0*/  @P0 STS [R83], RZ ;  /* 0x000000ff53000388 */ /* 0x0005e40000000800 */
[----:B--2-4-:R-:W-:-:S07]  /*1abf0*/  @P0 IMAD.MOV.U32 R4, RZ, RZ, RZ ;  /* 0x000000ffff040224 */ /* 0x014fce00078e00ff */
.L_x_416:
[----:B-1----:R1:W-:Y:S05]  /*1ac00*/  BMOV.32 B0, R85 ;  /* 0x0000005500007356 */ /* 0x0023ea0000000000 */
[----:B------:R-:W-:Y:S05]  /*1ac10*/  BSYNC.RECONVERGENT B0 ;  /* 0x0000000000007941 */ /* 0x000fea0003800200 */
.L_x_409:
[----:B----4-:R-:W-:Y:S01]  /*1ac20*/  ISETP.NE.AND P0, PT, R4, RZ, PT ;  /* 0x000000ff0400720c */ /* 0x010fe20003f05270 */
[----:B------:R-:W-:Y:S05]  /*1ac30*/  BMOV.32.CLEAR RZ, B0 ;  /* 0x0000000000ff7355 */ /* 0x000fea0000100000 */
[----:B------:R-:W-:Y:S07]  /*1ac40*/  BSSY.RECONVERGENT B0, `(.L_x_418) ;  /* 0x0000147000007945 */ /* 0x000fee0003800200 */
[----:B------:R-:W-:Y:S05]  /*1ac50*/  @!P0 BRA `(.L_x_419) ;  /* 0x0000001400148947 */ /* 0x000fea0003800000 */
[----:B------:R-:W-:Y:S01]  /*1ac60*/  LDS R4, [R35] ;  /* 0x0000000023047984 */ /* 0x000fe20000000800 */
[----:B------:R-:W2:Y:S01]  /*1ac70*/  LDC.64 R14, c[0x0][0x380] ;  /* 0x0000e000ff0e7b82 */ /* 0x000ea20000000a00 */
[----:B------:R-:W-:Y:S02]  /*1ac80*/  R2UR UR4, R52 ;  /* 0x00000000340472ca */ /* 0x000fe400000e0000 */
[----:B------:R-:W4:Y:S01]  /*1ac90*/  LDS R5, [R28] ;  /* 0x000000001c057984 */ /* 0x000f220000000800 */
[----:B------:R-:W-:Y:S02]  /*1aca0*/  R2UR UR5, R53 ;  /* 0x00000000350572ca */ /* 0x000fe400000e0000 */
[----:B----4-:R-:W-:-:S04]  /*1acb0*/  IADD3 R3, PT, PT, R5, -0x1, R4 ;  /* 0xffffffff05037810 */ /* 0x010fc80007ffe004 */
[----:B--2---:R-:W-:-:S04]  /*1acc0*/  IADD3 R2, P0, PT, R3, R14, RZ ;  /* 0x0000000e03027210 */ /* 0x004fc80007f1e0ff */
[----:B------:R-:W-:-:S05]  /*1acd0*/  LEA.HI.X.SX32 R3, R3, R15, 0x1, P0 ;  /* 0x0000000f03037211 */ /* 0x000fca00000f0eff */
[----:B------:R-:W2:Y:S01]  /*1ace0*/  LDG.E.U8 R6, desc[UR4][R2.64] ;  /* 0x0000000402067981 */ /* 0x000ea2000c1e1100 */
[----:B------:R-:W-:Y:S01]  /*1acf0*/  BSSY.RECONVERGENT B1, `(.L_x_420) ;  /* 0x000000b000017945 */ /* 0x000fe20003800200 */
[----:B--2---:R-:W-:-:S13]  /*1ad00*/  ISETP.NE.AND P0, PT, R6, 0x41, PT ;  /* 0x000000410600780c */ /* 0x004fda0003f05270 */
[----:B------:R-:W-:Y:S05]  /*1ad10*/  @!P0 BRA `(.L_x_421) ;  /* 0x00000000001c8947 */ /* 0x000fea0003800000 */
[----:B------:R-:W-:Y:S01]  /*1ad20*/  ISETP.NE.AND P0, PT, R6, 0x54, PT ;  /* 0x000000540600780c */ /* 0x000fe20003f05270 */
[----:B------:R-:W-:-:S12]  /*1ad30*/  IMAD.MOV.U32 R12, RZ, RZ, RZ ;  /* 0x000000ffff0c7224 */ /* 0x000fd800078e00ff */
[----:B------:R-:W-:Y:S05]  /*1ad40*/  @!P0 BRA `(.L_x_422) ;  /* 0x0000000000148947 */ /* 0x000fea0003800000 */
[----:B------:R-:W-:Y:S01]  /*1ad50*/  IMAD.MOV.U32 R12, RZ, RZ, 0x8 ;  /* 0x00000008ff0c7424 */ /* 0x000fe200078e00ff */
[----:B------:R-:W-:-:S04]  /*1ad60*/  ISETP.NE.AND P0, PT, R6, 0x47, PT ;  /* 0x000000470600780c */ /* 0x000fc80003f05270 */
[----:B------:R-:W-:Y:S01]  /*1ad70*/  SEL R12, R12, 0xc, !P0 ;  /* 0x0000000c0c0c7807 */ /* 0x000fe20004000000 */
[----:B------:R-:W-:Y:S08]  /*1ad80*/  BRA `(.L_x_422) ;  /* 0x0000000000047947 */ /* 0x000ff00003800000 */
.L_x_421:
[----:B------:R-:W-:-:S07]  /*1ad90*/  IMAD.MOV.U32 R12, RZ, RZ, 0x4 ;  /* 0x00000004ff0c7424 */ /* 0x000fce00078e00ff */
.L_x_422:
[----:B------:R-:W-:Y:S05]  /*1ada0*/  BSYNC.RECONVERGENT B1 ;  /* 0x0000000000017941 */ /* 0x000fea0003800200 */
.L_x_420:
        /* <DEDUP_REMOVED lines=12> */
.L_x_424:
[----:B------:R-:W-:Y:S05]  /*1ae70*/  BSYNC.RECONVERGENT B1 ;  /* 0x0000000000017941 */ /* 0x000fea0003800200 */
.L_x_423:
        /* <DEDUP_REMOVED lines=12> */
.L_x_426:
[----:B------:R-:W-:Y:S05]  /*1af40*/  BSYNC.RECONVERGENT B1 ;  /* 0x0000000000017941 */ /* 0x000fea0003800200 */
.L_x_425:
        /* <DEDUP_REMOVED lines=12> */
.L_x_428:
[----:B------:R-:W-:Y:S05]  /*1b010*/  BSYNC.RECONVERGENT B1 ;  /* 0x0000000000017941 */ /* 0x000fea0003800200 */
.L_x_427:
        /* <DEDUP_REMOVED lines=12> */
.L_x_430:
[----:B------:R-:W-:Y:S05]  /*1b0e0*/  BSYNC.RECONVERGENT B1 ;  /* 0x0000000000017941 */ /* 0x000fea0003800200 */
.L_x_429:
        /* <DEDUP_REMOVED lines=12> */
.L_x_432:
[----:B------:R-:W-:Y:S05]  /*1b1b0*/  BSYNC.RECONVERGENT B1 ;  /* 0x0000000000017941 */ /* 0x000fea0003800200 */
.L_x_431:
[----:B------:R-:W-:Y:S02]  /*1b1c0*/  R2UR UR4, R52 ;  /* 0x00000000340472ca */ /* 0x000fe400000e0000 */
[----:B------:R-:W-:Y:S02]  /*1b1d0*/  R2UR UR5, R53 ;  /* 0x00000000350572ca */ /* 0x000fe400000e0000 */
[----:B------:R-:W-:-:S04]  /*1b1e0*/  IADD3 R2, P0, PT, R4, R14, RZ ;  /* 0x0000000e04027210 */ /* 0x000fc80007f1e0ff */
[----:B------:R-:W-:-:S07]  /*1b1f0*/  LEA.HI.X.SX32 R3, R4, R15, 0x1, P0 ;  /* 0x0000000f04037211 */ /* 0x000fce00000f0eff */
[----:B------:R-:W2:Y:S01]  /*1b200*/  LDG.E.U8 R14, desc[UR4][R2.64+0x5] ;  /* 0x00000504020e7981 */ /* 0x000ea2000c1e1100 */
[----:B------:R-:W-:Y:S01]  /*1b210*/  IMAD.IADD R9, R12, 0x1, R9 ;  /* 0x000000010c097824 */ /* 0x000fe200078e0209 */
[----:B------:R-:W-:Y:S03]  /*1b220*/  BSSY.RECONVERGENT B1, `(.L_x_433) ;  /* 0x0000014000017945 */ /* 0x000fe60003800200 */
[----:B------:R-:W-:-:S05]  /*1b230*/  IMAD.SHL.U32 R9, R9, 0x10, RZ ;  /* 0x0000001009097824 */ /* 0x000fca00078e00ff */
[----:B------:R-:W-:-:S05]  /*1b240*/  LOP3.LUT R10, R9, R10, RZ, 0xfc, !PT ;  /* 0x0000000a090a7212 */ /* 0x000fca00078efcff */
[----:B------:R-:W-:-:S04]  /*1b250*/  IMAD.IADD R7, R7, 0x1, R10 ;  /* 0x0000000107077824 */ /* 0x000fc800078e020a */
[----:B------:R-:W-:-:S05]  /*1b260*/  IMAD.SHL.U32 R7, R7, 0x10, RZ ;  /* 0x0000001007077824 */ /* 0x000fca00078e00ff */
[----:B------:R-:W-:-:S05]  /*1b270*/  LOP3.LUT R7, R7, R8, RZ, 0xfc, !PT ;  /* 0x0000000807077212 */ /* 0x000fca00078efcff */
[----:B------:R-:W-:-:S05]  /*1b280*/  IMAD.IADD R6, R6, 0x1, R7 ;  /* 0x0000000106067824 */ /* 0x000fca00078e0207 */
[----:B------:R-:W-:-:S04]  /*1b290*/  LEA R6, R6, 0x10000, 0x2 ;  /* 0x0001000006067811 */ /* 0x000fc800078e10ff */
[----:B------:R-:W4:Y:S02]  /*1b2a0*/  LDC R13, c[0x3][R6+-0x42d8] ;  /* 0x00ef4a00060d7b82 */ /* 0x000f240000000800 */
[----:B----4-:R4:W-:Y:S01]  /*1b2b0*/  STS [R82], R13 ;  /* 0x0000000d52007388 */ /* 0x0109e20000000800 */
[----:B--2---:R-:W-:-:S13]  /*1b2c0*/  ISETP.NE.AND P0, PT, R14, 0x41, PT ;  /* 0x000000410e00780c */ /* 0x004fda0003f05270 */
[----:B----4-:R-:W-:Y:S05]  /*1b2d0*/  @!P0 BRA `(.L_x_434) ;  /* 0x00000000001c8947 */ /* 0x010fea0003800000 */
[----:B------:R-:W-:Y:S01]  /*1b2e0*/  ISETP.NE.AND P0, PT, R14, 0x54, PT ;  /* 0x000000540e00780c */ /* 0x000fe20003f05270 */
[----:B------:R-:W-:-:S12]  /*1b2f0*/  IMAD.MOV.U32 R11, RZ, RZ, RZ ;  /* 0x000000ffff0b7224 */ /* 0x000fd800078e00ff */
[----:B------:R-:W-:Y:S05]  /*1b300*/  @!P0 BRA `(.L_x_435) ;  /* 0x0000000000148947 */ /* 0x000fea0003800000 */
[----:B------:R-:W-:Y:S01]  /*1b310*/  IMAD.MOV.U32 R11, RZ, RZ, 0x8 ;  /* 0x00000008ff0b7424 */ /* 0x000fe200078e00ff */
[----:B------:R-:W-:-:S04]  /*1b320*/  ISETP.NE.AND P0, PT, R14, 0x47, PT ;  /* 0x000000470e00780c */ /* 0x000fc80003f05270 */
[----:B------:R-:W-:Y:S01]  /*1b330*/  SEL R11, R11, 0xc, !P0 ;  /* 0x0000000c0b0b7807 */ /* 0x000fe20004000000 */
[----:B------:R-:W-:Y:S08]  /*1b340*/  BRA `(.L_x_435) ;  /* 0x0000000000047947 */ /* 0x000ff00003800000 */
.L_x_434:
[----:B------:R-:W-:-:S07]  /*1b350*/  IMAD.MOV.U32 R11, RZ, RZ, 0x4 ;  /* 0x00000004ff0b7424 */ /* 0x000fce00078e00ff */
.L_x_435:
[----:B------:R-:W-:Y:S05]  /*1b360*/  BSYNC.RECONVERGENT B1 ;  /* 0x0000000000017941 */ /* 0x000fea0003800200 */
.L_x_433:
        /* <DEDUP_REMOVED lines=12> */
.L_x_437:
[----:B------:R-:W-:Y:S05]  /*1b430*/  BSYNC.RECONVERGENT B1 ;  /* 0x0000000000017941 */ /* 0x000fea0003800200 */
.L_x_436:
        /* <DEDUP_REMOVED lines=12> */
.L_x_439:
[----:B------:R-:W-:Y:S05]  /*1b500*/  BSYNC.RECONVERGENT B1 ;  /* 0x0000000000017941 */ /* 0x000fea0003800200 */
.L_x_438:
        /* <DEDUP_REMOVED lines=12> */
.L_x_441:
[----:B------:R-:W-:Y:S05]  /*1b5d0*/  BSYNC.RECONVERGENT B1 ;  /* 0x0000000000017941 */ /* 0x000fea0003800200 */
.L_x_440:
        /* <DEDUP_REMOVED lines=12> */
.L_x_443:
[----:B------:R-:W-:Y:S05]  /*1b6a0*/  BSYNC.RECONVERGENT B1 ;  /* 0x0000000000017941 */ /* 0x000fea0003800200 */
.L_x_442:
[----:B------:R-:W-:Y:S02]  /*1b6b0*/  R2UR UR4, R52 ;  /* 0x00000000340472ca */ /* 0x000fe400000e0000 */
[----:B------:R-:W-:-:S13]  /*1b6c0*/  R2UR UR5, R53 ;  /* 0x00000000350572ca */ /* 0x000fda00000e0000 */
[----:B------:R-:W2:Y:S01]  /*1b6d0*/  LDG.E.U8 R2, desc[UR4][R2.64] ;  /* 0x0000000402027981 */ /* 0x000ea2000c1e1100 */
[----:B------:R-:W-:Y:S01]  /*1b6e0*/  IMAD.IADD R8, R11, 0x1, R8 ;  /* 0x000000010b087824 */ /* 0x000fe200078e0208 */
[----:B------:R-:W-:Y:S03]  /*1b6f0*/  BSSY.RECONVERGENT B1, `(.L_x_444) ;  /* 0x000000e000017945 */ /* 0x000fe60003800200 */
[----:B------:R-:W-:-:S05]  /*1b700*/  IMAD.SHL.U32 R8, R8, 0x10, RZ ;  /* 0x0000001008087824 */ /* 0x000fca00078e00ff */
[----:B------:R-:W-:-:S05]  /*1b710*/  LOP3.LUT R9, R8, R9, RZ, 0xfc, !PT ;  /* 0x0000000908097212 */ /* 0x000fca00078efcff */
[----:B------:R-:W-:-:S04]  /*1b720*/  IMAD.IADD R6, R6, 0x1, R9 ;  /* 0x0000000106067824 */ /* 0x000fc800078e0209 */
[----:B------:R-:W-:-:S05]  /*1b730*/  IMAD.SHL.U32 R6, R6, 0x10, RZ ;  /* 0x0000001006067824 */ /* 0x000fca00078e00ff */
[----:B------:R-:W-:Y:S01]  /*1b740*/  LOP3.LUT R7, R6, R7, RZ, 0xfc, !PT ;  /* 0x0000000706077212 */ /* 0x000fe200078efcff */
        /* <DEDUP_REMOVED lines=8> */
.L_x_445:
[----:B------:R-:W-:Y:S05]  /*1b7d0*/  BSYNC.RECONVERGENT B1 ;  /* 0x0000000000017941 */ /* 0x000fea0003800200 */
.L_x_444:
[----:B------:R-:W-:Y:S01]  /*1b7e0*/  IMAD.IADD R2, R6, 0x1, R7 ;  /* 0x0000000106027824 */ /* 0x000fe200078e0207 */
[----:B------:R-:W-:Y:S01]  /*1b7f0*/  BSSY.RECONVERGENT B1, `(.L_x_446) ;  /* 0x0000027000017945 */ /* 0x000fe20003800200 */
[----:B------:R-:W-:Y:S02]  /*1b800*/  VIADD R6, R5, 0xffffffeb ;  /* 0xffffffeb05067836 */ /* 0x000fe40000000000 */
[----:B------:R-:W-:Y:S01]  /*1b810*/  IMAD R4, R4, 0xb, R5 ;  /* 0x0000000b04047824 */ /* 0x000fe200078e0205 */
[----:B------:R-:W-:Y:S02]  /*1b820*/  LEA R7, R2, 0x10000, 0x2 ;  /* 0x0001000002077811 */ /* 0x000fe400078e10ff */
[----:B------:R-:W2:Y:S08]  /*1b830*/  LDC.64 R2, c[0x0][0x390] ;  /* 0x0000e400ff027b82 */ /* 0x000eb00000000a00 */
[----:B------:R4:W5:Y:S02]  /*1b840*/  LDC R9, c[0x3][R7+-0x42d8] ;  /* 0x00ef4a0007097b82 */ /* 0x0009640000000800 */
[----:B----4-:R-:W-:-:S04]  /*1b850*/  VIADD R7, R4, 0xfffffff1 ;  /* 0xfffffff104077836 */ /* 0x010fc80000000000 */
[----:B--2---:R-:W-:Y:S01]  /*1b860*/  IMAD.WIDE R2, R7, 0x4, R2 ;  /* 0x0000000407027825 */ /* 0x004fe200078e0202 */
[C---:B-----5:R-:W-:Y:S01]  /*1b870*/  FSETP.GE.AND P1, PT, R9.reuse, 3, PT ;  /* 0x404000000900780b */ /* 0x060fe20003f26000 */
[----:B------:R2:W-:Y:S01]  /*1b880*/  STS [R82+0x4], R9 ;  /* 0x0000040952007388 */ /* 0x0005e20000000800 */
[----:B------:R-:W-:Y:S02]  /*1b890*/  FSETP.GE.AND P0, PT, R9, 4, PT ;  /* 0x408000000900780b */ /* 0x000fe40003f06000 */
[C---:B------:R-:W-:Y:S02]  /*1b8a0*/  FSETP.LTU.OR P1, PT, R13.reuse, 4, !P1 ;  /* 0x408000000d00780b */ /* 0x040fe40004f29400 */
        /* <DEDUP_REMOVED lines=18> */
[----:B--2---:R-:W-:-:S12]  /*1b9d0*/  @P4 BRA `(.L_x_447) ;  /* 0x0000000000204947 */ /* 0x004fd80003800000 */
[----:B------:R-:W2:Y:S02]  /*1b9e0*/  LDS R4, [R33] ;  /* 0x0000000021047984 */ /* 0x000ea40000000800 */
[----:B--2---:R-:W-:-:S13]  /*1b9f0*/  FSETP.GE.AND P4, PT, R4, 40, PT ;  /* 0x422000000400780b */ /* 0x004fda0003f86000 */
[----:B------:R-:W-:Y:S05]  /*1ba00*/  @!P4 BRA `(.L_x_447) ;  /* 0x000000000014c947 */ /* 0x000fea0003800000 */
[----:B------:R-:W-:Y:S02]  /*1ba10*/  R2UR UR4, R52 ;  /* 0x00000000340472ca */ /* 0x000fe400000e0000 */
[----:B------:R-:W-:-:S13]  /*1ba20*/  R2UR UR5, R53 ;  /* 0x00000000350572ca */ /* 0x000fda00000e0000 */
[----:B------:R-:W2:Y:S02]  /*1ba30*/  LDG.E R4, desc[UR4][R2.64] ;  /* 0x0000000402047981 */ /* 0x000ea4000c1e1900 */
[----:B--2---:R-:W-:-:S05]  /*1ba40*/  VIADD R7, R4, 0x1 ;  /* 0x0000000104077836 */ /* 0x004fca0000000000 */
[----:B------:R2:W-:Y:S02]  /*1ba50*/  STG.E desc[UR4][R2.64], R7 ;  /* 0x0000000702007986 */ /* 0x0005e4000c101904 */
.L_x_447:
[----:B------:R-:W-:Y:S05]  /*1ba60*/  BSYNC.RECONVERGENT B1 ;  /* 0x0000000000017941 */ /* 0x000fea0003800200 */
.L_x_446:
[----:B------:R-:W-:Y:S04]  /*1ba70*/  BSSY.RECONVERGENT B1, `(.L_x_448) ;  /* 0x000000a000017945 */ /* 0x000fe80003800200 */
[----:B------:R-:W-:Y:S05]  /*1ba80*/  @P5 BRA `(.L_x_449) ;  /* 0x0000000000205947 */ /* 0x000fea0003800000 */
[----:B------:R-:W4:Y:S02]  /*1ba90*/  LDS R4, [R33] ;  /* 0x0000000021047984 */ /* 0x000f240000000800 */
[----:B----4-:R-:W-:-:S13]  /*1baa0*/  FSETP.GTU.AND P4, PT, R4, 65, PT ;  /* 0x428200000400780b */ /* 0x010fda0003f8c000 */
[----:B------:R-:W-:Y:S05]  /*1bab0*/  @P4 BRA `(.L_x_449) ;  /* 0x0000000000144947 */ /* 0x000fea0003800000 */
[----:B------:R-:W-:Y:S02]  /*1bac0*/  R2UR UR4, R52 ;  /* 0x00000000340472ca */ /* 0x000fe400000e0000 */
[----:B------:R-:W-:-:S13]  /*1bad0*/  R2UR UR5, R53 ;  /* 0x00000000350572ca */ /* 0x000fda00000e0000 */
[----:B--2---:R-:W2:Y:S02]  /*1bae0*/  LDG.E R7, desc[UR4][R2.64] ;  /* 0x0000000402077981 */ /* 0x004ea4000c1e1900 */
[----:B--2---:R-:W-:-:S05]  /*1baf0*/  VIADD R7, R7, 0x2 ;  /* 0x0000000207077836 */ /* 0x004fca0000000000 */
[----:B------:R4:W-:Y:S02]  /*1bb00*/  STG.E desc[UR4][R2.64], R7 ;  /* 0x0000000702007986 */ /* 0x0009e4000c101904 */
.L_x_449:
[----:B------:R-:W-:Y:S05]  /*1bb10*/  BSYNC.RECONVERGENT B1 ;  /* 0x0000000000017941 */ /* 0x000fea0003800200 */
.L_x_448:
        /* <DEDUP_REMOVED lines=8> */
[----:B--2-4-:R-:W2:Y:S02]  /*1bba0*/  LDG.E R7, desc[UR4][R2.64] ;  /* 0x0000000402077981 */ /* 0x014ea4000c1e1900 */
[----:B--2---:R-:W-:-:S05]  /*1bbb0*/  VIADD R7, R7, 0x4 ;  /* 0x0000000407077836 */ /* 0x004fca0000000000 */
[----:B------:R2:W-:Y:S02]  /*1bbc0*/  STG.E desc[UR4][R2.64], R7 ;  /* 0x0000000702007986 */ /* 0x0005e4000c101904 */
.L_x_451:
[----:B------:R-:W-:Y:S05]  /*1bbd0*/  BSYNC.RECONVERGENT B1 ;  /* 0x0000000000017941 */ /* 0x000fea0003800200 */
.L_x_450:
[----:B------:R-:W-:Y:S04]  /*1bbe0*/  BSSY.RECONVERGENT B1, `(.L_x_452) ;  /* 0x000000a000017945 */ /* 0x000fe80003800200 */
[----:B------:R-:W-:Y:S05]  /*1bbf0*/  @P3 BRA `(.L_x_453) ;  /* 0x0000000000203947 */ /* 0x000fea0003800000 */
[----:B------:R-:W5:Y:S02]  /*1bc00*/  LDS R4, [R33] ;  /* 0x0000000021047984 */ /* 0x000f640000000800 */
[----:B-----5:R-:W-:-:S13]  /*1bc10*/  FSETP.GE.AND P2, PT, R4, 40, PT ;  /* 0x422000000400780b */ /* 0x020fda0003f46000 */
[----:B------:R-:W-:Y:S05]  /*1bc20*/  @!P2 BRA `(.L_x_453) ;  /* 0x000000000014a947 */ /* 0x000fea0003800000 */
[----:B------:R-:W-:Y:S02]  /*1bc30*/  R2UR UR4, R52 ;  /* 0x00000000340472ca */ /* 0x000fe400000e0000 */
[----:B------:R-:W-:-:S13]  /*1bc40*/  R2UR UR5, R53 ;  /* 0x00000000350572ca */ /* 0x000fda00000e0000 */
[----:B--2-4-:R-:W2:Y:S02]  /*1bc50*/  LDG.E R7, desc[UR4][R2.64] ;  /* 0x0000000402077981 */ /* 0x014ea4000c1e1900 */
[----:B--2---:R-:W-:-:S05]  /*1bc60*/  VIADD R7, R7, 0xa ;  /* 0x0000000a07077836 */ /* 0x004fca0000000000 */
[----:B------:R2:W-:Y:S02]  /*1bc70*/  STG.E desc[UR4][R2.64], R7 ;  /* 0x0000000702007986 */ /* 0x0005e4000c101904 */
.L_x_453:
[----:B------:R-:W-:Y:S05]  /*1bc80*/  BSYNC.RECONVERGENT B1 ;  /* 0x0000000000017941 */ /* 0x000fea0003800200 */
.L_x_452:
[----:B------:R-:W-:Y:S04]  /*1bc90*/  BSSY.RECONVERGENT B1, `(.L_x_454) ;  /* 0x000000a000017945 */ /* 0x000fe80003800200 */
[----:B------:R-:W-:Y:S05]  /*1bca0*/  @P1 BRA `(.L_x_455) ;  /* 0x0000000000201947 */ /* 0x000fea0003800000 */
[----:B------:R-:W5:Y:S02]  /*1bcb0*/  LDS R4, [R33] ;  /* 0x0000000021047984 */ /* 0x000f640000000800 */
[----:B-----5:R-:W-:-:S13]  /*1bcc0*/  FSETP.GTU.AND P1, PT, R4, 65, PT ;  /* 0x428200000400780b */ /* 0x020fda0003f2c000 */
[----:B------:R-:W-:Y:S05]  /*1bcd0*/  @P1 BRA `(.L_x_455) ;  /* 0x0000000000141947 */ /* 0x000fea0003800000 */
[----:B------:R-:W-:Y:S02]  /*1bce0*/  R2UR UR4, R52 ;  /* 0x00000000340472ca */ /* 0x000fe400000e0000 */
[----:B------:R-:W-:-:S13]  /*1bcf0*/  R2UR UR5, R53 ;  /* 0x00000000350572ca */ /* 0x000fda00000e0000 */
[----:B--2-4-:R-:W2:Y:S02]  /*1bd00*/  LDG.E R7, desc[UR4][R2.64] ;  /* 0x0000000402077981 */ /* 0x014ea4000c1e1900 */
[----:B--2---:R-:W-:-:S05]  /*1bd10*/  VIADD R7, R7, 0x14 ;  /* 0x0000001407077836 */ /* 0x004fca0000000000 */
[----:B------:R2:W-:Y:S02]  /*1bd20*/  STG.E desc[UR4][R2.64], R7 ;  /* 0x0000000702007986 */ /* 0x0005e4000c101904 */
.L_x_455:
[----:B------:R-:W-:Y:S05]  /*1bd30*/  BSYNC.RECONVERGENT B1 ;  /* 0x0000000000017941 */ /* 0x000fea0003800200 */
.L_x_454:
        /* <DEDUP_REMOVED lines=11> */
.L_x_457:
[----:B------:R-:W-:Y:S05]  /*1bdf0*/  BSYNC.RECONVERGENT B1 ;  /* 0x0000000000017941 */ /* 0x000fea0003800200 */
.L_x_456:
[----:B------:R-:W5:Y:S02]  /*1be00*/  LDCU UR4, c[0x0][0x398] ;  /* 0x00007300ff0477ac */ /* 0x000f640008000800 */
[----:B-----5:R-:W-:-:S09]  /*1be10*/  UISETP.NE.AND UP0, UPT, UR4, URZ, UPT ;  /* 0x000000ff0400728c */ /* 0x020fd2000bf05270 */
[----:B------:R-:W-:Y:S05]  /*1be20*/  BRA.U !UP0, `(.L_x_419) ;  /* 0x0000000108a07547 */ /* 0x000fea000b800000 */
[C---:B------:R-:W-:Y:S01]  /*1be30*/  ISETP.LT.OR P1, PT, R5.reuse, 0x14, P0 ;  /* 0x000000140500780c */ /* 0x040fe20000721670 */
[----:B------:R-:W-:Y:S01]  /*1be40*/  BSSY.RECONVERGENT B1, `(.L_x_458) ;  /* 0x0000011000017945 */ /* 0x000fe20003800200 */
[----:B------:R-:W-:Y:S02]  /*1be50*/  ISETP.LT.U32.OR P2, PT, R6, -0x3, P0 ;  /* 0xfffffffd0600780c */ /* 0x000fe40000741470 */
[----:B------:R-:W-:Y:S02]  /*1be60*/  ISETP.GT.OR P0, PT, R5, 0x16, P0 ;  /* 0x000000160500780c */ /* 0x000fe40000704670 */
[C---:B------:R-:W-:Y:S02]  /*1be70*/  FSETP.LTU.OR P1, PT, R0.reuse, 60, P1 ;  /* 0x427000000000780b */ /* 0x040fe40000f29400 */
[C---:B------:R-:W-:Y:S02]  /*1be80*/  FSETP.LTU.OR P0, PT, R0.reuse, 64, P0 ;  /* 0x428000000000780b */ /* 0x040fe40000709400 */
[----:B------:R-:W-:-:S02]  /*1be90*/  FSETP.LTU.OR P2, PT, R0, 64, P2 ;  /* 0x428000000000780b */ /* 0x000fc40001749400 */
[C---:B------:R-:W-:Y:S02]  /*1bea0*/  FSETP.GTU.OR P1, PT, R0.reuse, 63, P1 ;  /* 0x427c00000000780b */ /* 0x040fe40000f2c400 */
[----:B------:R-:W-:-:S07]  /*1beb0*/  FSETP.GTU.OR P2, PT, R0, 66, P2 ;  /* 0x428400000000780b */ /* 0x000fce000174c400 */
[----:B------:R-:W-:Y:S06]  /*1bec0*/  @P0 BRA `(.L_x_459) ;  /* 0x0000000000200947 */ /* 0x000fec0003800000 */
        /* <DEDUP_REMOVED lines=8> */
.L_x_459:
[----:B------:R-:W-:Y:S05]  /*1bf50*/  BSYNC.RECONVERGENT B1 ;  /* 0x0000000000017941 */ /* 0x000fea0003800200 */
.L_x_458:
        /* <DEDUP_REMOVED lines=10> */
.L_x_461:
[----:B------:R-:W-:Y:S05]  /*1c000*/  BSYNC.RECONVERGENT B1 ;  /* 0x0000000000017941 */ /* 0x000fea0003800200 */
.L_x_460:
        /* <DEDUP_REMOVED lines=10> */
.L_x_419:
[----:B------:R-:W-:Y:S05]  /*1c0b0*/  BSYNC.RECONVERGENT B0 ;  /* 0x0000000000007941 */ /* 0x000fea0003800200 */
.L_x_418:
[----:B------:R-:W-:Y:S01]  /*1c0c0*/  LDS R6, [R35] ;  /* 0x0000000023067984 */ /* 0x000fe20000000800 */
[----:B0-2-4-:R-:W0:Y:S01]  /*1c0d0*/  LDC.64 R2, c[0x0][0x3c0] ;  /* 0x0000f000ff027b82 */ /* 0x015e220000000a00 */
[----:B------:R-:W-:Y:S02]  /*1c0e0*/  R2UR UR4, R52 ;  /* 0x00000000340472ca */ /* 0x000fe400000e0000 */
[----:B------:R-:W2:Y:S01]  /*1c0f0*/  LDS R11, [R28] ;  /* 0x000000001c0b7984 */ /* 0x000ea20000000800 */
[----:B------:R-:W-:Y:S01]  /*1c100*/  R2UR UR5, R53 ;  /* 0x00000000350572ca */ /* 0x000fe200000e0000 */
[----:B--2---:R-:W-:-:S04]  /*1c110*/  IMAD R4, R6, 0xb, R11 ;  /* 0x0000000b06047824 */ /* 0x004fc800078e020b */
[----:B------:R-:W-:-:S04]  /*1c120*/  VIADD R5, R4, 0xfffffff1 ;  /* 0xfffffff104057836 */ /* 0x000fc80000000000 */
[----:B0-----:R-:W-:-:S05]  /*1c130*/  IMAD.WIDE R2, R5, 0x4, R2 ;  /* 0x0000000405027825 */ /* 0x001fca00078e0202 */
[----:B------:R2:W-:Y:S02]  /*1c140*/  STG.E desc[UR4][R2.64], R0 ;  /* 0x0000000002007986 */ /* 0x0005e4000c101904 */
.L_x_20:
[----:B------:R4:W-:Y:S05]  /*1c150*/  BMOV.32 B0, R18 ;  /* 0x0000001200007356 */ /* 0x0009ea0000000000 */
[----:B------:R-:W-:Y:S05]  /*1c160*/  BSYNC.RECONVERGENT B0 ;  /* 0x0000000000007941 */ /* 0x000fea0003800200 */
.L_x_19:
[C---:B------:R-:W-:Y:S01]  /*1c170*/  VIADD R41, R11.reuse, 0x1 ;  /* 0x000000010b297836 */ /* 0x040fe20000000000 */
[----:B------:R-:W-:-:S04]  /*1c180*/  ISETP.GE.AND P0, PT, R11, 0x19, PT ;  /* 0x000000190b00780c */ /* 0x000fc80003f06270 */
[----:B------:R0:W-:Y:S09]  /*1c190*/  STS [R28], R41 ;  /* 0x000000291c007388 */ /* 0x0001f20000000800 */
[----:B------:R-:W-:Y:S05]  /*1c1a0*/  @!P0 BRA `(.L_x_462) ;  /* 0xfffffe4400548947 */ /* 0x000fea000383ffff */
.L_x_3:
[----:B------:R0:W-:Y:S05]  /*1c1b0*/  BMOV.32 B11, R17 ;  /* 0x000000110b007356 */ /* 0x0001ea0000000000 */
[----:B------:R-:W-:Y:S05]  /*1c1c0*/  BSYNC.RECONVERGENT B11 ;  /* 0x00000000000b7941 */ /* 0x000fea0003800200 */
.L_x_2:
[----:B------:R-:W5:Y:S01]  /*1c1d0*/  LDCU UR4, c[0x0][0x360] ;  /* 0x00006c00ff0477ac */ /* 0x000f620008000800 */
[----:B--2---:R-:W5:Y:S01]  /*1c1e0*/  LDC R3, c[0x0][0x370] ;  /* 0x0000dc00ff037b82 */ /* 0x004f620000000800 */
[----:B------:R-:W2:Y:S01]  /*1c1f0*/  LDCU UR5, c[0x0][0x39c] ;  /* 0x00007380ff0577ac */ /* 0x000ea20008000800 */
[----:B-----5:R-:W-:-:S05]  /*1c200*/  IMAD R6, R3, UR4, R6 ;  /* 0x0000000403067c24 */ /* 0x020fca000f8e0206 */
[----:B------:R0:W-:Y:S01]  /*1c210*/  STS [R35], R6 ;  /* 0x0000000623007388 */ /* 0x0001e20000000800 */
[----:B--2---:R-:W-:-:S13]  /*1c220*/  ISETP.GE.AND P0, PT, R6, UR5, PT ;  /* 0x0000000506007c0c */ /* 0x004fda000bf06270 */
[----:B0-----:R-:W-:Y:S05]  /*1c230*/  @!P0 BRA `(.L_x_463) ;  /* 0xfffffe4000008947 */ /* 0x001fea000383ffff */
.L_x_1:
[----:B------:R-:W-:Y:S05]  /*1c240*/  BSYNC.RECONVERGENT B9 ;  /* 0x0000000000097941 */ /* 0x000fea0003800200 */
.L_x_0:
[----:B------:R-:W-:Y:S05]  /*1c250*/  WARPSYNC.ALL ;  /* 0x0000000000007948 */ /* 0x000fea0003800000 */
[----:B------:R-:W-:Y:S06]  /*1c260*/  BAR.SYNC.DEFER_BLOCKING 0x0 ;  /* 0x0000000000007b1d */ /* 0x000fec0000010000 */
[----:B------:R-:W-:Y:S05]  /*1c270*/  EXIT ;  /* 0x000000000000794d */ /* 0x000fea0003800000 */
        .type           $_Z16candidate_primerPcPiS0_iiiS_PdS0_Pf$_Z4thalPciiiiS_iPdPi,@function
        .size           $_Z16candidate_primerPcPiS0_iiiS_PdS0_Pf$_Z4thalPciiiiS_iPdPi,($__internal_0_$__cuda_sm20_div_rn_f64_full - $_Z16candidate_primerPcPiS0_iiiS_PdS0_Pf$_Z4thalPciiiiS_iPdPi)
$_Z16candidate_primerPcPiS0_iiiS_PdS0_Pf$_Z4thalPciiiiS_iPdPi:
[----:B------:R-:W0:Y:S01]  /*1c280*/  LDC.64 R54, c[0x0][0x358] ;  /* 0x0000d600ff367b82 */ /* 0x000e220000000a00 */
[----:B------:R-:W-:Y:S01]  /*1c290*/  ISETP.NE.AND P2, PT, R2, 0x4, PT ;  /* 0x000000040200780c */ /* 0x000fe20003f45270 */
[----:B------:R-:W-:Y:S01]  /*1c2a0*/  IMAD R16, R37, 0x77, RZ ;  /* 0x0000007725107824 */ /* 0x000fe200078e02ff */
[----:B------:R-:W-:Y:S04]  /*1c2b0*/  BSSY.RECONVERGENT B3, `(.L_x_464) ;  /* 0x00002b0000037945 */ /* 0x000fe80003800200 */
[----:B------:R-:W-:Y:S01]  /*1c2c0*/  BSSY.RELIABLE B2, `(.L_x_465) ;  /* 0x0000200000027945 */ /* 0x000fe20003800100 */
[----:B------:R-:W-:-:S06]  /*1c2d0*/  IMAD.WIDE R56, R16, 0x4, R20 ;  /* 0x0000000410387825 */ /* 0x000fcc00078e0214 */
[----:B------:R-:W-:Y:S02]  /*1c2e0*/  @!P2 IMAD R5, R37, 0x533, RZ ;  /* 0x000005332505a824 */ /* 0x000fe400078e02ff */
[----:B------:R-:W-:Y:S02]  /*1c2f0*/  @!P2 IMAD.MOV.U32 R6, RZ, RZ, -0x1e869b6b ;  /* 0xe1796495ff06a424 */ /* 0x000fe400078e00ff */
[----:B------:R-:W-:Y:S02]  /*1c300*/  @!P2 IMAD.MOV.U32 R7, RZ, RZ, -0x425a0281 ;  /* 0xbda5fd7fff07a424 */ /* 0x000fe400078e00ff */
[----:B------:R-:W-:Y:S01]  /*1c310*/  @!P2 IMAD.WIDE R4, R5, 0x8, R22 ;  /* 0x000000080504a825 */ /* 0x000fe200078e0216 */
[C---:B0-----:R-:W-:Y:S02]  /*1c320*/  @!P2 R2UR UR10, R54.reuse ;  /* 0x00000000360aa2ca */ /* 0x041fe400000e0000 */
[----:B------:R-:W-:Y:S02]  /*1c330*/  @!P2 R2UR UR11, R55 ;  /* 0x00000000370ba2ca */ /* 0x000fe400000e0000 */
[----:B------:R-:W-:-:S02]  /*1c340*/  @!P2 R2UR UR4, R54 ;  /* 0x000000003604a2ca */ /* 0x000fc400000e0000 */
[C---:B------:R-:W-:Y:S02]  /*1c350*/  @!P2 R2UR UR5, R55.reuse ;  /* 0x000000003705a2ca */ /* 0x040fe400000e0000 */
[----:B------:R-:W-:Y:S02]  /*1c360*/  @!P2 R2UR UR12, R54 ;  /* 0x00000000360ca2ca */ /* 0x000fe400000e0000 */
[----:B------:R-:W-:-:S05]  /*1c370*/  @!P2 R2UR UR13, R55 ;  /* 0x00000000370da2ca */ /* 0x000fca00000e0000 */
[----:B------:R0:W-:Y:S04]  /*1c380*/  @!P2 STG.E.64 desc[UR10][R4.64+0x28b8], R6 ;  /* 0x0028b8060400a986 */ /* 0x0001e8000c101b0a */
[----:B------:R0:W-:Y:S04]  /*1c390*/  @!P2 STG.E.64 desc[UR4][R4.64+0x28b0], RZ ;  /* 0x0028b0ff0400a986 */ /* 0x0001e8000c101b04 */
[----:B------:R0:W-:Y:S01]  /*1c3a0*/  @!P2 STG.E.64 desc[UR12][R4.64+0x28c0], RZ ;  /* 0x0028c0ff0400a986 */ /* 0x0001e2000c101b0c */
[----:B------:R-:W-:Y:S05]  /*1c3b0*/  @!P2 BRA `(.L_x_466) ;  /* 0x0000001c00c0a947 */ /* 0x000fea0003800000 */
[----:B0-----:R-:W-:Y:S01]  /*1c3c0*/  LOP3.LUT R4, R19, 0x80000001, RZ, 0xc0, !PT ;  /* 0x8000000113047812 */ /* 0x001fe200078ec0ff */
[----:B------:R-:W-:Y:S01]  /*1c3d0*/  IMAD R5, R37, 0x533, RZ ;  /* 0x0000053325057824 */ /* 0x000fe200078e02ff */
[----:B------:R-:W-:Y:S01]  /*1c3e0*/  R2UR UR4, R54 ;  /* 0x00000000360472ca */ /* 0x000fe200000e0000 */
[----:B------:R-:W-:Y:S01]  /*1c3f0*/  IMAD.MOV.U32 R6, RZ, RZ, 0x0 ;  /* 0x00000000ff067424 */ /* 0x000fe200078e00ff */
[----:B------:R-:W-:Y:S01]  /*1c400*/  ISETP.NE.AND P2, PT, R4, 0x1, PT ;  /* 0x000000010400780c */ /* 0x000fe20003f45270 */
[----:B------:R-:W-:Y:S01]  /*1c410*/  IMAD.MOV.U32 R7, RZ, RZ, 0x40690000 ;  /* 0x40690000ff077424 */ /* 0x000fe200078e00ff */
[----:B------:R-:W-:Y:S01]  /*1c420*/  R2UR UR5, R55 ;  /* 0x00000000370572ca */ /* 0x000fe200000e0000 */
[----:B------:R-:W-:Y:S01]  /*1c430*/  IMAD.WIDE R4, R5, 0x8, R22 ;  /* 0x0000000805047825 */ /* 0x000fe200078e0216 */
[----:B------:R-:W-:Y:S01]  /*1c440*/  R2UR UR10, R54 ;  /* 0x00000000360a72ca */ /* 0x000fe200000e0000 */
[----:B------:R-:W-:Y:S01]  /*1c450*/  BSSY.RECONVERGENT B0, `(.L_x_467) ;  /* 0x000004a000007945 */ /* 0x000fe20003800200 */
[----:B------:R-:W-:Y:S01]  /*1c460*/  R2UR UR11, R55 ;  /* 0x00000000370b72ca */ /* 0x000fe200000e0000 */
[----:B------:R-:W-:-:S02]  /*1c470*/  IMAD.MOV.U32 R8, RZ, RZ, -0x33333333 ;  /* 0xcccccccdff087424 */ /* 0x000fc400078e00ff */
[----:B------:R-:W-:-:S04]  /*1c480*/  IMAD.MOV.U32 R9, RZ, RZ, -0x3fe93334 ;  /* 0xc016ccccff097424 */ /* 0x000fc800078e00ff */
[----:B------:R-:W-:Y:S01]  /*1c490*/  @!P2 R2UR UR12, R54 ;  /* 0x00000000360ca2ca */ /* 0x000fe200000e0000 */
[----:B------:R-:W-:Y:S01]  /*1c4a0*/  @!P2 IMAD.MOV.U32 R10, RZ, RZ, RZ ;  /* 0x000000ffff0aa224 */ /* 0x000fe200078e00ff */
[----:B------:R-:W-:Y:S01]  /*1c4b0*/  @!P2 R2UR UR13, R55 ;  /* 0x00000000370da2ca */ /* 0x000fe200000e0000 */
[----:B------:R0:W-:Y:S04]  /*1c4c0*/  STG.E.64 desc[UR4][R4.64+0x28b0], R6 ;  /* 0x0028b00604007986 */ /* 0x0001e8000c101b04 */
[----:B------:R0:W-:Y:S08]  /*1c4d0*/  STG.E.64 desc[UR10][R4.64+0x28b8], R8 ;  /* 0x0028b80804007986 */ /* 0x0001f0000c101b0a */
[----:B------:R0:W-:Y:S01]  /*1c4e0*/  @!P2 STG.E desc[UR12][R56.64+0x194], RZ ;  /* 0x000194ff3800a986 */ /* 0x0001e2000c10190c */
[----:B------:R-:W-:Y:S05]  /*1c4f0*/  @!P2 BRA `(.L_x_468) ;  /* 0x0000000000fca947 */ /* 0x000fea0003800000 */
[----:B------:R-:W-:Y:S02]  /*1c500*/  R2UR UR4, R54 ;  /* 0x00000000360472ca */ /* 0x000fe400000e0000 */
[----:B------:R-:W-:Y:S02]  /*1c510*/  R2UR UR5, R55 ;  /* 0x00000000370572ca */ /* 0x000fe400000e0000 */
[----:B------:R-:W-:-:S11]  /*1c520*/  ISETP.GE.AND P2, PT, R19, 0x2, PT ;  /* 0x000000021300780c */ /* 0x000fd60003f46270 */
[----:B------:R1:W-:Y:S02]  /*1c530*/  STG.E desc[UR4][R56.64+0x190], RZ ;  /* 0x000190ff38007986 */ /* 0x0003e4000c101904 */
[----:B------:R-:W-:Y:S05]  /*1c540*/  @!P2 BRA `(.L_x_469) ;  /* 0x0000000000aca947 */ /* 0x000fea0003800000 */
[----:B0-----:R-:W-:Y:S01]  /*1c550*/  LEA.HI R6, R19, R19, RZ, 0x1 ;  /* 0x0000001313067211 */ /* 0x001fe200078f08ff */
[----:B------:R-:W-:Y:S02]  /*1c560*/  IMAD.IADD R13, R0, 0x1, R19 ;  /* 0x00000001000d7824 */ /* 0x000fe400078e0213 */
[----:B------:R-:W-:Y:S01]  /*1c570*/  IMAD.MOV.U32 R11, RZ, RZ, RZ ;  /* 0x000000ffff0b7224 */ /* 0x000fe200078e00ff */
[----:B------:R-:W-:-:S07]  /*1c580*/  SHF.R.S32.HI R10, RZ, 0x1, R6 ;  /* 0x00000001ff0a7819 */ /* 0x000fce0000011406 */
.L_x_472:
[----:B------:R-:W-:Y:S01]  /*1c590*/  LOP3.LUT R6, RZ, R11, RZ, 0x33, !PT ;  /* 0x0000000bff067212 */ /* 0x000fe200078e33ff */
[----:B------:R-:W-:Y:S01]  /*1c5a0*/  IMAD.IADD R7, R0, 0x1, R11 ;  /* 0x0000000100077824 */ /* 0x000fe200078e020b */
[C---:B------:R-:W-:Y:S02]  /*1c5b0*/  R2UR UR4, R54.reuse ;  /* 0x00000000360472ca */ /* 0x040fe400000e0000 */
[----:B------:R-:W-:Y:S01]  /*1c5c0*/  R2UR UR5, R55 ;  /* 0x00000000370572ca */ /* 0x000fe200000e0000 */
[----:B------:R-:W-:Y:S01]  /*1c5d0*/  IMAD.IADD R9, R13, 0x1, R6 ;  /* 0x000000010d097824 */ /* 0x000fe200078e0206 */
[----:B------:R-:W-:Y:S02]  /*1c5e0*/  R2UR UR10, R54 ;  /* 0x00000000360a72ca */ /* 0x000fe400000e0000 */
[----:B------:R-:W-:Y:S02]  /*1c5f0*/  R2UR UR11, R55 ;  /* 0x00000000370b72ca */ /* 0x000fe400000e0000 */
[----:B------:R-:W-:-:S02]  /*1c600*/  IADD3 R6, P2, PT, R7, R27, RZ ;  /* 0x0000001b07067210 */ /* 0x000fc40007f5e0ff */
[----:B------:R-:W-:Y:S02]  /*1c610*/  IADD3 R8, P3, PT, R9, R27, RZ ;  /* 0x0000001b09087210 */ /* 0x000fe40007f7e0ff */
[-C--:B------:R-:W-:Y:S02]  /*1c620*/  LEA.HI.X.SX32 R7, R7, R26.reuse, 0x1, P2 ;  /* 0x0000001a07077211 */ /* 0x080fe400010f0eff */
[----:B------:R-:W-:-:S03]  /*1c630*/  LEA.HI.X.SX32 R9, R9, R26, 0x1, P3 ;  /* 0x0000001a09097211 */ /* 0x000fc600018f0eff */
[----:B--2---:R-:W2:Y:S04]  /*1c640*/  LDG.E.U8 R6, desc[UR4][R6.64] ;  /* 0x0000000406067981 */ /* 0x004ea8000c1e1100 */
[----:B------:R-:W3:Y:S01]  /*1c650*/  LDG.E.U8 R8, desc[UR10][R8.64] ;  /* 0x0000000a08087981 */ /* 0x000ee2000c1e1100 */
[----:B--2---:R-:W-:Y:S02]  /*1c660*/  ISETP.EQ.AND P3, PT, R6, 0x41, PT ;  /* 0x000000410600780c */ /* 0x004fe40003f62270 */
[----:B---3--:R-:W-:-:S13]  /*1c670*/  ISETP.NE.AND P2, PT, R8, 0x54, PT ;  /* 0x000000540800780c */ /* 0x008fda0003f45270 */
        /* <DEDUP_REMOVED lines=24> */
.L_x_469:
[----:B------:R-:W-:Y:S01]  /*1c800*/  R2UR UR4, R54 ;  /* 0x00000000360472ca */ /* 0x000fe200000e0000 */
[----:B0-----:R-:W-:Y:S01]  /*1c810*/  IMAD.MOV.U32 R7, RZ, RZ, 0x1 ;  /* 0x00000001ff077424 */ /* 0x001fe200078e00ff */
[----:B------:R-:W-:Y:S01]  /*1c820*/  R2UR UR5, R55 ;  /* 0x00000000370572ca */ /* 0x000fe200000e0000 */
[----:B------:R-:W-:-:S12]  /*1c830*/  IMAD.MOV.U32 R10, RZ, RZ, 0x1 ;  /* 0x00000001ff0a7424 */ /* 0x000fd800078e00ff */
[----:B------:R3:W-:Y:S01]  /*1c840*/  STG.E desc[UR4][R56.64+0x194], R7 ;  /* 0x0001940738007986 */ /* 0x0007e2000c101904 */
[----:B------:R-:W-:Y:S05]  /*1c850*/  BRA `(.L_x_468) ;  /* 0x0000000000247947 */ /* 0x000fea0003800000 */
.L_x_471:
[----:B------:R-:W-:Y:S01]  /*1c860*/  R2UR UR4, R54 ;  /* 0x00000000360472ca */ /* 0x000fe200000e0000 */
[----:B------:R-:W-:Y:S01]  /*1c870*/  IMAD.MOV.U32 R10, RZ, RZ, RZ ;  /* 0x000000ffff0a7224 */ /* 0x000fe200078e00ff */
[----:B------:R-:W-:-:S13]  /*1c880*/  R2UR UR5, R55 ;  /* 0x00000000370572ca */ /* 0x000fda00000e0000 */
[----:B------:R4:W-:Y:S01]  /*1c890*/  STG.E desc[UR4][R56.64+0x194], RZ ;  /* 0x000194ff38007986 */ /* 0x0009e2000c101904 */
[----:B------:R-:W-:Y:S05]  /*1c8a0*/  BRA `(.L_x_468) ;  /* 0x0000000000107947 */ /* 0x000fea0003800000 */
.L_x_470:
[----:B------:R-:W-:Y:S01]  /*1c8b0*/  R2UR UR4, R54 ;  /* 0x00000000360472ca */ /* 0x000fe200000e0000 */
[----:B------:R-:W-:Y:S01]  /*1c8c0*/  IMAD.MOV.U32 R10, RZ, RZ, RZ ;  /* 0x000000ffff0a7224 */ /* 0x000fe200078e00ff */
[----:B------:R-:W-:-:S13]  /*1c8d0*/  R2UR UR5, R55 ;  /* 0x00000000370572ca */ /* 0x000fda00000e0000 */
[----:B------:R0:W-:Y:S02]  /*1c8e0*/  STG.E desc[UR4][R56.64+0x194], RZ ;  /* 0x000194ff38007986 */ /* 0x0001e4000c101904 */
.L_x_468:
[----:B------:R-:W-:Y:S05]  /*1c8f0*/  BSYNC.RECONVERGENT B0 ;  /* 0x0000000000007941 */ /* 0x000fea0003800200 */
.L_x_467:
[----:B------:R-:W-:Y:S01]  /*1c900*/  ISETP.NE.AND P2, PT, R10, RZ, PT ;  /* 0x000000ff0a00720c */ /* 0x000fe20003f45270 */
[----:B------:R-:W-:-:S12]  /*1c910*/  BSSY.RECONVERGENT B0, `(.L_x_473) ;  /* 0x000007b000007945 */ /* 0x000fd80003800200 */
[----:B------:R-:W-:Y:S05]  /*1c920*/  @!P2 BRA `(.L_x_474) ;  /* 0x0000000000f0a947 */ /* 0x000fea0003800000 */
[----:B0--3--:R-:W0:Y:S01]  /*1c930*/  MUFU.RCP64H R7, 2.2750682830810546875 ;  /* 0x4002335700077908 */ /* 0x009e220000001800 */
[----:B------:R-:W-:Y:S01]  /*1c940*/  IMAD.MOV.U32 R8, RZ, RZ, 0x11d70f68 ;  /* 0x11d70f68ff087424 */ /* 0x000fe200078e00ff */
[----:B------:R-:W-:Y:S01]  /*1c950*/  UMOV UR4, 0x8eb87b44 ;  /* 0x8eb87b4400047882 */ /* 0x000fe20000000000 */
[----:B------:R-:W-:Y:S01]  /*1c960*/  IMAD.MOV.U32 R9, RZ, RZ, 0x40023357 ;  /* 0x40023357ff097424 */ /* 0x000fe200078e00ff */
[----:B------:R-:W-:Y:S01]  /*1c970*/  UMOV UR5, 0x3fd19ab8 ;  /* 0x3fd19ab800057882 */ /* 0x000fe20000000000 */
[----:B------:R-:W-:Y:S01]  /*1c980*/  IMAD.MOV.U32 R6, RZ, RZ, RZ ;  /* 0x000000ffff067224 */ /* 0x000fe200078e00ff */
[----:B------:R-:W-:Y:S01]  /*1c990*/  UMOV UR10, 0x3ae80f1e ;  /* 0x3ae80f1e000a7882 */ /* 0x000fe20000000000 */
[----:B------:R-:W-:Y:S01]  /*1c9a0*/  IMAD.MOV.U32 R12, RZ, RZ, -0x748574fc ;  /* 0x8b7a8b04ff0c7424 */ /* 0x000fe200078e00ff */
[----:B------:R-:W-:Y:S01]  /*1c9b0*/  UMOV UR11, 0x3eb1380b ;  /* 0x3eb1380b000b7882 */ /* 0x000fe20000000000 */
[----:B------:R-:W-:Y:S01]  /*1c9c0*/  IMAD.MOV.U32 R13, RZ, RZ, 0x3ed0ee25 ;  /* 0x3ed0ee25ff0d7424 */ /* 0x000fe200078e00ff */
[----:B------:R-:W-:Y:S01]  /*1c9d0*/  UMOV UR12, 0x0 ;  /* 0x00000000000c7882 */ /* 0x000fe20000000000 */
[----:B------:R-:W-:Y:S01]  /*1c9e0*/  IMAD.MOV.U32 R40, RZ, RZ, -0x105c611 ;  /* 0xfefa39efff287424 */ /* 0x000fe200078e00ff */
[----:B------:R-:W-:Y:S01]  /*1c9f0*/  UMOV UR13, 0x40390000 ;  /* 0x40390000000d7882 */ /* 0x000fe20000000000 */
[----:B------:R-:W-:Y:S01]  /*1ca00*/  IMAD.MOV.U32 R41, RZ, RZ, 0x3fe62e42 ;  /* 0x3fe62e42ff297424 */ /* 0x000fe200078e00ff */
[----:B0-----:R-:W-:-:S08]  /*1ca10*/  DFMA R8, R6, -R8, 1 ;  /* 0x3ff000000608742b */ /* 0x001fd00000000808 */
[----:B------:R-:W-:-:S08]  /*1ca20*/  DFMA R8, R8, R8, R8 ;  /* 0x000000080808722b */ /* 0x000fd00000000008 */
[----:B------:R-:W-:-:S08]  /*1ca30*/  DFMA R6, R6, R8, R6 ;  /* 0x000000080606722b */ /* 0x000fd00000000006 */
[----:B------:R-:W-:-:S08]  /*1ca40*/  DMUL R8, R6, UR4 ;  /* 0x0000000406087c28 */ /* 0x000fd00008000000 */
[----:B------:R-:W-:-:S08]  /*1ca50*/  DFMA R8, R6, UR4, R8 ;  /* 0x0000000406087c2b */ /* 0x000fd00008000008 */
[C---:B--2---:R-:W-:Y:S02]  /*1ca60*/  DMUL R10, R8.reuse, R8 ;  /* 0x00000008080a7228 */ /* 0x044fe40000000000 */
[----:B------:R-:W-:-:S06]  /*1ca70*/  DADD R14, -R8, UR4 ;  /* 0x00000004080e7e29 */ /* 0x000fcc0008000100 */
[----:B------:R-:W-:Y:S01]  /*1ca80*/  DFMA R12, R10, UR10, R12 ;  /* 0x0000000a0a0c7c2b */ /* 0x000fe2000800000c */
[----:B------:R-:W-:Y:S01]  /*1ca90*/  UMOV UR10, 0x9f02676f ;  /* 0x9f02676f000a7882 */ /* 0x000fe20000000000 */
[----:B------:R-:W-:Y:S01]  /*1caa0*/  UMOV UR11, 0x3ef3b266 ;  /* 0x3ef3b266000b7882 */ /* 0x000fe20000000000 */
[----:B------:R-:W-:-:S05]  /*1cab0*/  DADD R38, R14, R14 ;  /* 0x000000000e267229 */ /* 0x000fca000000000e */
[----:B------:R-:W-:Y:S01]  /*1cac0*/  DFMA R12, R10, R12, UR10 ;  /* 0x0000000a0a0c7e2b */ /* 0x000fe2000800000c */
[----:B------:R-:W-:Y:S01]  /*1cad0*/  UMOV UR10, 0xa9ab0956 ;  /* 0xa9ab0956000a7882 */ /* 0x000fe20000000000 */
[----:B------:R-:W-:Y:S01]  /*1cae0*/  UMOV UR11, 0x3f1745cb ;  /* 0x3f1745cb000b7882 */ /* 0x000fe20000000000 */
[----:B------:R-:W-:Y:S01]  /*1caf0*/  DFMA R38, -R8, UR4, R38 ;  /* 0x0000000408267c2b */ /* 0x000fe20008000126 */
[----:B------:R-:W-:Y:S01]  /*1cb00*/  UMOV UR4, 0x3a29c77a ;  /* 0x3a29c77a00047882 */ /* 0x000fe20000000000 */
[----:B------:R-:W-:-:S03]  /*1cb10*/  UMOV UR5, 0x3fffcb92 ;  /* 0x3fffcb9200057882 */ /* 0x000fc60000000000 */
[----:B------:R-:W-:Y:S01]  /*1cb20*/  DFMA R12, R10, R12, UR10 ;  /* 0x0000000a0a0c7e2b */ /* 0x000fe2000800000c */
[----:B------:R-:W-:Y:S01]  /*1cb30*/  UMOV UR10, 0x2d1b5154 ;  /* 0x2d1b5154000a7882 */ /* 0x000fe20000000000 */
[----:B------:R-:W-:Y:S01]  /*1cb40*/  UMOV UR11, 0x3f3c71c7 ;  /* 0x3f3c71c7000b7882 */ /* 0x000fe20000000000 */
[----:B------:R-:W-:Y:S01]  /*1cb50*/  DMUL R38, R6, R38 ;  /* 0x0000002606267228 */ /* 0x000fe20000000000 */
[----:B------:R-:W-:Y:S02]  /*1cb60*/  IMAD.MOV.U32 R6, RZ, RZ, 0x3b39803f ;  /* 0x3b39803fff067424 */ /* 0x000fe400078e00ff */
[----:B------:R-:W-:Y:S02]  /*1cb70*/  IMAD.MOV.U32 R7, RZ, RZ, 0x3c7abc9e ;  /* 0x3c7abc9eff077424 */ /* 0x000fe400078e00ff */
        /* <DEDUP_REMOVED lines=8> */
[----:B------:R-:W-:Y:S01]  /*1cc00*/  UMOV UR11, 0x3fb55555 ;  /* 0x3fb55555000b7882 */ /* 0x000fe20000000000 */
[----:B------:R-:W-:-:S05]  /*1cc10*/  DFMA R12, R40, -UR12, R8 ;  /* 0x8000000c280c7c2b */ /* 0x000fca0008000008 */
[----:B------:R-:W-:Y:S01]  /*1cc20*/  DFMA R14, R10, R14, UR10 ;  /* 0x0000000a0a0e7e2b */ /* 0x000fe2000800000e */
[----:B------:R-:W-:Y:S02]  /*1cc30*/  R2UR UR10, R54 ;  /* 0x00000000360a72ca */ /* 0x000fe400000e0000 */
[----:B------:R-:W-:Y:S01]  /*1cc40*/  DFMA R40, -R40, -25, R12 ;  /* 0xc03900002828782b */ /* 0x000fe2000000010c */
[----:B------:R-:W-:-:S04]  /*1cc50*/  R2UR UR11, R55 ;  /* 0x00000000370b72ca */ /* 0x000fc800000e0000 */
[----:B------:R-:W-:-:S03]  /*1cc60*/  DMUL R14, R10, R14 ;  /* 0x0000000e0a0e7228 */ /* 0x000fc60000000000 */
[----:B------:R-:W-:-:S05]  /*1cc70*/  DADD R40, -R8, R40 ;  /* 0x0000000008287229 */ /* 0x000fca0000000128 */
[----:B------:R-:W-:-:S08]  /*1cc80*/  DFMA R14, R8, R14, R38 ;  /* 0x0000000e080e722b */ /* 0x000fd00000000026 */
[----:B------:R-:W-:-:S08]  /*1cc90*/  DADD R14, R14, -R40 ;  /* 0x000000000e0e7229 */ /* 0x000fd00000000828 */
[----:B------:R-:W-:-:S08]  /*1cca0*/  DFMA R14, R6, -UR12, R14 ;  /* 0x8000000c060e7c2b */ /* 0x000fd0000800000e */
[----:B------:R-:W-:-:S08]  /*1ccb0*/  DADD R14, R12, R14 ;  /* 0x000000000c0e7229 */ /* 0x000fd0000000000e */
[----:B------:R-:W-:-:S07]  /*1ccc0*/  DMUL R14, R14, UR4 ;  /* 0x000000040e0e7c28 */ /* 0x000fce0008000000 */
[----:B------:R2:W-:Y:S01]  /*1ccd0*/  STG.E.64 desc[UR10][R4.64+0x28c0], R14 ;  /* 0x0028c00e04007986 */ /* 0x0005e2000c101b0a */
[----:B------:R-:W-:Y:S05]  /*1cce0*/  BRA `(.L_x_475) ;  /* 0x0000000000f47947 */ /* 0x000fea0003800000 */
.L_x_474:
[----:B0-----:R-:W0:Y:S01]  /*1ccf0*/  MUFU.RCP64H R9, 2.2750682830810546875 ;  /* 0x4002335700097908 */ /* 0x001e220000001800 */
[----:B------:R-:W-:Y:S01]  /*1cd00*/  IMAD.MOV.U32 R6, RZ, RZ, 0x11d70f68 ;  /* 0x11d70f68ff067424 */ /* 0x000fe200078e00ff */
[----:B------:R-:W-:Y:S01]  /*1cd10*/  UMOV UR10, 0x8eb87b44 ;  /* 0x8eb87b44000a7882 */ /* 0x000fe20000000000 */
[----:B---3--:R-:W-:Y:S01]  /*1cd20*/  IMAD.MOV.U32 R7, RZ, RZ, 0x40023357 ;  /* 0x40023357ff077424 */ /* 0x008fe200078e00ff */
        /* <DEDUP_REMOVED lines=9> */
[----:B------:R-:W-:-:S02]  /*1cdc0*/  IMAD.MOV.U32 R41, RZ, RZ, 0x3fe62e42 ;  /* 0x3fe62e42ff297424 */ /* 0x000fc400078e00ff */
[----:B------:R-:W-:Y:S01]  /*1cdd0*/  IMAD.MOV.U32 R42, RZ, RZ, -0x105c611 ;  /* 0xfefa39efff2a7424 */ /* 0x000fe200078e00ff */
[----:B0-----:R-:W-:Y:S01]  /*1cde0*/  DFMA R6, R8, -R6, 1 ;  /* 0x3ff000000806742b */ /* 0x001fe20000000806 */
[----:B------:R-:W-:-:S07]  /*1cdf0*/  IMAD.MOV.U32 R43, RZ, RZ, 0x3fe62e42 ;  /* 0x3fe62e42ff2b7424 */ /* 0x000fce00078e00ff */
        /* <DEDUP_REMOVED lines=26> */
[----:B------:R-:W-:Y:S01]  /*1cfa0*/  DFMA R40, -R6, UR10, R38 ;  /* 0x0000000a06287c2b */ /* 0x000fe20008000126 */
[----:B------:R-:W-:Y:S01]  /*1cfb0*/  R2UR UR10, R54 ;  /* 0x00000000360a72ca */ /* 0x000fe200000e0000 */
[----:B------:R-:W-:Y:S01]  /*1cfc0*/  DFMA R38, R10, R14, UR12 ;  /* 0x0000000c0a267e2b */ /* 0x000fe2000800000e */
[----:B------:R-:W-:-:S03]  /*1cfd0*/  R2UR UR11, R55 ;  /* 0x00000000370b72ca */ /* 0x000fc600000e0000 */
[----:B------:R-:W-:Y:S02]  /*1cfe0*/  DFMA R14, -R42, -27, R12 ;  /* 0xc03b00002a0e782b */ /* 0x000fe4000000010c */
[----:B------:R-:W-:Y:S02]  /*1cff0*/  DMUL R40, R8, R40 ;  /* 0x0000002808287228 */ /* 0x000fe40000000000 */
[----:B------:R-:W-:-:S04]  /*1d000*/  DMUL R38, R10, R38 ;  /* 0x000000260a267228 */ /* 0x000fc80000000000 */
[----:B------:R-:W-:-:S04]  /*1d010*/  DADD R14, -R6, R14 ;  /* 0x00000000060e7229 */ /* 0x000fc8000000010e */
[----:B------:R-:W-:Y:S01]  /*1d020*/  DFMA R38, R6, R38, R40 ;  /* 0x000000260626722b */ /* 0x000fe20000000028 */
[----:B------:R-:W-:Y:S02]  /*1d030*/  IMAD.MOV.U32 R6, RZ, RZ, 0x3b39803f ;  /* 0x3b39803fff067424 */ /* 0x000fe400078e00ff */
[----:B------:R-:W-:-:S05]  /*1d040*/  IMAD.MOV.U32 R7, RZ, RZ, 0x3c7abc9e ;  /* 0x3c7abc9eff077424 */ /* 0x000fca00078e00ff */
[----:B------:R-:W-:-:S08]  /*1d050*/  DADD R14, R38, -R14 ;  /* 0x00000000260e7229 */ /* 0x000fd0000000080e */
[----:B------:R-:W-:Y:S01]  /*1d060*/  DFMA R14, R6, -UR4, R14 ;  /* 0x80000004060e7c2b */ /* 0x000fe2000800000e */
[----:B------:R-:W-:Y:S01]  /*1d070*/  UMOV UR4, 0x3a29c77a ;  /* 0x3a29c77a00047882 */ /* 0x000fe20000000000 */
[----:B------:R-:W-:-:S06]  /*1d080*/  UMOV UR5, 0x3fffcb92 ;  /* 0x3fffcb9200057882 */ /* 0x000fcc0000000000 */
[----:B------:R-:W-:-:S08]  /*1d090*/  DADD R14, R12, R14 ;  /* 0x000000000c0e7229 */ /* 0x000fd0000000000e */
[----:B------:R-:W-:-:S07]  /*1d0a0*/  DMUL R14, R14, UR4 ;  /* 0x000000040e0e7c28 */ /* 0x000fce0008000000 */
[----:B------:R0:W-:Y:S04]  /*1d0b0*/  STG.E.64 desc[UR10][R4.64+0x28c0], R14 ;  /* 0x0028c00e04007986 */ /* 0x0001e8000c101b0a */
.L_x_475:
[----:B------:R-:W-:Y:S05]  /*1d0c0*/  BSYNC.RECONVERGENT B0 ;  /* 0x0000000000007941 */ /* 0x000fea0003800200 */
.L_x_473:
[----:B------:R-:W-:-:S13]  /*1d0d0*/  ISETP.GT.U32.AND P2, PT, R2, 0x2, PT ;  /* 0x000000020200780c */ /* 0x000fda0003f44070 */
[----:B------:R-:W-:Y:S05]  /*1d0e0*/  @!P2 BREAK.RELIABLE B2 ;  /* 0x000000000002a942 */ /* 0x000fea0003800100 */
[----:B------:R-:W-:Y:S05]  /*1d0f0*/  @P2 BRA `(.L_x_466) ;  /* 0x0000001000702947 */ /* 0x000fea0003800000 */
[----:B------:R-:W-:Y:S01]  /*1d100*/  ISETP.NE.AND P2, PT, R3, RZ, PT ;  /* 0x000000ff0300720c */ /* 0x000fe20003f45270 */
[----:B------:R-:W-:-:S12]  /*1d110*/  BSSY.RECONVERGENT B1, `(.L_x_476) ;  /* 0x0000119000017945 */ /* 0x000fd80003800200 */
[----:B------:R-:W-:Y:S05]  /*1d120*/  @P2 BRA `(.L_x_477) ;  /* 0x0000000800382947 */ /* 0x000fea0003800000 */
[----:B------:R-:W-:Y:S01]  /*1d130*/  R2UR UR4, R54 ;  /* 0x00000000360472ca */ /* 0x000fe200000e0000 */
[----:B------:R-:W-:Y:S01]  /*1d140*/  IMAD.MOV.U32 R3, RZ, RZ, 0x1 ;  /* 0x00000001ff037424 */ /* 0x000fe200078e00ff */
[----:B------:R-:W-:Y:S01]  /*1d150*/  R2UR UR5, R55 ;  /* 0x00000000370572ca */ /* 0x000fe200000e0000 */
[----:B------:R-:W-:Y:S01]  /*1d160*/  BSSY.RECONVERGENT B0, `(.L_x_478) ;  /* 0x0000089000007945 */ /* 0x000fe20003800200 */
[----:B------:R-:W-:-:S11]  /*1d170*/  ISETP.GE.AND P2, PT, R19, 0x1, PT ;  /* 0x000000011300780c */ /* 0x000fd60003f46270 */
[----:B------:R3:W-:Y:S02]  /*1d180*/  STG.E desc[UR4][R56.64+0x198], R3 ;  /* 0x0001980338007986 */ /* 0x0007e4000c101904 */
[----:B------:R-:W-:Y:S05]  /*1d190*/  @!P2 BRA `(.L_x_479) ;  /* 0x000000080014a947 */ /* 0x000fea0003800000 */
[----:B------:R-:W-:Y:S02]  /*1d1a0*/  IMAD R8, R37, 0x36, RZ ;  /* 0x0000003625087824 */ /* 0x000fe400078e02ff */
[C---:B------:R-:W-:Y:S02]  /*1d1b0*/  VIADD R6, R0.reuse, 0xffffffff ;  /* 0xffffffff00067836 */ /* 0x040fe40000000000 */
[----:B------:R-:W-:Y:S01]  /*1d1c0*/  IMAD.IADD R10, R0, 0x1, R19 ;  /* 0x00000001000a7824 */ /* 0x000fe200078e0213 */
[----:B------:R-:W-:Y:S01]  /*1d1d0*/  SHF.R.S32.HI R7, RZ, 0x1f, R8 ;  /* 0x0000001fff077819 */ /* 0x000fe20000011408 */
[----:B---3--:R-:W-:-:S07]  /*1d1e0*/  IMAD.MOV.U32 R3, RZ, RZ, 0x1 ;  /* 0x00000001ff037424 */ /* 0x008fce00078e00ff */
.L_x_496:
[----:B------:R-:W-:Y:S01]  /*1d1f0*/  IMAD.IADD R0, R6, 0x1, R3 ;  /* 0x0000000106007824 */ /* 0x000fe200078e0203 */
[----:B------:R-:W-:Y:S02]  /*1d200*/  R2UR UR4, R54 ;  /* 0x00000000360472ca */ /* 0x000fe400000e0000 */
[----:B------:R-:W-:Y:S02]  /*1d210*/  R2UR UR5, R55 ;  /* 0x00000000370572ca */ /* 0x000fe400000e0000 */
[----:B0-2---:R-:W-:-:S04]  /*1d220*/  IADD3 R4, P2, PT, R0, R27, RZ ;  /* 0x0000001b00047210 */ /* 0x005fc80007f5e0ff */
[----:B------:R-:W-:-:S07]  /*1d230*/  LEA.HI.X.SX32 R5, R0, R26, 0x1, P2 ;  /* 0x0000001a00057211 */ /* 0x000fce00010f0eff */
[----:B------:R-:W2:Y:S01]  /*1d240*/  LDG.E.U8 R4, desc[UR4][R4.64] ;  /* 0x0000000404047981 */ /* 0x000ea2000c1e1100 */
[----:B------:R-:W-:Y:S04]  /*1d250*/  BSSY.RECONVERGENT B4, `(.L_x_480) ;  /* 0x0000033000047945 */ /* 0x000fe80003800200 */
[----:B------:R-:W-:Y:S01]  /*1d260*/  BSSY.RELIABLE B5, `(.L_x_481) ;  /* 0x000001d000057945 */ /* 0x000fe20003800100 */
[----:B------:R-:W-:Y:S01]  /*1d270*/  IMAD.IADD R3, R8, 0x1, R3 ;  /* 0x0000000108037824 */ /* 0x000fe200078e0203 */
        /* <DEDUP_REMOVED lines=15> */
.L_x_483:
[----:B------:R-:W-:Y:S02]  /*1d370*/  R2UR UR4, R54 ;  /* 0x00000000360472ca */ /* 0x000fe400000e0000 */
[----:B------:R-:W-:Y:S02]  /*1d380*/  R2UR UR5, R55 ;  /* 0x00000000370572ca */ /* 0x000fe400000e0000 */
[----:B------:R-:W-:-:S04]  /*1d390*/  IADD3 R4, P2, PT, R3, R25, RZ ;  /* 0x0000001903047210 */ /* 0x000fc80007f5e0ff */
[----:B------:R-:W-:-:S07]  /*1d3a0*/  LEA.HI.X.SX32 R5, R3, R24, 0x1, P2 ;  /* 0x0000001803057211 */ /* 0x000fce00010f0eff */
[----:B------:R2:W-:Y:S01]  /*1d3b0*/  STG.E.U8 desc[UR4][R4.64], RZ ;  /* 0x000000ff04007986 */ /* 0x0005e2000c101104 */
[----:B------:R-:W-:Y:S05]  /*1d3c0*/  BRA `(.L_x_485) ;  /* 0x00000000006c7947 */ /* 0x000fea0003800000 */
.L_x_482:
[----:B------:R-:W-:-:S13]  /*1d3d0*/  ISETP.NE.AND P2, PT, R4, 0x47, PT ;  /* 0x000000470400780c */ /* 0x000fda0003f45270 */
[----:B------:R-:W-:Y:S05]  /*1d3e0*/  @!P2 BREAK.RELIABLE B5 ;  /* 0x000000000005a942 */ /* 0x000fea0003800100 */
[----:B------:R-:W-:Y:S05]  /*1d3f0*/  @!P2 BRA `(.L_x_486) ;  /* 0x000000000048a947 */ /* 0x000fea0003800000 */
[----:B------:R-:W-:-:S13]  /*1d400*/  ISETP.NE.AND P2, PT, R4, 0x54, PT ;  /* 0x000000540400780c */ /* 0x000fda0003f45270 */
[----:B------:R-:W-:Y:S05]  /*1d410*/  @!P2 BREAK.RELIABLE B5 ;  /* 0x000000000005a942 */ /* 0x000fea0003800100 */
[----:B------:R-:W-:Y:S05]  /*1d420*/  @!P2 BRA `(.L_x_487) ;  /* 0x000000000020a947 */ /* 0x000fea0003800000 */
.L_x_484:
[----:B------:R-:W-:Y:S05]  /*1d430*/  BSYNC.RELIABLE B5 ;  /* 0x0000000000057941 */ /* 0x000fea0003800100 */
.L_x_481:
[----:B------:R-:W-:Y:S01]  /*1d440*/  R2UR UR4, R54 ;  /* 0x00000000360472ca */ /* 0x000fe200000e0000 */
[----:B------:R-:W-:Y:S01]  /*1d450*/  IMAD.MOV.U32 R0, RZ, RZ, 0x4 ;  /* 0x00000004ff007424 */ /* 0x000fe200078e00ff */
[----:B------:R-:W-:Y:S02]  /*1d460*/  R2UR UR5, R55 ;  /* 0x00000000370572ca */ /* 0x000fe400000e0000 */
[----:B------:R-:W-:-:S04]  /*1d470*/  IADD3 R4, P2, PT, R3, R25, RZ ;  /* 0x0000001903047210 */ /* 0x000fc80007f5e0ff */
[----:B------:R-:W-:-:S07]  /*1d480*/  LEA.HI.X.SX32 R5, R3, R24, 0x1, P2 ;  /* 0x0000001803057211 */ /* 0x000fce00010f0eff */
[----:B------:R0:W-:Y:S01]  /*1d490*/  STG.E.U8 desc[UR4][R4.64], R0 ;  /* 0x0000000004007986 */ /* 0x0001e2000c101104 */
[----:B------:R-:W-:Y:S05]  /*1d4a0*/  BRA `(.L_x_485) ;  /* 0x0000000000347947 */ /* 0x000fea0003800000 */
.L_x_487:
[----:B------:R-:W-:Y:S01]  /*1d4b0*/  R2UR UR4, R54 ;  /* 0x00000000360472ca */ /* 0x000fe200000e0000 */
[----:B------:R-:W-:Y:S01]  /*1d4c0*/  IMAD.MOV.U32 R0, RZ, RZ, 0x3 ;  /* 0x00000003ff007424 */ /* 0x000fe200078e00ff */
[----:B------:R-:W-:Y:S02]  /*1d4d0*/  R2UR UR5, R55 ;  /* 0x00000000370572ca */ /* 0x000fe400000e0000 */
[----:B------:R-:W-:-:S04]  /*1d4e0*/  IADD3 R4, P2, PT, R3, R25, RZ ;  /* 0x0000001903047210 */ /* 0x000fc80007f5e0ff */
[----:B------:R-:W-:-:S07]  /*1d4f0*/  LEA.HI.X.SX32 R5, R3, R24, 0x1, P2 ;  /* 0x0000001803057211 */ /* 0x000fce00010f0eff */
[----:B------:R0:W-:Y:S01]  /*1d500*/  STG.E.U8 desc[UR4][R4.64], R0 ;  /* 0x0000000004007986 */ /* 0x0001e2000c101104 */
[----:B------:R-:W-:Y:S05]  /*1d510*/  BRA `(.L_x_485) ;  /* 0x0000000000187947 */ /* 0x000fea0003800000 */
.L_x_486:
[----:B------:R-:W-:Y:S01]  /*1d520*/  R2UR UR4, R54 ;  /* 0x00000000360472ca */ /* 0x000fe200000e0000 */
[----:B------:R-:W-:Y:S01]  /*1d530*/  IMAD.MOV.U32 R0, RZ, RZ, 0x2 ;  /* 0x00000002ff007424 */ /* 0x000fe200078e00ff */
[----:B------:R-:W-:Y:S02]  /*1d540*/  R2UR UR5, R55 ;  /* 0x00000000370572ca */ /* 0x000fe400000e0000 */
[----:B------:R-:W-:-:S04]  /*1d550*/  IADD3 R4, P2, PT, R3, R25, RZ ;  /* 0x0000001903047210 */ /* 0x000fc80007f5e0ff */
[----:B------:R-:W-:-:S07]  /*1d560*/  LEA.HI.X.SX32 R5, R3, R24, 0x1, P2 ;  /* 0x0000001803057211 */ /* 0x000fce00010f0eff */
[----:B------:R3:W-:Y:S02]  /*1d570*/  STG.E.U8 desc[UR4][R4.64], R0 ;  /* 0x0000000004007986 */ /* 0x0007e4000c101104 */
.L_x_485:
[----:B------:R-:W-:Y:S05]  /*1d580*/  BSYNC.RECONVERGENT B4 ;  /* 0x0000000000047941 */ /* 0x000fea0003800200 */
.L_x_480:
[----:B------:R-:W-:Y:S02]  /*1d590*/  R2UR UR4, R54 ;  /* 0x00000000360472ca */ /* 0x000fe400000e0000 */
[----:B------:R-:W-:-:S13]  /*1d5a0*/  R2UR UR5, R55 ;  /* 0x00000000370572ca */ /* 0x000fda00000e0000 */
[----:B------:R-:W0:Y:S02]  /*1d5b0*/  LDG.E R3, desc[UR4][R56.64+0x198] ;  /* 0x0001980438037981 */ /* 0x000e24000c1e1900 */
[----:B0--3--:R-:W-:-:S05]  /*1d5c0*/  IMAD.IADD R0, R10, 0x1, -R3 ;  /* 0x000000010a007824 */ /* 0x009fca00078e0a03 */
[----:B--2---:R-:W-:-:S04]  /*1d5d0*/  IADD3 R4, P2, PT, R0, R27, RZ ;  /* 0x0000001b00047210 */ /* 0x004fc80007f5e0ff */
[----:B------:R-:W-:-:S05]  /*1d5e0*/  LEA.HI.X.SX32 R5, R0, R26, 0x1, P2 ;  /* 0x0000001a00057211 */ /* 0x000fca00010f0eff */
[----:B------:R-:W2:Y:S01]  /*1d5f0*/  LDG.E.U8 R4, desc[UR4][R4.64] ;  /* 0x0000000404047981 */ /* 0x000ea2000c1e1100 */
[----:B------:R-:W-:Y:S04]  /*1d600*/  BSSY.RECONVERGENT B4, `(.L_x_488) ;  /* 0x0000037000047945 */ /* 0x000fe80003800200 */
[----:B------:R-:W-:Y:S01]  /*1d610*/  BSSY.RELIABLE B5, `(.L_x_489) ;  /* 0x000001e000057945 */ /* 0x000fe20003800100 */
[----:B------:R-:W-:Y:S02]  /*1d620*/  SHF.R.S32.HI R0, RZ, 0x1f, R3 ;  /* 0x0000001fff007819 */ /* 0x000fe40000011403 */
        /* <DEDUP_REMOVED lines=8> */
[----:B------:R-:W-:Y:S02]  /*1d6b0*/  R2UR UR4, R54 ;  /* 0x00000000360472ca */ /* 0x000fe400000e0000 */
[----:B------:R-:W-:Y:S02]  /*1d6c0*/  R2UR UR5, R55 ;  /* 0x00000000370572ca */ /* 0x000fe400000e0000 */
[----:B------:R-:W-:Y:S01]  /*1d6d0*/  IADD3 R4, P2, P3, R25, R8, R3 ;  /* 0x0000000819047210 */ /* 0x000fe20007b5e003 */
[----:B------:R-:W-:-:S03]  /*1d6e0*/  IMAD.MOV.U32 R3, RZ, RZ, 0x1 ;  /* 0x00000001ff037424 */ /* 0x000fc600078e00ff */
[--C-:B------:R-:W-:Y:S02]  /*1d6f0*/  IADD3.X R5, PT, PT, R24, R7, R0.reuse, P2, P3 ;  /* 0x0000000718057210 */ /* 0x100fe400017e6400 */
[----:B------:R-:W-:-:S05]  /*1d700*/  PRMT R0, R3, 0x7610, R0 ;  /* 0x0000761003007816 */ /* 0x000fca0000000000 */
[----:B------:R0:W-:Y:S01]  /*1d710*/  STG.E.U8 desc[UR4][R4.64+0x1b], R0 ;  /* 0x00001b0004007986 */ /* 0x0001e2000c101104 */
[----:B------:R-:W-:Y:S05]  /*1d720*/  BRA `(.L_x_493) ;  /* 0x0000000000907947 */ /* 0x000fea0003800000 */
.L_x_491:
[----:B------:R-:W-:Y:S02]  /*1d730*/  R2UR UR4, R54 ;  /* 0x00000000360472ca */ /* 0x000fe400000e0000 */
[----:B------:R-:W-:Y:S02]  /*1d740*/  R2UR UR5, R55 ;  /* 0x00000000370572ca */ /* 0x000fe400000e0000 */
[----:B------:R-:W-:-:S04]  /*1d750*/  IADD3 R4, P2, P3, R25, R8, R3 ;  /* 0x0000000819047210 */ /* 0x000fc80007b5e003 */
[----:B------:R-:W-:-:S07]  /*1d760*/  IADD3.X R5, PT, PT, R24, R7, R0, P2, P3 ;  /* 0x0000000718057210 */ /* 0x000fce00017e6400 */
[----:B------:R0:W-:Y:S01]  /*1d770*/  STG.E.U8 desc[UR4][R4.64+0x1b], RZ ;  /* 0x00001bff04007986 */ /* 0x0001e2000c101104 */
[----:B------:R-:W-:Y:S05]  /*1d780*/  BRA `(.L_x_493) ;  /* 0x0000000000787947 */ /* 0x000fea0003800000 */
.L_x_490:
[----:B------:R-:W-:-:S13]  /*1d790*/  ISETP.NE.AND P2, PT, R4, 0x47, PT ;  /* 0x000000470400780c */ /* 0x000fda0003f45270 */
[----:B------:R-:W-:Y:S05]  /*1d7a0*/  @!P2 BREAK.RELIABLE B5 ;  /* 0x000000000005a942 */ /* 0x000fea0003800100 */
[----:B------:R-:W-:Y:S05]  /*1d7b0*/  @!P2 BRA `(.L_x_494) ;  /* 0x000000000050a947 */ /* 0x000fea0003800000 */
[----:B------:R-:W-:-:S13]  /*1d7c0*/  ISETP.NE.AND P2, PT, R4, 0x54, PT ;  /* 0x000000540400780c */ /* 0x000fda0003f45270 */
[----:B------:R-:W-:Y:S05]  /*1d7d0*/  @!P2 BREAK.RELIABLE B5 ;  /* 0x000000000005a942 */ /* 0x000fea0003800100 */
[----:B------:R-:W-:Y:S05]  /*1d7e0*/  @!P2 BRA `(.L_x_495) ;  /* 0x000000000024a947 */ /* 0x000fea0003800000 */
.L_x_492:
[----:B------:R-:W-:Y:S05]  /*1d7f0*/  BSYNC.RELIABLE B5 ;  /* 0x0000000000057941 */ /* 0x000fea0003800100 */
.L_x_489:
        /* <DEDUP_REMOVED lines=8> */
.L_x_495:
        /* <DEDUP_REMOVED lines=8> */
.L_x_494:
[----:B------:R-:W-:Y:S02]  /*1d900*/  R2UR UR4, R54 ;  /* 0x00000000360472ca */ /* 0x000fe400000e0000 */
[----:B------:R-:W-:Y:S02]  /*1d910*/  R2UR UR5, R55 ;  /* 0x00000000370572ca */ /* 0x000fe400000e0000 */
[----:B------:R-:W-:Y:S01]  /*1d920*/  IADD3 R4, P2, P3, R25, R8, R3 ;  /* 0x0000000819047210 */ /* 0x000fe20007b5e003 */
[----:B------:R-:W-:-:S03]  /*1d930*/  IMAD.MOV.U32 R3, RZ, RZ, 0x2 ;  /* 0x00000002ff037424 */ /* 0x000fc600078e00ff */
[--C-:B------:R-:W-:Y:S02]  /*1d940*/  IADD3.X R5, PT, PT, R24, R7, R0.reuse, P2, P3 ;  /* 0x0000000718057210 */ /* 0x100fe400017e6400 */
[----:B------:R-:W-:-:S05]  /*1d950*/  PRMT R0, R3, 0x7610, R0 ;  /* 0x0000761003007816 */ /* 0x000fca0000000000 */
[----:B------:R2:W-:Y:S02]  /*1d960*/  STG.E.U8 desc[UR4][R4.64+0x1b], R0 ;  /* 0x00001b0004007986 */ /* 0x0005e4000c101104 */
.L_x_493:
[----:B------:R-:W-:Y:S05]  /*1d970*/  BSYNC.RECONVERGENT B4 ;  /* 0x0000000000047941 */ /* 0x000fea0003800200 */
.L_x_488:
[----:B------:R-:W-:Y:S02]  /*1d980*/  R2UR UR4, R54 ;  /* 0x00000000360472ca */ /* 0x000fe400000e0000 */
[----:B------:R-:W-:-:S13]  /*1d990*/  R2UR UR5, R55 ;  /* 0x00000000370572ca */ /* 0x000fda00000e0000 */
[----:B0-23--:R-:W2:Y:S02]  /*1d9a0*/  LDG.E R0, desc[UR4][R56.64+0x198] ;  /* 0x0001980438007981 */ /* 0x00dea4000c1e1900 */
[C---:B--2---:R-:W-:Y:S01]  /*1d9b0*/  ISETP.GE.AND P2, PT, R0.reuse, R19, PT ;  /* 0x000000130000720c */ /* 0x044fe20003f46270 */
[----:B------:R-:W-:-:S05]  /*1d9c0*/  VIADD R3, R0, 0x1 ;  /* 0x0000000100037836 */ /* 0x000fca0000000000 */
[----:B------:R0:W-:Y:S07]  /*1d9d0*/  STG.E desc[UR4][R56.64+0x198], R3 ;  /* 0x0001980338007986 */ /* 0x0001ee000c101904 */
[----:B------:R-:W-:Y:S05]  /*1d9e0*/  @!P2 BRA `(.L_x_496) ;  /* 0xfffffff80000a947 */ /* 0x000fea000383ffff */
.L_x_479:
[----:B------:R-:W-:Y:S05]  /*1d9f0*/  BSYNC.RECONVERGENT B0 ;  /* 0x0000000000007941 */ /* 0x000fea0003800200 */
.L_x_478:
[----:B------:R-:W-:Y:S05]  /*1da00*/  BRA `(.L_x_497) ;  /* 0x0000000800247947 */ /* 0x000fea0003800000 */
.L_x_477:
[----:B------:R-:W-:Y:S01]  /*1da10*/  R2UR UR4, R54 ;  /* 0x00000000360472ca */ /* 0x000fe200000e0000 */
[----:B------:R-:W-:Y:S01]  /*1da20*/  IMAD.MOV.U32 R3, RZ, RZ, 0x1 ;  /* 0x00000001ff037424 */ /* 0x000fe200078e00ff */
[----:B------:R-:W-:Y:S02]  /*1da30*/  R2UR UR5, R55 ;  /* 0x00000000370572ca */ /* 0x000fe400000e0000 */
[----:B------:R-:W-:-:S11]  /*1da40*/  ISETP.GE.AND P2, PT, R19, 0x1, PT ;  /* 0x000000011300780c */ /* 0x000fd60003f46270 */
[----:B------:R3:W-:Y:S02]  /*1da50*/  STG.E desc[UR4][R56.64+0x198], R3 ;  /* 0x0001980338007986 */ /* 0x0007e4000c101904 */
[----:B------:R-:W-:Y:S05]  /*1da60*/  @!P2 BRA `(.L_x_497) ;  /* 0x00000008000ca947 */ /* 0x000fea0003800000 */
[----:B------:R-:W-:Y:S02]  /*1da70*/  IMAD R10, R37, 0x36, RZ ;  /* 0x00000036250a7824 */ /* 0x000fe400078e02ff */
[C---:B------:R-:W-:Y:S02]  /*1da80*/  IMAD.IADD R8, R0.reuse, 0x1, R19 ;  /* 0x0000000100087824 */ /* 0x040fe400078e0213 */
[----:B------:R-:W-:Y:S01]  /*1da90*/  VIADD R9, R0, 0xffffffff ;  /* 0xffffffff00097836 */ /* 0x000fe20000000000 */
[----:B------:R-:W-:Y:S01]  /*1daa0*/  SHF.R.S32.HI R7, RZ, 0x1f, R10 ;  /* 0x0000001fff077819 */ /* 0x000fe2000001140a */
[----:B---3--:R-:W-:-:S07]  /*1dab0*/  IMAD.MOV.U32 R3, RZ, RZ, 0x1 ;  /* 0x00000001ff037424 */ /* 0x008fce00078e00ff */
.L_x_512:
[----:B------:R-:W-:Y:S01]  /*1dac0*/  IMAD.IADD R0, R8, 0x1, -R3 ;  /* 0x0000000108007824 */ /* 0x000fe200078e0a03 */
        /* <DEDUP_REMOVED lines=23> */
.L_x_501:
[----:B------:R-:W-:Y:S01]  /*1dc40*/  R2UR UR4, R54 ;  /* 0x00000000360472ca */ /* 0x000fe200000e0000 */
[----:B------:R-:W-:Y:S01]  /*1dc50*/  IMAD.MOV.U32 R0, RZ, RZ, 0x3 ;  /* 0x00000003ff007424 */ /* 0x000fe200078e00ff */
[----:B------:R-:W-:Y:S02]  /*1dc60*/  R2UR UR5, R55 ;  /* 0x00000000370572ca */ /* 0x000fe400000e0000 */
[----:B------:R-:W-:-:S04]  /*1dc70*/  IADD3 R4, P2, PT, R3, R25, RZ ;  /* 0x0000001903047210 */ /* 0x000fc80007f5e0ff */
[----:B------:R-:W-:-:S07]  /*1dc80*/  LEA.HI.X.SX32 R5, R3, R24, 0x1, P2 ;  /* 0x0000001803057211 */ /* 0x000fce00010f0eff */
[----:B------:R3:W-:Y:S01]  /*1dc90*/  STG.E.U8 desc[UR4][R4.64], R0 ;  /* 0x0000000004007986 */ /* 0x0007e2000c101104 */
[----:B------:R-:W-:Y:S05]  /*1dca0*/  BRA `(.L_x_503) ;  /* 0x0000000000647947 */ /* 0x000fea0003800000 */
.L_x_500:
[----:B------:R-:W-:-:S13]  /*1dcb0*/  ISETP.NE.AND P2, PT, R4, 0x47, PT ;  /* 0x000000470400780c */ /* 0x000fda0003f45270 */
[----:B------:R-:W-:Y:S05]  /*1dcc0*/  @!P2 BREAK.RELIABLE B4 ;  /* 0x000000000004a942 */ /* 0x000fea0003800100 */
[----:B------:R-:W-:Y:S05]  /*1dcd0*/  @!P2 BRA `(.L_x_504) ;  /* 0x000000000040a947 */ /* 0x000fea0003800000 */
[----:B------:R-:W-:-:S13]  /*1dce0*/  ISETP.NE.AND P2, PT, R4, 0x54, PT ;  /* 0x000000540400780c */ /* 0x000fda0003f45270 */
[----:B------:R-:W-:Y:S02]  /*1dcf0*/  @!P2 R2UR UR4, R54 ;  /* 0x000000003604a2ca */ /* 0x000fe400000e0000 */
[----:B------:R-:W-:Y:S02]  /*1dd00*/  @!P2 R2UR UR5, R55 ;  /* 0x000000003705a2ca */ /* 0x000fe400000e0000 */
[----:B------:R-:W-:-:S04]  /*1dd10*/  @!P2 IADD3 R4, P3, PT, R3, R25, RZ ;  /* 0x000000190304a210 */ /* 0x000fc80007f7e0ff */
[----:B------:R-:W-:-:S07]  /*1dd20*/  @!P2 LEA.HI.X.SX32 R5, R3, R24, 0x1, P3 ;  /* 0x000000180305a211 */ /* 0x000fce00018f0eff */
[----:B------:R0:W-:Y:S01]  /*1dd30*/  @!P2 STG.E.U8 desc[UR4][R4.64], RZ ;  /* 0x000000ff0400a986 */ /* 0x0001e2000c101104 */
[----:B------:R-:W-:Y:S05]  /*1dd40*/  @!P2 BREAK.RELIABLE B4 ;  /* 0x000000000004a942 */ /* 0x000fea0003800100 */
[----:B------:R-:W-:Y:S05]  /*1dd50*/  @!P2 BRA `(.L_x_503) ;  /* 0x000000000038a947 */ /* 0x000fea0003800000 */
.L_x_502:
[----:B------:R-:W-:Y:S05]  /*1dd60*/  BSYNC.RELIABLE B4 ;  /* 0x0000000000047941 */ /* 0x000fea0003800100 */
.L_x_499:
[----:B------:R-:W-:Y:S01]  /*1dd70*/  R2UR UR4, R54 ;  /* 0x00000000360472ca */ /* 0x000fe200000e0000 */
[----:B------:R-:W-:Y:S01]  /*1dd80*/  IMAD.MOV.U32 R0, RZ, RZ, 0x4 ;  /* 0x00000004ff007424 */ /* 0x000fe200078e00ff */
[----:B------:R-:W-:Y:S02]  /*1dd90*/  R2UR UR5, R55 ;  /* 0x00000000370572ca */ /* 0x000fe400000e0000 */
[----:B0-----:R-:W-:-:S04]  /*1dda0*/  IADD3 R4, P2, PT, R3, R25, RZ ;  /* 0x0000001903047210 */ /* 0x001fc80007f5e0ff */
[----:B------:R-:W-:-:S07]  /*1ddb0*/  LEA.HI.X.SX32 R5, R3, R24, 0x1, P2 ;  /* 0x0000001803057211 */ /* 0x000fce00010f0eff */
[----:B------:R0:W-:Y:S01]  /*1ddc0*/  STG.E.U8 desc[UR4][R4.64], R0 ;  /* 0x0000000004007986 */ /* 0x0001e2000c101104 */
[----:B------:R-:W-:Y:S05]  /*1ddd0*/  BRA `(.L_x_503) ;  /* 0x0000000000187947 */ /* 0x000fea0003800000 */
.L_x_504:
[----:B------:R-:W-:Y:S01]  /*1dde0*/  R2UR UR4, R54 ;  /* 0x00000000360472ca */ /* 0x000fe200000e0000 */
[----:B------:R-:W-:Y:S01]  /*1ddf0*/  IMAD.MOV.U32 R0, RZ, RZ, 0x1 ;  /* 0x00000001ff007424 */ /* 0x000fe200078e00ff */
[----:B------:R-:W-:Y:S02]  /*1de00*/  R2UR UR5, R55 ;  /* 0x00000000370572ca */ /* 0x000fe400000e0000 */
[----:B------:R-:W-:-:S04]  /*1de10*/  IADD3 R4, P2, PT, R3, R25, RZ ;  /* 0x0000001903047210 */ /* 0x000fc80007f5e0ff */
[----:B------:R-:W-:-:S07]  /*1de20*/  LEA.HI.X.SX32 R5, R3, R24, 0x1, P2 ;  /* 0x0000001803057211 */ /* 0x000fce00010f0eff */
[----:B------:R2:W-:Y:S02]  /*1de30*/  STG.E.U8 desc[UR4][R4.64], R0 ;  /* 0x0000000004007986 */ /* 0x0005e4000c101104 */
.L_x_503:
[----:B------:R-:W-:Y:S05]  /*1de40*/  BSYNC.RECONVERGENT B0 ;  /* 0x0000000000007941 */ /* 0x000fea0003800200 */
.L_x_498:
[----:B------:R-:W-:Y:S02]  /*1de50*/  R2UR UR4, R54 ;  /* 0x00000000360472ca */ /* 0x000fe400000e0000 */
[----:B------:R-:W-:-:S13]  /*1de60*/  R2UR UR5, R55 ;  /* 0x00000000370572ca */ /* 0x000fda00000e0000 */
[----:B------:R-:W0:Y:S02]  /*1de70*/  LDG.E R6, desc[UR4][R56.64+0x198] ;  /* 0x0001980438067981 */ /* 0x000e24000c1e1900 */
[----:B0-23--:R-:W-:-:S05]  /*1de80*/  IMAD.IADD R0, R9, 0x1, R6 ;  /* 0x0000000109007824 */ /* 0x00dfca00078e0206 */
[----:B------:R-:W-:-:S04]  /*1de90*/  IADD3 R4, P2, PT, R0, R27, RZ ;  /* 0x0000001b00047210 */ /* 0x000fc80007f5e0ff */
        /* <DEDUP_REMOVED lines=16> */
[----:B------:R-:W-:-:S04]  /*1dfa0*/  IADD3 R4, P2, P3, R25, R10, R6 ;  /* 0x0000000a19047210 */ /* 0x000fc80007b5e006 */
[--C-:B------:R-:W-:Y:S02]  /*1dfb0*/  IADD3.X R5, PT, PT, R24, R7, R0.reuse, P2, P3 ;  /* 0x0000000718057210 */ /* 0x100fe400017e6400 */
[----:B------:R-:W-:-:S05]  /*1dfc0*/  PRMT R0, R3, 0x7610, R0 ;  /* 0x0000761003007816 */ /* 0x000fca0000000000 */
[----:B------:R0:W-:Y:S01]  /*1dfd0*/  STG.E.U8 desc[UR4][R4.64+0x1b], R0 ;  /* 0x00001b0004007986 */ /* 0x0001e2000c101104 */
[----:B------:R-:W-:Y:S05]  /*1dfe0*/  BRA `(.L_x_510) ;  /* 0x00000000008c7947 */ /* 0x000fea0003800000 */
.L_x_508:
        /* <DEDUP_REMOVED lines=8> */
.L_x_507:
[----:B------:R-:W-:-:S13]  /*1e070*/  ISETP.NE.AND P2, PT, R4, 0x47, PT ;  /* 0x000000470400780c */ /* 0x000fda0003f45270 */
[----:B------:R-:W-:Y:S05]  /*1e080*/  @!P2 BREAK.RELIABLE B4 ;  /* 0x000000000004a942 */ /* 0x000fea0003800100 */
[----:B------:R-:W-:Y:S05]  /*1e090*/  @!P2 BRA `(.L_x_511) ;  /* 0x000000000044a947 */ /* 0x000fea0003800000 */
[----:B------:R-:W-:-:S13]  /*1e0a0*/  ISETP.NE.AND P2, PT, R4, 0x54, PT ;  /* 0x000000540400780c */ /* 0x000fda0003f45270 */
[----:B------:R-:W-:Y:S02]  /*1e0b0*/  @!P2 R2UR UR4, R54 ;  /* 0x000000003604a2ca */ /* 0x000fe400000e0000 */
[----:B------:R-:W-:Y:S02]  /*1e0c0*/  @!P2 R2UR UR5, R55 ;  /* 0x000000003705a2ca */ /* 0x000fe400000e0000 */
[----:B------:R-:W-:-:S04]  /*1e0d0*/  @!P2 IADD3 R4, P3, P4, R25, R10, R6 ;  /* 0x0000000a1904a210 */ /* 0x000fc80007c7e006 */
[----:B------:R-:W-:-:S07]  /*1e0e0*/  @!P2 IADD3.X R5, PT, PT, R24, R7, R0, P3, P4 ;  /* 0x000000071805a210 */ /* 0x000fce0001fe8400 */
[----:B------:R0:W-:Y:S01]  /*1e0f0*/  @!P2 STG.E.U8 desc[UR4][R4.64+0x1b], RZ ;  /* 0x00001bff0400a986 */ /* 0x0001e2000c101104 */
[----:B------:R-:W-:Y:S05]  /*1e100*/  @!P2 BREAK.RELIABLE B4 ;  /* 0x000000000004a942 */ /* 0x000fea0003800100 */
[----:B------:R-:W-:Y:S05]  /*1e110*/  @!P2 BRA `(.L_x_510) ;  /* 0x000000000040a947 */ /* 0x000fea0003800000 */
.L_x_509:
[----:B------:R-:W-:Y:S05]  /*1e120*/  BSYNC.RELIABLE B4 ;  /* 0x0000000000047941 */ /* 0x000fea0003800100 */
.L_x_506:
[----:B------:R-:W-:Y:S01]  /*1e130*/  R2UR UR4, R54 ;  /* 0x00000000360472ca */ /* 0x000fe200000e0000 */
[----:B------:R-:W-:Y:S01]  /*1e140*/  IMAD.MOV.U32 R3, RZ, RZ, 0x4 ;  /* 0x00000004ff037424 */ /* 0x000fe200078e00ff */
[----:B------:R-:W-:Y:S02]  /*1e150*/  R2UR UR5, R55 ;  /* 0x00000000370572ca */ /* 0x000fe400000e0000 */
[----:B0-----:R-:W-:-:S04]  /*1e160*/  IADD3 R4, P2, P3, R25, R10, R6 ;  /* 0x0000000a19047210 */ /* 0x001fc80007b5e006 */
[--C-:B------:R-:W-:Y:S02]  /*1e170*/  IADD3.X R5, PT, PT, R24, R7, R0.reuse, P2, P3 ;  /* 0x0000000718057210 */ /* 0x100fe400017e6400 */
[----:B------:R-:W-:-:S05]  /*1e180*/  PRMT R0, R3, 0x7610, R0 ;  /* 0x0000761003007816 */ /* 0x000fca0000000000 */
[----:B------:R0:W-:Y:S01]  /*1e190*/  STG.E.U8 desc[UR4][R4.64+0x1b], R0 ;  /* 0x00001b0004007986 */ /* 0x0001e2000c101104 */
[----:B------:R-:W-:Y:S05]  /*1e1a0*/  BRA `(.L_x_510) ;  /* 0x00000000001c7947 */ /* 0x000fea0003800000 */
.L_x_511:
[----:B------:R-:W-:Y:S01]  /*1e1b0*/  R2UR UR4, R54 ;  /* 0x00000000360472ca */ /* 0x000fe200000e0000 */
[----:B------:R-:W-:Y:S01]  /*1e1c0*/  IMAD.MOV.U32 R3, RZ, RZ, 0x1 ;  /* 0x00000001ff037424 */ /* 0x000fe200078e00ff */
[----:B------:R-:W-:Y:S02]  /*1e1d0*/  R2UR UR5, R55 ;  /* 0x00000000370572ca */ /* 0x000fe400000e0000 */
[----:B------:R-:W-:-:S04]  /*1e1e0*/  IADD3 R4, P2, P3, R25, R10, R6 ;  /* 0x0000000a19047210 */ /* 0x000fc80007b5e006 */
[--C-:B------:R-:W-:Y:S02]  /*1e1f0*/  IADD3.X R5, PT, PT, R24, R7, R0.reuse, P2, P3 ;  /* 0x0000000718057210 */ /* 0x100fe400017e6400 */
[----:B------:R-:W-:-:S05]  /*1e200*/  PRMT R0, R3, 0x7610, R0 ;  /* 0x0000761003007816 */ /* 0x000fca0000000000 */
[----:B------:R3:W-:Y:S02]  /*1e210*/  STG.E.U8 desc[UR4][R4.64+0x1b], R0 ;  /* 0x00001b0004007986 */ /* 0x0007e4000c101104 */
.L_x_510:
[----:B------:R-:W-:Y:S05]  /*1e220*/  BSYNC.RECONVERGENT B0 ;  /* 0x0000000000007941 */ /* 0x000fea0003800200 */
.L_x_505:
[----:B------:R-:W-:Y:S02]  /*1e230*/  R2UR UR4, R54 ;  /* 0x00000000360472ca */ /* 0x000fe400000e0000 */
[----:B------:R-:W-:-:S13]  /*1e240*/  R2UR UR5, R55 ;  /* 0x00000000370572ca */ /* 0x000fda00000e0000 */
[----:B0-23--:R-:W2:Y:S02]  /*1e250*/  LDG.E R0, desc[UR4][R56.64+0x198] ;  /* 0x0001980438007981 */ /* 0x00dea4000c1e1900 */
[C---:B--2---:R-:W-:Y:S01]  /*1e260*/  ISETP.GE.AND P2, PT, R0.reuse, R19, PT ;  /* 0x000000130000720c */ /* 0x044fe20003f46270 */
[----:B------:R-:W-:-:S05]  /*1e270*/  VIADD R3, R0, 0x1 ;  /* 0x0000000100037836 */ /* 0x000fca0000000000 */
[----:B------:R0:W-:Y:S07]  /*1e280*/  STG.E desc[UR4][R56.64+0x198], R3 ;  /* 0x0001980338007986 */ /* 0x0001ee000c101904 */
[----:B------:R-:W-:Y:S05]  /*1e290*/  @!P2 BRA `(.L_x_512) ;  /* 0xfffffff80008a947 */ /* 0x000fea000383ffff */
.L_x_497:
[----:B------:R-:W-:Y:S05]  /*1e2a0*/  BSYNC.RECONVERGENT B1 ;  /* 0x0000000000017941 */ /* 0x000fea0003800200 */
.L_x_476:
[----:B------:R-:W-:Y:S05]  /*1e2b0*/  BRA `(.L_x_513) ;  /* 0x0000000800bc7947 */ /* 0x000fea0003800000 */
.L_x_466:
[----:B------:R-:W-:Y:S05]  /*1e2c0*/  BSYNC.RELIABLE B2 ;  /* 0x0000000000027941 */ /* 0x000fea0003800100 */
.L_x_465:
[----:B------:R-:W-:-:S13]  /*1e2d0*/  ISETP.NE.AND P2, PT, R3, RZ, PT ;  /* 0x000000ff0300720c */ /* 0x000fda0003f45270 */
        /* <DEDUP_REMOVED lines=8> */
[----:B0-----:R-:W-:Y:S02]  /*1e360*/  VIADD R7, R0, 0xffffffff ;  /* 0xffffffff00077836 */ /* 0x001fe40000000000 */
[----:B------:R-:W-:-:S07]  /*1e370*/  IMAD.MOV.U32 R0, RZ, RZ, 0x1 ;  /* 0x00000001ff007424 */ /* 0x000fce00078e00ff */
.L_x_525:
[----:B0--3--:R-:W-:Y:S01]  /*1e380*/  IMAD.IADD R3, R7, 0x1, R0 ;  /* 0x0000000107037824 */ /* 0x009fe200078e0200 */
[----:B------:R-:W-:Y:S02]  /*1e390*/  R2UR UR4, R54 ;  /* 0x00000000360472ca */ /* 0x000fe400000e0000 */
[----:B------:R-:W-:Y:S02]  /*1e3a0*/  R2UR UR5, R55 ;  /* 0x00000000370572ca */ /* 0x000fe400000e0000 */
[----:B--2---:R-:W-:-:S04]  /*1e3b0*/  IADD3 R4, P2, PT, R3, R27, RZ ;  /* 0x0000001b03047210 */ /* 0x004fc80007f5e0ff */
[----:B------:R-:W-:-:S07]  /*1e3c0*/  LEA.HI.X.SX32 R5, R3, R26, 0x1, P2 ;  /* 0x0000001a03057211 */ /* 0x000fce00010f0eff */
[----:B------:R-:W2:Y:S01]  /*1e3d0*/  LDG.E.U8 R4, desc[UR4][R4.64] ;  /* 0x0000000404047981 */ /* 0x000ea2000c1e1100 */
[----:B------:R-:W-:Y:S04]  /*1e3e0*/  BSSY.RECONVERGENT B1, `(.L_x_517) ;  /* 0x0000037000017945 */ /* 0x000fe80003800200 */
[----:B------:R-:W-:Y:S01]  /*1e3f0*/  BSSY.RELIABLE B2, `(.L_x_518) ;  /* 0x000001e000027945 */ /* 0x000fe20003800100 */
[----:B------:R-:W-:Y:S01]  /*1e400*/  IMAD R0, R37, 0x36, R0 ;  /* 0x0000003625007824 */ /* 0x000fe200078e0200 */
        /* <DEDUP_REMOVED lines=12> */
[----:B------:R-:W-:Y:S02]  /*1e4d0*/  LEA.HI.X.SX32 R5, R0, R24, 0x1, P2 ;  /* 0x0000001800057211 */ /* 0x000fe400010f0eff */
[----:B------:R-:W-:-:S05]  /*1e4e0*/  PRMT R0, R3, 0x7610, R0 ;  /* 0x0000761003007816 */ /* 0x000fca0000000000 */
[----:B------:R0:W-:Y:S01]  /*1e4f0*/  STG.E.U8 desc[UR4][R4.64], R0 ;  /* 0x0000000004007986 */ /* 0x0001e2000c101104 */
[----:B------:R-:W-:Y:S05]  /*1e500*/  BRA `(.L_x_522) ;  /* 0x0000000000907947 */ /* 0x000fea0003800000 */
.L_x_520:
[----:B------:R-:W-:Y:S02]  /*1e510*/  R2UR UR4, R54 ;  /* 0x00000000360472ca */ /* 0x000fe400000e0000 */
[----:B------:R-:W-:Y:S02]  /*1e520*/  R2UR UR5, R55 ;  /* 0x00000000370572ca */ /* 0x000fe400000e0000 */
[----:B------:R-:W-:-:S04]  /*1e530*/  IADD3 R4, P2, PT, R0, R25, RZ ;  /* 0x0000001900047210 */ /* 0x000fc80007f5e0ff */
[----:B------:R-:W-:-:S07]  /*1e540*/  LEA.HI.X.SX32 R5, R0, R24, 0x1, P2 ;  /* 0x0000001800057211 */ /* 0x000fce00010f0eff */
[----:B------:R2:W-:Y:S01]  /*1e550*/  STG.E.U8 desc[UR4][R4.64], RZ ;  /* 0x000000ff04007986 */ /* 0x0005e2000c101104 */
[----:B------:R-:W-:Y:S05]  /*1e560*/  BRA `(.L_x_522) ;  /* 0x0000000000787947 */ /* 0x000fea0003800000 */
.L_x_519:
[----:B------:R-:W-:-:S13]  /*1e570*/  ISETP.NE.AND P2, PT, R4, 0x47, PT ;  /* 0x000000470400780c */ /* 0x000fda0003f45270 */
[----:B------:R-:W-:Y:S05]  /*1e580*/  @!P2 BREAK.RELIABLE B2 ;  /* 0x000000000002a942 */ /* 0x000fea0003800100 */
[----:B------:R-:W-:Y:S05]  /*1e590*/  @!P2 BRA `(.L_x_523) ;  /* 0x000000000050a947 */ /* 0x000fea0003800000 */
[----:B------:R-:W-:-:S13]  /*1e5a0*/  ISETP.NE.AND P2, PT, R4, 0x54, PT ;  /* 0x000000540400780c */ /* 0x000fda0003f45270 */
[----:B------:R-:W-:Y:S05]  /*1e5b0*/  @!P2 BREAK.RELIABLE B2 ;  /* 0x000000000002a942 */ /* 0x000fea0003800100 */
[----:B------:R-:W-:Y:S05]  /*1e5c0*/  @!P2 BRA `(.L_x_524) ;  /* 0x000000000024a947 */ /* 0x000fea0003800000 */
.L_x_521:
[----:B------:R-:W-:Y:S05]  /*1e5d0*/  BSYNC.RELIABLE B2 ;  /* 0x0000000000027941 */ /* 0x000fea0003800100 */
.L_x_518:
        /* <DEDUP_REMOVED lines=8> */
.L_x_524:
        /* <DEDUP_REMOVED lines=8> */
.L_x_523:
[----:B------:R-:W-:Y:S01]  /*1e6e0*/  R2UR UR4, R54 ;  /* 0x00000000360472ca */ /* 0x000fe200000e0000 */
[----:B------:R-:W-:Y:S01]  /*1e6f0*/  IMAD.MOV.U32 R3, RZ, RZ, 0x2 ;  /* 0x00000002ff037424 */ /* 0x000fe200078e00ff */
[----:B------:R-:W-:Y:S02]  /*1e700*/  R2UR UR5, R55 ;  /* 0x00000000370572ca */ /* 0x000fe400000e0000 */
[----:B------:R-:W-:-:S04]  /*1e710*/  IADD3 R4, P2, PT, R0, R25, RZ ;  /* 0x0000001900047210 */ /* 0x000fc80007f5e0ff */
[----:B------:R-:W-:Y:S02]  /*1e720*/  LEA.HI.X.SX32 R5, R0, R24, 0x1, P2 ;  /* 0x0000001800057211 */ /* 0x000fe400010f0eff */
[----:B------:R-:W-:-:S05]  /*1e730*/  PRMT R0, R3, 0x7610, R0 ;  /* 0x0000761003007816 */ /* 0x000fca0000000000 */
[----:B------:R3:W-:Y:S02]  /*1e740*/  STG.E.U8 desc[UR4][R4.64], R0 ;  /* 0x0000000004007986 */ /* 0x0007e4000c101104 */
.L_x_522:
[----:B------:R-:W-:Y:S05]  /*1e750*/  BSYNC.RECONVERGENT B1 ;  /* 0x0000000000017941 */ /* 0x000fea0003800200 */
.L_x_517:
[----:B------:R-:W-:Y:S02]  /*1e760*/  R2UR UR4, R54 ;  /* 0x00000000360472ca */ /* 0x000fe400000e0000 */
[----:B------:R-:W-:-:S13]  /*1e770*/  R2UR UR5, R55 ;  /* 0x00000000370572ca */ /* 0x000fda00000e0000 */
[----:B0--3--:R-:W3:Y:S02]  /*1e780*/  LDG.E R0, desc[UR4][R56.64+0x198] ;  /* 0x0001980438007981 */ /* 0x009ee4000c1e1900 */
[----:B---3--:R-:W-:-:S05]  /*1e790*/  IMAD R0, R37, 0x36, R0 ;  /* 0x0000003625007824 */ /* 0x008fca00078e0200 */
[----:B--2---:R-:W-:-:S04]  /*1e7a0*/  IADD3 R4, P2, PT, R0, R25, RZ ;  /* 0x0000001900047210 */ /* 0x004fc80007f5e0ff */
[----:B------:R-:W-:-:S05]  /*1e7b0*/  LEA.HI.X.SX32 R5, R0, R24, 0x1, P2 ;  /* 0x0000001800057211 */ /* 0x000fca00010f0eff */
[----:B------:R-:W2:Y:S01]  /*1e7c0*/  LDG.E.U8 R3, desc[UR4][R4.64] ;  /* 0x0000000404037981 */ /* 0x000ea2000c1e1100 */
[----:B------:R-:W-:Y:S02]  /*1e7d0*/  R2UR UR10, R54 ;  /* 0x00000000360a72ca */ /* 0x000fe400000e0000 */
[----:B------:R-:W-:Y:S01]  /*1e7e0*/  R2UR UR11, R55 ;  /* 0x00000000370b72ca */ /* 0x000fe200000e0000 */
[----:B--2---:R0:W-:-:S12]  /*1e7f0*/  STG.E.U8 desc[UR4][R4.64+0x1b], R3 ;  /* 0x00001b0304007986 */ /* 0x0041d8000c101104 */
[----:B------:R-:W2:Y:S02]  /*1e800*/  LDG.E R6, desc[UR10][R56.64+0x198] ;  /* 0x0001980a38067981 */ /* 0x000ea4000c1e1900 */
[C---:B--2---:R-:W-:Y:S01]  /*1e810*/  ISETP.GE.AND P2, PT, R6.reuse, R19, PT ;  /* 0x000000130600720c */ /* 0x044fe20003f46270 */
[----:B------:R-:W-:-:S05]  /*1e820*/  VIADD R0, R6, 0x1 ;  /* 0x0000000106007836 */ /* 0x000fca0000000000 */
[----:B------:R0:W-:Y:S07]  /*1e830*/  STG.E desc[UR4][R56.64+0x198], R0 ;  /* 0x0001980038007986 */ /* 0x0001ee000c101904 */
[----:B------:R-:W-:Y:S05]  /*1e840*/  @!P2 BRA `(.L_x_525) ;  /* 0xfffffff800cca947 */ /* 0x000fea000383ffff */
.L_x_516:
[----:B------:R-:W-:Y:S05]  /*1e850*/  BSYNC.RECONVERGENT B0 ;  /* 0x0000000000007941 */ /* 0x000fea0003800200 */
.L_x_515:
[----:B------:R-:W-:Y:S05]  /*1e860*/  BRA `(.L_x_513) ;  /* 0x0000000400507947 */ /* 0x000fea0003800000 */
.L_x_514:
[----:B------:R-:W-:Y:S01]  /*1e870*/  R2UR UR4, R54 ;  /* 0x00000000360472ca */ /* 0x000fe200000e0000 */
[----:B------:R-:W-:Y:S01]  /*1e880*/  IMAD.MOV.U32 R3, RZ, RZ, 0x1 ;  /* 0x00000001ff037424 */ /* 0x000fe200078e00ff */
[----:B------:R-:W-:Y:S02]  /*1e890*/  R2UR UR5, R55 ;  /* 0x00000000370572ca */ /* 0x000fe400000e0000 */
[----:B------:R-:W-:-:S11]  /*1e8a0*/  ISETP.GE.AND P2, PT, R19, 0x1, PT ;  /* 0x000000011300780c */ /* 0x000fd60003f46270 */
[----:B------:R3:W-:Y:S02]  /*1e8b0*/  STG.E desc[UR4][R56.64+0x198], R3 ;  /* 0x0001980338007986 */ /* 0x0007e4000c101904 */
[----:B------:R-:W-:Y:S05]  /*1e8c0*/  @!P2 BRA `(.L_x_513) ;  /* 0x000000040038a947 */ /* 0x000fea0003800000 */
[----:B0-----:R-:W-:Y:S02]  /*1e8d0*/  IMAD.IADD R7, R0, 0x1, R19 ;  /* 0x0000000100077824 */ /* 0x001fe400078e0213 */
[----:B------:R-:W-:-:S07]  /*1e8e0*/  IMAD.MOV.U32 R0, RZ, RZ, 0x1 ;  /* 0x00000001ff007424 */ /* 0x000fce00078e00ff */
.L_x_533:
[----:B0--3--:R-:W-:Y:S01]  /*1e8f0*/  IMAD.IADD R3, R7, 0x1, -R0 ;  /* 0x0000000107037824 */ /* 0x009fe200078e0a00 */
        /* <DEDUP_REMOVED lines=24> */
.L_x_529:
        /* <DEDUP_REMOVED lines=8> */
.L_x_528:
        /* <DEDUP_REMOVED lines=11> */
.L_x_530:
[----:B------:R-:W-:Y:S05]  /*1ebb0*/  BSYNC.RELIABLE B1 ;  /* 0x0000000000017941 */ /* 0x000fea0003800100 */
.L_x_527:
[----:B------:R-:W-:Y:S01]  /*1ebc0*/  R2UR UR4, R54 ;  /* 0x00000000360472ca */ /* 0x000fe200000e0000 */
[----:B------:R-:W-:Y:S01]  /*1ebd0*/  IMAD.MOV.U32 R3, RZ, RZ, 0x4 ;  /* 0x00000004ff037424 */ /* 0x000fe200078e00ff */
[----:B------:R-:W-:Y:S02]  /*1ebe0*/  R2UR UR5, R55 ;  /* 0x00000000370572ca */ /* 0x000fe400000e0000 */
[----:B---3--:R-:W-:-:S04]  /*1ebf0*/  IADD3 R4, P2, PT, R0, R25, RZ ;  /* 0x0000001900047210 */ /* 0x008fc80007f5e0ff */
[----:B------:R-:W-:Y:S02]  /*1ec00*/  LEA.HI.X.SX32 R5, R0, R24, 0x1, P2 ;  /* 0x0000001800057211 */ /* 0x000fe400010f0eff */
[----:B------:R-:W-:-:S05]  /*1ec10*/  PRMT R0, R3, 0x7610, R0 ;  /* 0x0000761003007816 */ /* 0x000fca0000000000 */
[----:B------:R0:W-:Y:S01]  /*1ec20*/  STG.E.U8 desc[UR4][R4.64], R0 ;  /* 0x0000000004007986 */ /* 0x0001e2000c101104 */
[----:B------:R-:W-:Y:S05]  /*1ec30*/  BRA `(.L_x_531) ;  /* 0x00000000001c7947 */ /* 0x000fea0003800000 */
.L_x_532:
[----:B------:R-:W-:Y:S01]  /*1ec40*/  R2UR UR4, R54 ;  /* 0x00000000360472ca */ /* 0x000fe200000e0000 */
[----:B------:R-:W-:Y:S01]  /*1ec50*/  IMAD.MOV.U32 R3, RZ, RZ, 0x1 ;  /* 0x00000001ff037424 */ /* 0x000fe200078e00ff */
[----:B------:R-:W-:Y:S02]  /*1ec60*/  R2UR UR5, R55 ;  /* 0x00000000370572ca */ /* 0x000fe400000e0000 */
[----:B------:R-:W-:-:S04]  /*1ec70*/  IADD3 R4, P2, PT, R0, R25, RZ ;  /* 0x0000001900047210 */ /* 0x000fc80007f5e0ff */
[----:B------:R-:W-:Y:S02]  /*1ec80*/  LEA.HI.X.SX32 R5, R0, R24, 0x1, P2 ;  /* 0x0000001800057211 */ /* 0x000fe400010f0eff */
[----:B------:R-:W-:-:S05]  /*1ec90*/  PRMT R0, R3, 0x7610, R0 ;  /* 0x0000761003007816 */ /* 0x000fca0000000000 */
[----:B------:R0:W-:Y:S02]  /*1eca0*/  STG.E.U8 desc[UR4][R4.64], R0 ;  /* 0x0000000004007986 */ /* 0x0001e4000c101104 */
.L_x_531:
[----:B------:R-:W-:Y:S05]  /*1ecb0*/  BSYNC.RECONVERGENT B0 ;  /* 0x0000000000007941 */ /* 0x000fea0003800200 */
.L_x_526:
[----:B------:R-:W-:Y:S02]  /*1ecc0*/  R2UR UR4, R54 ;  /* 0x00000000360472ca */ /* 0x000fe400000e0000 */
[----:B------:R-:W-:-:S13]  /*1ecd0*/  R2UR UR5, R55 ;  /* 0x00000000370572ca */ /* 0x000fda00000e0000 */
[----:B0-2---:R-:W2:Y:S02]  /*1ece0*/  LDG.E R0, desc[UR4][R56.64+0x198] ;  /* 0x0001980438007981 */ /* 0x005ea4000c1e1900 */
[----:B--2---:R-:W-:-:S05]  /*1ecf0*/  IMAD R0, R37, 0x36, R0 ;  /* 0x0000003625007824 */ /* 0x004fca00078e0200 */
[----:B---3--:R-:W-:-:S04]  /*1ed00*/  IADD3 R4, P2, PT, R0, R25, RZ ;  /* 0x0000001900047210 */ /* 0x008fc80007f5e0ff */
        /* <DEDUP_REMOVED lines=10> */
.L_x_513:
[----:B------:R-:W-:Y:S05]  /*1edb0*/  BSYNC.RECONVERGENT B3 ;  /* 0x0000000000037941 */ /* 0x000fea0003800200 */
.L_x_464:
[----:B------:R-:W-:Y:S01]  /*1edc0*/  IMAD R12, R37, 0x36, RZ ;  /* 0x00000036250c7824 */ /* 0x000fe200078e02ff */
[----:B------:R-:W-:Y:S01]  /*1edd0*/  R2UR UR4, R54 ;  /* 0x00000000360472ca */ /* 0x000fe200000e0000 */
[----:B0-2---:R-:W-:Y:S01]  /*1ede0*/  VIADD R15, R19, 0x1 ;  /* 0x00000001130f7836 */ /* 0x005fe20000000000 */
[C---:B------:R-:W-:Y:S01]  /*1edf0*/  R2UR UR5, R55.reuse ;  /* 0x00000000370572ca */ /* 0x040fe200000e0000 */
[----:B------:R-:W-:Y:S01]  /*1ee00*/  VIADD R0, R12, 0x1b ;  /* 0x0000001b0c007836 */ /* 0x000fe20000000000 */
[----:B------:R-:W-:Y:S01]  /*1ee10*/  R2UR UR10, R54 ;  /* 0x00000000360a72ca */ /* 0x000fe200000e0000 */
[----:B------:R-:W-:Y:S01]  /*1ee20*/  IMAD.MOV.U32 R4, RZ, RZ, 0x4 ;  /* 0x00000004ff047424 */ /* 0x000fe200078e00ff */
[----:B------:R-:W-:Y:S01]  /*1ee30*/  R2UR UR11, R55 ;  /* 0x00000000370b72ca */ /* 0x000fe200000e0000 */
[----:B---3--:R-:W-:Y:S01]  /*1ee40*/  IMAD.IADD R3, R0, 0x1, R15 ;  /* 0x0000000100037824 */ /* 0x008fe200078e020f */
[----:B------:R-:W-:Y:S01]  /*1ee50*/  R2UR UR12, R54 ;  /* 0x00000000360c72ca */ /* 0x000fe200000e0000 */
[----:B------:R-:W-:Y:S01]  /*1ee60*/  IMAD R9, R37, 0x533, RZ ;  /* 0x0000053325097824 */ /* 0x000fe200078e02ff */
[----:B------:R-:W-:-:S02]  /*1ee70*/  R2UR UR13, R55 ;  /* 0x00000000370d72ca */ /* 0x000fc400000e0000 */
[----:B------:R-:W-:Y:S01]  /*1ee80*/  IADD3 R44, P2, PT, R3, R25, RZ ;  /* 0x00000019032c7210 */ /* 0x000fe20007f5e0ff */
[----:B------:R-:W-:Y:S01]  /*1ee90*/  IMAD.WIDE R60, R9, 0x8, R22 ;  /* 0x00000008093c7825 */ /* 0x000fe200078e0216 */
[C---:B------:R-:W-:Y:S02]  /*1eea0*/  R2UR UR14, R54.reuse ;  /* 0x00000000360e72ca */ /* 0x040fe400000e0000 */
[C---:B------:R-:W-:Y:S02]  /*1eeb0*/  R2UR UR15, R55.reuse ;  /* 0x00000000370f72ca */ /* 0x040fe400000e0000 */
[----:B------:R-:W-:Y:S02]  /*1eec0*/  R2UR UR16, R54 ;  /* 0x00000000361072ca */ /* 0x000fe400000e0000 */
[----:B------:R-:W-:Y:S02]  /*1eed0*/  R2UR UR17, R55 ;  /* 0x00000000371172ca */ /* 0x000fe400000e0000 */
[----:B------:R-:W-:-:S02]  /*1eee0*/  LEA.HI.X.SX32 R45, R3, R24, 0x1, P2 ;  /* 0x00000018032d7211 */ /* 0x000fc400010f0eff */
[----:B------:R-:W-:Y:S02]  /*1eef0*/  IADD3 R58, P3, PT, R12, R25, RZ ;  /* 0x000000190c3a7210 */ /* 0x000fe40007f7e0ff */
[----:B------:R-:W-:Y:S02]  /*1ef00*/  ISETP.NE.AND P2, PT, R2, 0x4, PT ;  /* 0x000000040200780c */ /* 0x000fe40003f45270 */
[----:B------:R-:W-:Y:S02]  /*1ef10*/  PRMT R3, R4, 0x7610, R3 ;  /* 0x0000761004037816 */ /* 0x000fe40000000003 */
[----:B------:R-:W-:-:S03]  /*1ef20*/  LEA.HI.X.SX32 R59, R12, R24, 0x1, P3 ;  /* 0x000000180c3b7211 */ /* 0x000fc600018f0eff */
[----:B------:R0:W-:Y:S04]  /*1ef30*/  STG.E.U8 desc[UR4][R44.64], R3 ;  /* 0x000000032c007986 */ /* 0x0001e8000c101104 */
[----:B------:R0:W-:Y:S04]  /*1ef40*/  STG.E.U8 desc[UR10][R58.64+0x1b], R3 ;  /* 0x00001b033a007986 */ /* 0x0001e8000c10110a */
[----:B------:R0:W-:Y:S04]  /*1ef50*/  STG.E.U8 desc[UR12][R44.64+-0x1b], R3 ;  /* 0xffffe5032c007986 */ /* 0x0001e8000c10110c */
[----:B------:R0:W-:Y:S04]  /*1ef60*/  STG.E.U8 desc[UR14][R58.64], R3 ;  /* 0x000000033a007986 */ /* 0x0001e8000c10110e */
[----:B------:R0:W-:Y:S01]  /*1ef70*/  STG.E.64 desc[UR16][R60.64+0x28e8], RZ ;  /* 0x0028e8ff3c007986 */ /* 0x0001e2000c101b10 */
[----:B------:R-:W-:Y:S05]  /*1ef80*/  @P2 BRA `(.L_x_534) ;  /* 0x000002f800b02947 */ /* 0x000fea0003800000 */
[----:B------:R-:W-:Y:S01]  /*1ef90*/  R2UR UR4, R54 ;  /* 0x00000000360472ca */ /* 0x000fe200000e0000 */
[----:B0-----:R-:W-:Y:S01]  /*1efa0*/  IMAD.MOV.U32 R3, RZ, RZ, 0x1 ;  /* 0x00000001ff037424 */ /* 0x001fe200078e00ff */
[----:B------:R-:W-:Y:S01]  /*1efb0*/  R2UR UR5, R55 ;  /* 0x00000000370572ca */ /* 0x000fe200000e0000 */
[----:B------:R-:W-:Y:S01]  /*1efc0*/  BSSY.RECONVERGENT B0, `(.L_x_535) ;  /* 0x0000065000007945 */ /* 0x000fe20003800200 */
[----:B------:R-:W-:-:S11]  /*1efd0*/  ISETP.GE.AND P2, PT, R19, 0x1, PT ;  /* 0x000000011300780c */ /* 0x000fd60003f46270 */
[----:B------:R0:W-:Y:S02]  /*1efe0*/  STG.E desc[UR4][R56.64+0x1a0], R3 ;  /* 0x0001a00338007986 */ /* 0x0001e4000c101904 */
[----:B------:R-:W-:Y:S05]  /*1eff0*/  @!P2 BRA `(.L_x_536) ;  /* 0x000000040084a947 */ /* 0x000fea0003800000 */
[----:B------:R-:W-:Y:S02]  /*1f000*/  VIADD R8, R19, 0xffffffff ;  /* 0xffffffff13087836 */ /* 0x000fe40000000000 */
[C---:B------:R-:W-:Y:S02]  /*1f010*/  VIADD R14, R9.reuse, 0xffffffff ;  /* 0xffffffff090e7836 */ /* 0x040fe40000000000 */
[----:B------:R-:W-:Y:S02]  /*1f020*/  VIADD R13, R9, 0x270 ;  /* 0x00000270090d7836 */ /* 0x000fe40000000000 */
[----:B------:R-:W-:-:S07]  /*1f030*/  IMAD.MOV.U32 R7, RZ, RZ, 0x1 ;  /* 0x00000001ff077424 */ /* 0x000fce00078e00ff */
.L_x_546:
[----:B------:R-:W-:Y:S01]  /*1f040*/  R2UR UR4, R54 ;  /* 0x00000000360472ca */ /* 0x000fe200000e0000 */
[----:B------:R-:W-:Y:S01]  /*1f050*/  BSSY.RECONVERGENT B1, `(.L_x_537) ;  /* 0x0000054000017945 */ /* 0x000fe20003800200 */
[----:B------:R-:W-:Y:S02]  /*1f060*/  R2UR UR5, R55 ;  /* 0x00000000370572ca */ /* 0x000fe400000e0000 */
[----:B------:R-:W-:-:S11]  /*1f070*/  ISETP.GT.AND P2, PT, R7, R19, PT ;  /* 0x000000130700720c */ /* 0x000fd60003f44270 */
[----:B--2---:R2:W-:Y:S02]  /*1f080*/  STG.E desc[UR4][R56.64+0x1a4], R7 ;  /* 0x0001a40738007986 */ /* 0x0045e4000c101904 */
[----:B---3--:R-:W-:Y:S05]  /*1f090*/  @P2 BRA `(.L_x_538) ;  /* 0x00000004003c2947 */ /* 0x008fea0003800000 */
[----:B------:R-:W-:Y:S01]  /*1f0a0*/  BSSY.RECONVERGENT B2, `(.L_x_539) ;  /* 0x000004b000027945 */ /* 0x000fe20003800200 */
.L_x_545:
[----:B------:R-:W-:Y:S02]  /*1f0b0*/  R2UR UR4, R54 ;  /* 0x00000000360472ca */ /* 0x000fe400000e0000 */
[----:B------:R-:W-:-:S13]  /*1f0c0*/  R2UR UR5, R55 ;  /* 0x00000000370572ca */ /* 0x000fda00000e0000 */
[----:B---3--:R-:W3:Y:S01]  /*1f0d0*/  LDG.E R11, desc[UR4][R56.64+0x1a0] ;  /* 0x0001a004380b7981 */ /* 0x008ee2000c1e1900 */
[----:B------:R-:W-:Y:S04]  /*1f0e0*/  BSSY.RECONVERGENT B3, `(.L_x_540) ;  /* 0x000003f000037945 */ /* 0x000fe80003800200 */
[----:B------:R-:W-:Y:S01]  /*1f0f0*/  BSSY.RELIABLE B4, `(.L_x_541) ;  /* 0x0000012000047945 */ /* 0x000fe20003800100 */
[----:B---3--:R-:W-:-:S05]  /*1f100*/  IMAD.IADD R0, R7, 0x1, -R11 ;  /* 0x0000000107007824 */ /* 0x008fca00078e0a0b */
[----:B------:R-:W-:-:S13]  /*1f110*/  ISETP.GE.AND P2, PT, R0, 0x4, PT ;  /* 0x000000040000780c */ /* 0x000fda0003f46270 */
[----:B------:R-:W-:Y:S05]  /*1f120*/  @!P2 BRA `(.L_x_542) ;  /* 0x000000000038a947 */ /* 0x000fea0003800000 */
[C---:B------:R-:W-:Y:S02]  /*1f130*/  R2UR UR4, R54.reuse ;  /* 0x00000000360472ca */ /* 0x040fe400000e0000 */
[C---:B------:R-:W-:Y:S02]  /*1f140*/  R2UR UR5, R55.reuse ;  /* 0x00000000370572ca */ /* 0x040fe400000e0000 */
[----:B------:R-:W-:Y:S02]  /*1f150*/  R2UR UR10, R54 ;  /* 0x00000000360a72ca */ /* 0x000fe400000e0000 */
[----:B------:R-:W-:Y:S02]  /*1f160*/  R2UR UR11, R55 ;  /* 0x00000000370b72ca */ /* 0x000fe400000e0000 */
[-C--:B------:R-:W-:Y:S02]  /*1f170*/  IADD3 R4, P3, PT, R7, R58.reuse, RZ ;  /* 0x0000003a07047210 */ /* 0x080fe40007f7e0ff */
[----:B------:R-:W-:-:S02]  /*1f180*/  IADD3 R2, P2, PT, R11, R58, RZ ;  /* 0x0000003a0b027210 */ /* 0x000fc40007f5e0ff */
[-C--:B------:R-:W-:Y:S02]  /*1f190*/  LEA.HI.X.SX32 R5, R7, R59.reuse, 0x1, P3 ;  /* 0x0000003b07057211 */ /* 0x080fe400018f0eff */
[----:B0-----:R-:W-:-:S05]  /*1f1a0*/  LEA.HI.X.SX32 R3, R11, R59, 0x1, P2 ;  /* 0x0000003b0b037211 */ /* 0x001fca00010f0eff */
[----:B------:R-:W3:Y:S04]  /*1f1b0*/  LDG.E.S8 R2, desc[UR4][R2.64] ;  /* 0x0000000402027981 */ /* 0x000ee8000c1e1300 */
[----:B------:R-:W3:Y:S02]  /*1f1c0*/  LDG.E.S8 R5, desc[UR10][R4.64] ;  /* 0x0000000a04057981 */ /* 0x000ee4000c1e1300 */
[----:B---3--:R-:W-:-:S05]  /*1f1d0*/  IMAD.IADD R0, R2, 0x1, R5 ;  /* 0x0000000102007824 */ /* 0x008fca00078e0205 */
[----:B------:R-:W-:-:S13]  /*1f1e0*/  ISETP.NE.AND P2, PT, R0, 0x3, PT ;  /* 0x000000030000780c */ /* 0x000fda0003f45270 */
[----:B------:R-:W-:Y:S05]  /*1f1f0*/  @!P2 BREAK.RELIABLE B4 ;  /* 0x000000000004a942 */ /* 0x000fea0003800100 */
[----:B------:R-:W-:Y:S05]  /*1f200*/  @!P2 BRA `(.L_x_543) ;  /* 0x000000000060a947 */ /* 0x000fea0003800000 */
.L_x_542:
[----:B------:R-:W-:Y:S05]  /*1f210*/  BSYNC.RELIABLE B4 ;  /* 0x0000000000047941 */ /* 0x000fea0003800100 */
.L_x_541:
[----:B------:R-:W-:Y:S01]  /*1f220*/  VIADD R0, R11, 0xffffffff ;  /* 0xffffffff0b007836 */ /* 0x000fe20000000000 */
[----:B------:R-:W-:Y:S01]  /*1f230*/  R2UR UR4, R54 ;  /* 0x00000000360472ca */ /* 0x000fe200000e0000 */
[----:B--2---:R-:W-:Y:S01]  /*1f240*/  IMAD.IADD R7, R14, 0x1, R7 ;  /* 0x000000010e077824 */ /* 0x004fe200078e0207 */
[C---:B------:R-:W-:Y:S01]  /*1f250*/  R2UR UR5, R55.reuse ;  /* 0x00000000370572ca */ /* 0x040fe200000e0000 */
[----:B------:R-:W-:Y:S01]  /*1f260*/  IMAD.MOV.U32 R6, RZ, RZ, 0x0 ;  /* 0x00000000ff067424 */ /* 0x000fe200078e00ff */
[----:B------:R-:W-:Y:S01]  /*1f270*/  R2UR UR10, R54 ;  /* 0x00000000360a72ca */ /* 0x000fe200000e0000 */
[----:B0-----:R-:W-:Y:S01]  /*1f280*/  IMAD R3, R8, R0, R7 ;  /* 0x0000000008037224 */ /* 0x001fe200078e0207 */
[----:B------:R-:W-:Y:S01]  /*1f290*/  R2UR UR11, R55 ;  /* 0x00000000370b72ca */ /* 0x000fe200000e0000 */
[----:B------:R-:W-:Y:S01]  /*1f2a0*/  IMAD.MOV.U32 R7, RZ, RZ, 0x7ff00000 ;  /* 0x7ff00000ff077424 */ /* 0x000fe200078e00ff */
[----:B------:R-:W-:Y:S01]  /*1f2b0*/  R2UR UR12, R54 ;  /* 0x00000000360c72ca */ /* 0x000fe200000e0000 */
[----:B------:R-:W-:Y:S01]  /*1f2c0*/  IMAD.WIDE R2, R3, 0x8, R22 ;  /* 0x0000000803027825 */ /* 0x000fe200078e0216 */
[----:B------:R-:W-:-:S05]  /*1f2d0*/  R2UR UR13, R55 ;  /* 0x00000000370d72ca */ /* 0x000fca00000e0000 */
[----:B------:R2:W-:Y:S04]  /*1f2e0*/  STG.E.64 desc[UR4][R2.64], R6 ;  /* 0x0000000602007986 */ /* 0x0005e8000c101b04 */
[----:B------:R-:W3:Y:S04]  /*1f2f0*/  LDG.E R0, desc[UR10][R56.64+0x1a0] ;  /* 0x0001a00a38007981 */ /* 0x000ee8000c1e1900 */
[----:B------:R-:W5:Y:S01]  /*1f300*/  LDG.E R4, desc[UR12][R56.64+0x1a4] ;  /* 0x0001a40c38047981 */ /* 0x000f62000c1e1900 */
[----:B------:R-:W-:Y:S02]  /*1f310*/  IMAD.MOV.U32 R10, RZ, RZ, 0x0 ;  /* 0x00000000ff0a7424 */ /* 0x000fe400078e00ff */
[----:B------:R-:W-:-:S02]  /*1f320*/  IMAD.MOV.U32 R11, RZ, RZ, -0x40100000 ;  /* 0xbff00000ff0b7424 */ /* 0x000fc400078e00ff */
[----:B---3--:R-:W-:Y:S02]  /*1f330*/  VIADD R0, R0, 0xffffffff ;  /* 0xffffffff00007836 */ /* 0x008fe40000000000 */
[----:B-----5:R-:W-:-:S04]  /*1f340*/  IMAD.IADD R5, R13, 0x1, R4 ;  /* 0x000000010d057824 */ /* 0x020fc800078e0204 */
[----:B------:R-:W-:-:S04]  /*1f350*/  IMAD R5, R8, R0, R5 ;  /* 0x0000000008057224 */ /* 0x000fc800078e0205 */
[----:B------:R-:W-:-:S05]  /*1f360*/  IMAD.WIDE R4, R5, 0x8, R22 ;  /* 0x0000000805047825 */ /* 0x000fca00078e0216 */
[----:B------:R2:W-:Y:S01]  /*1f370*/  STG.E.64 desc[UR4][R4.64], R10 ;  /* 0x0000000a04007986 */ /* 0x0005e2000c101b04 */
[----:B------:R-:W-:Y:S05]  /*1f380*/  BRA `(.L_x_544) ;  /* 0x0000000000507947 */ /* 0x000fea0003800000 */
.L_x_543:
[----:B------:R-:W-:Y:S01]  /*1f390*/  VIADD R11, R11, 0xffffffff ;  /* 0xffffffff0b0b7836 */ /* 0x000fe20000000000 */
[----:B------:R-:W-:Y:S01]  /*1f3a0*/  R2UR UR4, R54 ;  /* 0x00000000360472ca */ /* 0x000fe200000e0000 */
[----:B--2---:R-:W-:Y:S01]  /*1f3b0*/  IMAD.IADD R7, R14, 0x1, R7 ;  /* 0x000000010e077824 */ /* 0x004fe200078e0207 */
[C---:B------:R-:W-:Y:S02]  /*1f3c0*/  R2UR UR5, R55.reuse ;  /* 0x00000000370572ca */ /* 0x040fe400000e0000 */
[----:B------:R-:W-:Y:S01]  /*1f3d0*/  R2UR UR10, R54 ;  /* 0x00000000360a72ca */ /* 0x000fe200000e0000 */
[----:B------:R-:W-:Y:S01]  /*1f3e0*/  IMAD R7, R8, R11, R7 ;  /* 0x0000000b08077224 */ /* 0x000fe200078e0207 */
[----:B------:R-:W-:Y:S02]  /*1f3f0*/  R2UR UR11, R55 ;  /* 0x00000000370b72ca */ /* 0x000fe400000e0000 */
[----:B------:R-:W-:Y:S01]  /*1f400*/  R2UR UR12, R54 ;  /* 0x00000000360c72ca */ /* 0x000fe200000e0000 */
[----:B------:R-:W-:Y:S01]  /*1f410*/  IMAD.WIDE R6, R7, 0x8, R22 ;  /* 0x0000000807067825 */ /* 0x000fe200078e0216 */
[----:B------:R-:W-:-:S05]  /*1f420*/  R2UR UR13, R55 ;  /* 0x00000000370d72ca */ /* 0x000fca00000e0000 */
[----:B------:R0:W-:Y:S04]  /*1f430*/  STG.E.64 desc[UR4][R6.64], RZ ;  /* 0x000000ff06007986 */ /* 0x0001e8000c101b04 */
[----:B------:R-:W2:Y:S04]  /*1f440*/  LDG.E R0, desc[UR10][R56.64+0x1a0] ;  /* 0x0001a00a38007981 */ /* 0x000ea8000c1e1900 */
[----:B------:R-:W3:Y:S01]  /*1f450*/  LDG.E R2, desc[UR12][R56.64+0x1a4] ;  /* 0x0001a40c38027981 */ /* 0x000ee2000c1e1900 */
[----:B------:R-:W-:Y:S02]  /*1f460*/  IMAD.MOV.U32 R4, RZ, RZ, 0x0 ;  /* 0x00000000ff047424 */ /* 0x000fe400078e00ff */
[----:B------:R-:W-:-:S02]  /*1f470*/  IMAD.MOV.U32 R5, RZ, RZ, -0x3f56d000 ;  /* 0xc0a93000ff057424 */ /* 0x000fc400078e00ff */
[----:B--2---:R-:W-:Y:S02]  /*1f480*/  VIADD R0, R0, 0xffffffff ;  /* 0xffffffff00007836 */ /* 0x004fe40000000000 */
[----:B---3--:R-:W-:-:S04]  /*1f490*/  IMAD.IADD R3, R13, 0x1, R2 ;  /* 0x000000010d037824 */ /* 0x008fc800078e0202 */
[----:B------:R-:W-:-:S04]  /*1f4a0*/  IMAD R3, R8, R0, R3 ;  /* 0x0000000008037224 */ /* 0x000fc800078e0203 */
[----:B------:R-:W-:-:S05]  /*1f4b0*/  IMAD.WIDE R2, R3, 0x8, R22 ;  /* 0x0000000803027825 */ /* 0x000fca00078e0216 */
[----:B------:R0:W-:Y:S02]  /*1f4c0*/  STG.E.64 desc[UR4][R2.64], R4 ;  /* 0x0000000402007986 */ /* 0x0001e4000c101b04 */
.L_x_544:
[----:B------:R-:W-:Y:S05]  /*1f4d0*/  BSYNC.RECONVERGENT B3 ;  /* 0x0000000000037941 */ /* 0x000fea0003800200 */
.L_x_540:
[----:B------:R-:W-:Y:S02]  /*1f4e0*/  R2UR UR4, R54 ;  /* 0x00000000360472ca */ /* 0x000fe400000e0000 */
[----:B------:R-:W-:-:S13]  /*1f4f0*/  R2UR UR5, R55 ;  /* 0x00000000370572ca */ /* 0x000fda00000e0000 */
[----:B------:R-:W3:Y:S02]  /*1f500*/  LDG.E R0, desc[UR4][R56.64+0x1a4] ;  /* 0x0001a40438007981 */ /* 0x000ee4000c1e1900 */
[C---:B---3--:R-:W-:Y:S01]  /*1f510*/  ISETP.GE.AND P2, PT, R0.reuse, R19, PT ;  /* 0x000000130000720c */ /* 0x048fe20003f46270 */
[----:B0-2---:R-:W-:-:S05]  /*1f520*/  VIADD R7, R0, 0x1 ;  /* 0x0000000100077836 */ /* 0x005fca0000000000 */
[----:B------:R3:W-:Y:S07]  /*1f530*/  STG.E desc[UR4][R56.64+0x1a4], R7 ;  /* 0x0001a40738007986 */ /* 0x0007ee000c101904 */
[----:B------:R-:W-:Y:S05]  /*1f540*/  @!P2 BRA `(.L_x_545) ;  /* 0xfffffff800d8a947 */ /* 0x000fea000383ffff */
[----:B------:R-:W-:Y:S05]  /*1f550*/  BSYNC.RECONVERGENT B2 ;  /* 0x0000000000027941 */ /* 0x000fea0003800200 */
.L_x_539:
[----:B------:R-:W-:Y:S02]  /*1f560*/  R2UR UR4, R54 ;  /* 0x00000000360472ca */ /* 0x000fe400000e0000 */
[----:B------:R-:W-:-:S13]  /*1f570*/  R2UR UR5, R55 ;  /* 0x00000000370572ca */ /* 0x000fda00000e0000 */
[----:B---3--:R3:W5:Y:S02]  /*1f580*/  LDG.E R7, desc[UR4][R56.64+0x1a0] ;  /* 0x0001a00438077981 */ /* 0x008764000c1e1900 */
.L_x_538:
[----:B------:R-:W-:Y:S05]  /*1f590*/  BSYNC.RECONVERGENT B1 ;  /* 0x0000000000017941 */ /* 0x000fea0003800200 */
.L_x_537:
[----:B------:R-:W-:Y:S01]  /*1f5a0*/  R2UR UR4, R54 ;  /* 0x00000000360472ca */ /* 0x000fe200000e0000 */
[----:B0----5:R-:W-:Y:S01]  /*1f5b0*/  VIADD R3, R7, 0x1 ;  /* 0x0000000107037836 */ /* 0x021fe20000000000 */
[----:B------:R-:W-:Y:S02]  /*1f5c0*/  R2UR UR5, R55 ;  /* 0x00000000370572ca */ /* 0x000fe400000e0000 */
[----:B------:R-:W-:Y:S01]  /*1f5d0*/  ISETP.GE.AND P2, PT, R7, R19, PT ;  /* 0x000000130700720c */ /* 0x000fe20003f46270 */
[----:B--2---:R-:W-:-:S10]  /*1f5e0*/  IMAD.MOV.U32 R7, RZ, RZ, R3 ;  /* 0x000000ffff077224 */ /* 0x004fd400078e0003 */
[----:B------:R2:W-:Y:S02]  /*1f5f0*/  STG.E desc[UR4][R56.64+0x1a0], R3 ;  /* 0x0001a00338007986 */ /* 0x0005e4000c101904 */
[----:B------:R-:W-:Y:S05]  /*1f600*/  @!P2 BRA `(.L_x_546) ;  /* 0xfffffff8008ca947 */ /* 0x000fea000383ffff */
.L_x_536:
[----:B------:R-:W-:Y:S05]  /*1f610*/  BSYNC.RECONVERGENT B0 ;  /* 0x0000000000007941 */ /* 0x000fea0003800200 */
.L_x_535:
[----:B------:R-:W-:Y:S01]  /*1f620*/  R2UR UR4, R54 ;  /* 0x00000000360472ca */ /* 0x000fe200000e0000 */
[----:B0-2---:R-:W-:Y:S01]  /*1f630*/  IMAD.MOV.U32 R3, RZ, RZ, 0x2 ;  /* 0x00000002ff037424 */ /* 0x005fe200078e00ff */
[----:B------:R-:W-:Y:S01]  /*1f640*/  R2UR UR5, R55 ;  /* 0x00000000370572ca */ /* 0x000fe200000e0000 */
[----:B------:R-:W-:Y:S01]  /*1f650*/  BSSY.RECONVERGENT B8, `(.L_x_547) ;  /* 0x00006e2000087945 */ /* 0x000fe20003800200 */
[----:B------:R-:W-:-:S11]  /*1f660*/  ISETP.GE.AND P2, PT, R19, 0x2, PT ;  /* 0x000000021300780c */ /* 0x000fd60003f46270 */
[----:B------:R0:W-:Y:S02]  /*1f670*/  STG.E desc[UR4][R56.64+0x1b4], R3 ;  /* 0x0001b40338007986 */ /* 0x0001e4000c101904 */
[----:B------:R-:W-:Y:S05]  /*1f680*/  @!P2 BRA `(.L_x_548) ;  /* 0x0000006c0078a947 */ /* 0x000fea0003800000 */
[----:B------:R-:W2:Y:S01]  /*1f690*/  LDC R41, c[0x3][RZ] ;  /* 0x00c00000ff297b82 */ /* 0x000ea20000000800 */
[----:B0-----:R-:W-:Y:S02]  /*1f6a0*/  VIADD R3, R19, 0xffffffff ;  /* 0xffffffff13037836 */ /* 0x001fe40000000000 */
[C---:B------:R-:W-:Y:S02]  /*1f6b0*/  VIADD R2, R9.reuse, 0xffffffff ;  /* 0xffffffff09027836 */ /* 0x040fe40000000000 */
[C---:B------:R-:W-:Y:S02]  /*1f6c0*/  VIADD R0, R9.reuse, 0x270 ;  /* 0x0000027009007836 */ /* 0x040fe40000000000 */
[----:B------:R-:W-:Y:S02]  /*1f6d0*/  VIADD R14, R9, 0x26f ;  /* 0x0000026f090e7836 */ /* 0x000fe40000000000 */
[----:B------:R-:W-:Y:S02]  /*1f6e0*/  IMAD.MOV.U32 R4, RZ, RZ, 0x2 ;  /* 0x00000002ff047424 */ /* 0x000fe400078e00ff */
[----:B--2---:R-:W-:-:S02]  /*1f6f0*/  IMAD R42, R41, 0xa, RZ ;  /* 0x0000000a292a7824 */ /* 0x004fc400078e02ff */
[----:B------:R-:W-:-:S07]  /*1f700*/  IMAD.SHL.U32 R41, R41, 0x2, RZ ;  /* 0x0000000229297824 */ /* 0x000fce00078e00ff */
.L_x_641:
[----:B------:R-:W-:Y:S01]  /*1f710*/  R2UR UR4, R54 ;  /* 0x00000000360472ca */ /* 0x000fe200000e0000 */
[C---:B0-----:R-:W-:Y:S01]  /*1f720*/  VIADD R5, R4.reuse, 0xfffffffc ;  /* 0xfffffffc04057836 */ /* 0x041fe20000000000 */
[----:B------:R-:W-:Y:S01]  /*1f730*/  R2UR UR5, R55 ;  /* 0x00000000370572ca */ /* 0x000fe200000e0000 */
[----:B------:R-:W-:Y:S01]  /*1f740*/  BSSY.RECONVERGENT B7, `(.L_x_549) ;  /* 0x00006cb000077945 */ /* 0x000fe20003800200 */
[----:B------:R-:W-:-:S11]  /*1f750*/  ISETP.GE.AND P2, PT, R4, 0x5, PT ;  /* 0x000000050400780c */ /* 0x000fd60003f46270 */
[----:B------:R0:W-:Y:S02]  /*1f760*/  STG.E desc[UR4][R56.64+0x1b0], R5 ;  /* 0x0001b00538007986 */ /* 0x0001e4000c101904 */
[----:B-123--:R-:W-:Y:S05]  /*1f770*/  @!P2 BRA `(.L_x_550) ;  /* 0x0000006c001ca947 */ /* 0x00efea0003800000 */
[----:B------:R-:W-:Y:S01]  /*1f780*/  BSSY.RECONVERGENT B6, `(.L_x_551) ;  /* 0x00006c3000067945 */ /* 0x000fe20003800200 */
.L_x_640:
[----:B------:R-:W-:Y:S02]  /*1f790*/  R2UR UR4, R54 ;  /* 0x00000000360472ca */ /* 0x000fe400000e0000 */
[----:B------:R-:W-:-:S13]  /*1f7a0*/  R2UR UR5, R55 ;  /* 0x00000000370572ca */ /* 0x000fda00000e0000 */
[----:B--2---:R-:W2:Y:S01]  /*1f7b0*/  LDG.E R7, desc[UR4][R56.64+0x1b4] ;  /* 0x0001b40438077981 */ /* 0x004ea2000c1e1900 */
[----:B------:R-:W-:Y:S02]  /*1f7c0*/  VIADD R4, R5, 0xffffffff ;  /* 0xffffffff05047836 */ /* 0x000fe40000000000 */
[----:B--2---:R-:W-:-:S04]  /*1f7d0*/  IMAD.IADD R7, R2, 0x1, R7 ;  /* 0x0000000102077824 */ /* 0x004fc800078e0207 */
[----:B0-----:R-:W-:-:S04]  /*1f7e0*/  IMAD R5, R3, R4, R7 ;  /* 0x0000000403057224 */ /* 0x001fc800078e0207 */
[----:B------:R-:W-:-:S06]  /*1f7f0*/  IMAD.WIDE R4, R5, 0x8, R22 ;  /* 0x0000000805047825 */ /* 0x000fcc00078e0216 */
[----:B------:R-:W2:Y:S01]  /*1f800*/  LDG.E.64 R4, desc[UR4][R4.64] ;  /* 0x0000000404047981 */ /* 0x000ea2000c1e1b00 */
[----:B------:R-:W-:Y:S01]  /*1f810*/  UMOV UR4, 0xff800000 ;  /* 0xff80000000047882 */ /* 0x000fe20000000000 */
[----:B------:R-:W-:Y:S01]  /*1f820*/  UMOV UR5, 0x41cdcd64 ;  /* 0x41cdcd6400057882 */ /* 0x000fe20000000000 */
[----:B------:R-:W-:Y:S01]  /*1f830*/  BSSY.RECONVERGENT B5, `(.L_x_552) ;  /* 0x00006b0000057945 */ /* 0x000fe20003800200 */
[----:B--2---:R-:W-:-:S14]  /*1f840*/  DSETP.GEU.AND P2, PT, |R4|, UR4, PT ;  /* 0x0000000404007e2a */ /* 0x004fdc000bf4e200 */
[----:B-1-3--:R-:W-:Y:S05]  /*1f850*/  @P2 BRA `(.L_x_553) ;  /* 0x0000006800b42947 */ /* 0x00afea0003800000 */
        /* <DEDUP_REMOVED lines=14> */
[----:B------:R-:W5:Y:S04]  /*1f940*/  LDG.E R6, desc[UR12][R56.64+0x1b0] ;  /* 0x0001b00c38067981 */ /* 0x000f68000c1e1900 */
[----:B------:R-:W3:Y:S04]  /*1f950*/  LDG.E R4, desc[UR14][R56.64+0x1b4] ;  /* 0x0001b40e38047981 */ /* 0x000ee8000c1e1900 */
[----:B------:R-:W4:Y:S04]  /*1f960*/  LDG.E.64 R44, desc[UR4][R60.64+0x28b8] ;  /* 0x0028b8043c2c7981 */ /* 0x000f28000c1e1b00 */
[----:B0-----:R-:W4:Y:S04]  /*1f970*/  LDG.E.64 R10, desc[UR10][R60.64+0x28c0] ;  /* 0x0028c00a3c0a7981 */ /* 0x001f28000c1e1b00 */
[----:B------:R-:W4:Y:S01]  /*1f980*/  LDG.E.64 R78, desc[UR12][R60.64+0x28b0] ;  /* 0x0028b00c3c4e7981 */ /* 0x000f22000c1e1b00 */
[----:B-----5:R-:W-:-:S02]  /*1f990*/  VIADD R8, R6, 0xffffffff ;  /* 0xffffffff06087836 */ /* 0x020fc40000000000 */
[----:B---3--:R-:W-:-:S04]  /*1f9a0*/  IMAD.IADD R5, R0, 0x1, R4 ;  /* 0x0000000100057824 */ /* 0x008fc800078e0204 */
[----:B------:R-:W-:-:S04]  /*1f9b0*/  IMAD R5, R3, R8, R5 ;  /* 0x0000000803057224 */ /* 0x000fc800078e0205 */
[----:B------:R-:W-:-:S05]  /*1f9c0*/  IMAD.WIDE R90, R5, 0x8, R22 ;  /* 0x00000008055a7825 */ /* 0x000fca00078e0216 */
[----:B------:R-:W3:Y:S01]  /*1f9d0*/  LDG.E.64 R96, desc[UR4][R90.64] ;  /* 0x000000045a607981 */ /* 0x000ee2000c1e1b00 */
[----:B------:R-:W-:-:S03]  /*1f9e0*/  IMAD.MOV.U32 R66, RZ, RZ, 0x1 ;  /* 0x00000001ff427424 */ /* 0x000fc600078e00ff */
[----:B---3--:R0:W-:Y:S04]  /*1f9f0*/  STG.E.64 desc[UR4][R60.64+0x2910], R96 ;  /* 0x002910603c007986 */ /* 0x0081e8000c101b04 */
[----:B--2---:R-:W2:Y:S01]  /*1fa00*/  LDG.E.64 R38, desc[UR10][R90.64+-0x1388] ;  /* 0xffec780a5a267981 */ /* 0x004ea2000c1e1b00 */
[----:B----4-:R-:W-:-:S08]  /*1fa10*/  DADD R64, R96, R44 ;  /* 0x0000000060407229 */ /* 0x010fd0000000002c */
[----:B------:R-:W-:-:S06]  /*1fa20*/  DADD R64, R64, R10 ;  /* 0x0000000040407229 */ /* 0x000fcc000000000a */
[----:B------:R-:W3:Y:S02]  /*1fa30*/  MUFU.RCP64H R67, R65 ;  /* 0x0000004100437308 */ /* 0x000ee40000001800 */
[----:B---3--:R-:W-:-:S08]  /*1fa40*/  DFMA R62, -R64, R66, 1 ;  /* 0x3ff00000403e742b */ /* 0x008fd00000000142 */
[----:B------:R-:W-:-:S08]  /*1fa50*/  DFMA R62, R62, R62, R62 ;  /* 0x0000003e3e3e722b */ /* 0x000fd0000000003e */
[----:B------:R-:W-:-:S08]  /*1fa60*/  DFMA R62, R66, R62, R66 ;  /* 0x0000003e423e722b */ /* 0x000fd00000000042 */
[----:B------:R-:W-:-:S08]  /*1fa70*/  DFMA R68, -R64, R62, 1 ;  /* 0x3ff000004044742b */ /* 0x000fd0000000013e */
[----:B------:R-:W-:Y:S01]  /*1fa80*/  DFMA R68, R62, R68, R62 ;  /* 0x000000443e44722b */ /* 0x000fe2000000003e */
[----:B------:R-:W-:Y:S01]  /*1fa90*/  BSSY.RECONVERGENT B0, `(.L_x_554) ;  /* 0x000000f000007945 */ /* 0x000fe20003800200 */
[----:B--2---:R-:W-:-:S08]  /*1faa0*/  DADD R66, R38, R78 ;  /* 0x0000000026427229 */ /* 0x004fd0000000004e */
        /* <DEDUP_REMOVED lines=8> */
[----:B------:R-:W-:Y:S05]  /*1fb30*/  BMOV.32.CLEAR RZ, B11 ;  /* 0x000000000bff7355 */ /* 0x000fea0000100000 */
[----:B0-----:R-:W-:-:S07]  /*1fb40*/  MOV R38, 0x1fb60 ;  /* 0x0001fb6000267802 */ /* 0x001fce0000000f00 */
[----:B-1----:R-:W-:Y:S05]  /*1fb50*/  CALL.REL.NOINC `($__internal_0_$__cuda_sm20_div_rn_f64_full) ;  /* 0x0000045c00c87944 */ /* 0x002fea0003c00000 */
[----:B------:R-:W-:Y:S02]  /*1fb60*/  IMAD.MOV.U32 R94, RZ, RZ, R70 ;  /* 0x000000ffff5e7224 */ /* 0x000fe400078e0046 */
[----:B------:R-:W-:-:S07]  /*1fb70*/  IMAD.MOV.U32 R95, RZ, RZ, R71 ;  /* 0x000000ffff5f7224 */ /* 0x000fce00078e0047 */
.L_x_555:
[----:B------:R-:W-:Y:S05]  /*1fb80*/  BSYNC.RECONVERGENT B0 ;  /* 0x0000000000007941 */ /* 0x000fea0003800200 */
.L_x_554:
[C---:B------:R-:W-:Y:S02]  /*1fb90*/  R2UR UR4, R54.reuse ;  /* 0x00000000360472ca */ /* 0x040fe400000e0000 */
[C---:B------:R-:W-:Y:S02]  /*1fba0*/  R2UR UR5, R55.reuse ;  /* 0x00000000370572ca */ /* 0x040fe400000e0000 */
[----:B------:R-:W-:Y:S02]  /*1fbb0*/  R2UR UR10, R54 ;  /* 0x00000000360a72ca */ /* 0x000fe400000e0000 */
[----:B------:R-:W-:-:S09]  /*1fbc0*/  R2UR UR11, R55 ;  /* 0x00000000370b72ca */ /* 0x000fd200000e0000 */
[----:B------:R2:W-:Y:S04]  /*1fbd0*/  STG.E.64 desc[UR4][R60.64+0x2900], R94 ;  /* 0x0029005e3c007986 */ /* 0x0005e8000c101b04 */
[----:B0-----:R-:W3:Y:S01]  /*1fbe0*/  LDG.E.64 R38, desc[UR10][R90.64+-0x1388] ;  /* 0xffec780a5a267981 */ /* 0x001ee2000c1e1b00 */
[----:B------:R-:W-:Y:S01]  /*1fbf0*/  IMAD.MOV.U32 R62, RZ, RZ, -0x800000 ;  /* 0xff800000ff3e7424 */ /* 0x000fe200078e00ff */
[----:B------:R-:W-:Y:S01]  /*1fc00*/  BSSY.RECONVERGENT B0, `(.L_x_556) ;  /* 0x0000083000007945 */ /* 0x000fe20003800200 */
[----:B------:R-:W-:-:S06]  /*1fc10*/  IMAD.MOV.U32 R63, RZ, RZ, 0x41cdcd64 ;  /* 0x41cdcd64ff3f7424 */ /* 0x000fcc00078e00ff */
[----:B---3--:R-:W-:-:S14]  /*1fc20*/  DSETP.GEU.AND P2, PT, |R38|, R62, PT ;  /* 0x0000003e2600722a */ /* 0x008fdc0003f4e200 */
[----:B--2---:R-:W-:Y:S05]  /*1fc30*/  @P2 BRA `(.L_x_557) ;  /* 0x0000000400d82947 */ /* 0x004fea0003800000 */
[----:B------:R-:W-:Y:S01]  /*1fc40*/  ISETP.GE.AND P3, PT, R6, R4, PT ;  /* 0x000000040600720c */ /* 0x000fe20003f66270 */
[----:B------:R-:W-:Y:S01]  /*1fc50*/  BSSY.RECONVERGENT B1, `(.L_x_558) ;  /* 0x000002f000017945 */ /* 0x000fe20003800200 */
[----:B------:R-:W-:Y:S02]  /*1fc60*/  IMAD R13, R3, R6, R14 ;  /* 0x00000006030d7224 */ /* 0x000fe400078e020e */
[----:B------:R-:W-:Y:S02]  /*1fc70*/  IMAD.MOV.U32 R38, RZ, RZ, 0x0 ;  /* 0x00000000ff267424 */ /* 0x000fe400078e00ff */
[----:B------:R-:W-:-:S07]  /*1fc80*/  IMAD.MOV.U32 R39, RZ, RZ, -0x40100000 ;  /* 0xbff00000ff277424 */ /* 0x000fce00078e00ff */
[----:B------:R-:W-:Y:S01]  /*1fc90*/  @P3 R2UR UR4, R54 ;  /* 0x00000000360432ca */ /* 0x000fe200000e0000 */
[----:B------:R-:W-:Y:S01]  /*1fca0*/  @P3 IMAD.MOV.U32 R64, RZ, RZ, 0x0 ;  /* 0x00000000ff403424 */ /* 0x000fe200078e00ff */
[----:B------:R-:W-:Y:S01]  /*1fcb0*/  @P3 R2UR UR5, R55 ;  /* 0x00000000370532ca */ /* 0x000fe200000e0000 */
[----:B------:R-:W-:-:S12]  /*1fcc0*/  @P3 IMAD.MOV.U32 R65, RZ, RZ, -0x40100000 ;  /* 0xbff00000ff413424 */ /* 0x000fd800078e00ff */
[----:B------:R0:W-:Y:S01]  /*1fcd0*/  @P3 STG.E.64 desc[UR4][R60.64+0x2990], R64 ;  /* 0x002990403c003986 */ /* 0x0001e2000c101b04 */
[----:B------:R-:W-:Y:S05]  /*1fce0*/  @P3 BRA `(.L_x_559) ;  /* 0x0000000000943947 */ /* 0x000fea0003800000 */
[----:B------:R-:W-:-:S04]  /*1fcf0*/  ISETP.NE.AND P2, PT, R4, R15, PT ;  /* 0x0000000f0400720c */ /* 0x000fc80003f45270 */
[----:B------:R-:W-:-:S13]  /*1fd00*/  ISETP.NE.AND P2, PT, R6, R19, P2 ;  /* 0x000000130600720c */ /* 0x000fda0001745270 */
[----:B------:R-:W-:Y:S01]  /*1fd10*/  @!P2 R2UR UR4, R54 ;  /* 0x000000003604a2ca */ /* 0x000fe200000e0000 */
[----:B0-----:R-:W-:Y:S01]  /*1fd20*/  @!P2 IMAD.MOV.U32 R64, RZ, RZ, 0x0 ;  /* 0x00000000ff40a424 */ /* 0x001fe200078e00ff */
[----:B------:R-:W-:Y:S01]  /*1fd30*/  @!P2 R2UR UR5, R55 ;  /* 0x000000003705a2ca */ /* 0x000fe200000e0000 */
[----:B------:R-:W-:-:S12]  /*1fd40*/  @!P2 IMAD.MOV.U32 R65, RZ, RZ, -0x40100000 ;  /* 0xbff00000ff41a424 */ /* 0x000fd800078e00ff */
[----:B------:R2:W-:Y:S01]  /*1fd50*/  @!P2 STG.E.64 desc[UR4][R60.64+0x2990], R64 ;  /* 0x002990403c00a986 */ /* 0x0005e2000c101b04 */
[----:B------:R-:W-:Y:S05]  /*1fd60*/  @!P2 BRA `(.L_x_559) ;  /* 0x000000000074a947 */ /* 0x000fea0003800000 */
[-C--:B------:R-:W-:Y:S02]  /*1fd70*/  ISETP.GT.AND P2, PT, R6, R19.reuse, PT ;  /* 0x000000130600720c */ /* 0x080fe40003f44270 */
[----:B------:R-:W-:Y:S02]  /*1fd80*/  R2UR UR4, R54 ;  /* 0x00000000360472ca */ /* 0x000fe400000e0000 */
[----:B------:R-:W-:Y:S02]  /*1fd90*/  SEL R5, R19, RZ, P2 ;  /* 0x000000ff13057207 */ /* 0x000fe40001000000 */
[----:B------:R-:W-:Y:S02]  /*1fda0*/  ISETP.GT.AND P2, PT, R4, R19, PT ;  /* 0x000000130400720c */ /* 0x000fe40003f44270 */
[----:B------:R-:W-:Y:S01]  /*1fdb0*/  R2UR UR5, R55 ;  /* 0x00000000370572ca */ /* 0x000fe200000e0000 */
[----:B------:R-:W-:Y:S01]  /*1fdc0*/  IMAD.IADD R5, R6, 0x1, -R5 ;  /* 0x0000000106057824 */ /* 0x000fe200078e0a05 */
[----:B------:R-:W-:-:S02]  /*1fdd0*/  SEL R7, R19, RZ, P2 ;  /* 0x000000ff13077207 */ /* 0x000fc40001000000 */
[----:B------:R-:W-:Y:S02]  /*1fde0*/  R2UR UR10, R54 ;  /* 0x00000000360a72ca */ /* 0x000fe400000e0000 */
[----:B------:R-:W-:Y:S01]  /*1fdf0*/  IADD3 R66, P2, PT, R5, R58, RZ ;  /* 0x0000003a05427210 */ /* 0x000fe20007f5e0ff */
[----:B------:R-:W-:Y:S01]  /*1fe00*/  IMAD.IADD R7, R4, 0x1, -R7 ;  /* 0x0000000104077824 */ /* 0x000fe200078e0a07 */
[----:B------:R-:W-:Y:S02]  /*1fe10*/  R2UR UR11, R55 ;  /* 0x00000000370b72ca */ /* 0x000fe400000e0000 */
[----:B------:R-:W-:Y:S02]  /*1fe20*/  LEA.HI.X.SX32 R67, R5, R59, 0x1, P2 ;  /* 0x0000003b05437211 */ /* 0x000fe400010f0eff */
[C---:B------:R-:W-:Y:S02]  /*1fe30*/  R2UR UR12, R54.reuse ;  /* 0x00000000360c72ca */ /* 0x040fe400000e0000 */
[----:B------:R-:W-:Y:S01]  /*1fe40*/  R2UR UR13, R55 ;  /* 0x00000000370d72ca */ /* 0x000fe200000e0000 */
[----:B------:R-:W3:Y:S01]  /*1fe50*/  LDG.E.S8 R5, desc[UR4][R66.64] ;  /* 0x0000000442057981 */ /* 0x000ee2000c1e1300 */
[----:B------:R-:W-:-:S02]  /*1fe60*/  R2UR UR14, R54 ;  /* 0x00000000360e72ca */ /* 0x000fc400000e0000 */
[----:B------:R-:W-:Y:S02]  /*1fe70*/  R2UR UR15, R55 ;  /* 0x00000000370f72ca */ /* 0x000fe400000e0000 */
[C---:B--2---:R-:W-:Y:S01]  /*1fe80*/  IADD3 R64, P2, PT, R7.reuse, R58, RZ ;  /* 0x0000003a07407210 */ /* 0x044fe20007f5e0ff */
[----:B------:R-:W2:Y:S03]  /*1fe90*/  LDG.E.S8 R8, desc[UR10][R66.64+0x1] ;  /* 0x0000010a42087981 */ /* 0x000ea6000c1e1300 */
[----:B------:R-:W-:-:S05]  /*1fea0*/  LEA.HI.X.SX32 R65, R7, R59, 0x1, P2 ;  /* 0x0000003b07417211 */ /* 0x000fca00010f0eff */
[----:B------:R-:W4:Y:S04]  /*1feb0*/  LDG.E.S8 R38, desc[UR12][R64.64+0x1b] ;  /* 0x00001b0c40267981 */ /* 0x000f28000c1e1300 */
[----:B------:R-:W5:Y:S01]  /*1fec0*/  LDG.E.S8 R40, desc[UR14][R64.64+0x1a] ;  /* 0x00001a0e40287981 */ /* 0x000f62000c1e1300 */
[----:B---3--:R-:W-:-:S04]  /*1fed0*/  IMAD R5, R5, 0x7d, RZ ;  /* 0x0000007d05057824 */ /* 0x008fc800078e02ff */
[----:B--2---:R-:W-:-:S04]  /*1fee0*/  IMAD R5, R8, 0x19, R5 ;  /* 0x0000001908057824 */ /* 0x004fc800078e0205 */
[----:B----4-:R-:W-:-:S04]  /*1fef0*/  IMAD R5, R38, 0x5, R5 ;  /* 0x0000000526057824 */ /* 0x010fc800078e0205 */
[----:B-----5:R-:W-:-:S04]  /*1ff00*/  IMAD.IADD R5, R5, 0x1, R40 ;  /* 0x0000000105057824 */ /* 0x020fc800078e0228 */
[----:B------:R-:W-:-:S06]  /*1ff10*/  IMAD.SHL.U32 R38, R5, 0x8, RZ ;  /* 0x0000000805267824 */ /* 0x000fcc00078e00ff */
[----:B------:R-:W0:Y:S02]  /*1ff20*/  LDC.64 R38, c[0x3][R38+0x448] ;  /* 0x00c1120026267b82 */ /* 0x000e240000000a00 */
[----:B0-----:R3:W-:Y:S02]  /*1ff30*/  STG.E.64 desc[UR4][R60.64+0x2990], R38 ;  /* 0x002990263c007986 */ /* 0x0017e4000c101b04 */
.L_x_559:
[----:B------:R-:W-:Y:S05]  /*1ff40*/  BSYNC.RECONVERGENT B1 ;  /* 0x0000000000017941 */ /* 0x000fea0003800200 */
.L_x_558:
[----:B------:R-:W-:Y:S01]  /*1ff50*/  R2UR UR4, R54 ;  /* 0x00000000360472ca */ /* 0x000fe200000e0000 */
[----:B------:R-:W-:Y:S01]  /*1ff60*/  IMAD.IADD R13, R4, 0x1, R13 ;  /* 0x00000001040d7824 */ /* 0x000fe200078e020d */
[----:B------:R-:W-:-:S03]  /*1ff70*/  R2UR UR5, R55 ;  /* 0x00000000370572ca */ /* 0x000fc600000e0000 */
[----:B0-2---:R-:W-:-:S10]  /*1ff80*/  IMAD.WIDE R64, R13, 0x8, R22 ;  /* 0x000000080d407825 */ /* 0x005fd400078e0216 */
[----:B------:R-:W2:Y:S01]  /*1ff90*/  LDG.E.64 R92, desc[UR4][R64.64] ;  /* 0x00000004405c7981 */ /* 0x000ea2000c1e1b00 */
[----:B------:R-:W-:Y:S01]  /*1ffa0*/  @P3 R2UR UR10, R54 ;  /* 0x00000000360a32ca */ /* 0x000fe200000e0000 */
[----:B------:R-:W-:Y:S01]  /*1ffb0*/  BSSY.RECONVERGENT B1, `(.L_x_560) ;  /* 0x0000039000017945 */ /* 0x000fe20003800200 */
[----:B------:R-:W-:Y:S01]  /*1ffc0*/  @P3 R2UR UR11, R55 ;  /* 0x00000000370b32ca */ /* 0x000fe200000e0000 */
[----:B------:R-:W-:Y:S02]  /*1ffd0*/  IMAD.MOV.U32 R66, RZ, RZ, 0x0 ;  /* 0x00000000ff427424 */ /* 0x000fe400078e00ff */
[----:B------:R-:W-:Y:S01]  /*1ffe0*/  IMAD.MOV.U32 R67, RZ, RZ, 0x7ff00000 ;  /* 0x7ff00000ff437424 */ /* 0x000fe200078e00ff */
[----:B--2---:R-:W-:Y:S01]  /*1fff0*/  DADD R92, R92, R38 ;  /* 0x000000005c5c7229 */ /* 0x004fe20000000026 */
[----:B---3--:R-:W-:Y:S02]  /*20000*/  @P3 IMAD.MOV.U32 R38, RZ, RZ, 0x0 ;  /* 0x00000000ff263424 */ /* 0x008fe400078e00ff */
[----:B------:R-:W-:-:S04]  /*20010*/  @P3 IMAD.MOV.U32 R39, RZ, RZ, 0x7ff00000 ;  /* 0x7ff00000ff273424 */ /* 0x000fc800078e00ff */
[----:B------:R0:W-:Y:S04]  /*20020*/  STG.E.64 desc[UR4][R60.64+0x2918], R92 ;  /* 0x0029185c3c007986 */ /* 0x0001e8000c101b04 */
[----:B------:R0:W-:Y:S01]  /*20030*/  @P3 STG.E.64 desc[UR10][R60.64+0x2990], R38 ;  /* 0x002990263c003986 */ /* 0x0001e2000c101b0a */
[----:B------:R-:W-:Y:S05]  /*20040*/  @P3 BRA `(.L_x_561) ;  /* 0x0000000000bc3947 */ /* 0x000fea0003800000 */
[----:B------:R-:W-:-:S04]  /*20050*/  ISETP.NE.AND P2, PT, R4, R15, PT ;  /* 0x0000000f0400720c */ /* 0x000fc80003f45270 */
[----:B------:R-:W-:-:S13]  /*20060*/  ISETP.NE.AND P2, PT, R6, R19, P2 ;  /* 0x000000130600720c */ /* 0x000fda0001745270 */
[----:B------:R-:W-:Y:S01]  /*20070*/  @!P2 R2UR UR4, R54 ;  /* 0x000000003604a2ca */ /* 0x000fe200000e0000 */
[----:B0-----:R-:W-:Y:S01]  /*20080*/  @!P2 IMAD.MOV.U32 R38, RZ, RZ, 0x0 ;  /* 0x00000000ff26a424 */ /* 0x001fe200078e00ff */
[----:B------:R-:W-:Y:S01]  /*20090*/  @!P2 R2UR UR5, R55 ;  /* 0x000000003705a2ca */ /* 0x000fe200000e0000 */
[----:B------:R-:W-:-:S12]  /*200a0*/  @!P2 IMAD.MOV.U32 R39, RZ, RZ, 0x7ff00000 ;  /* 0x7ff00000ff27a424 */ /* 0x000fd800078e00ff */
        /* <DEDUP_REMOVED lines=11> */
[----:B--2---:R-:W-:Y:S01]  /*20160*/  IMAD.IADD R39, R4, 0x1, -R7 ;  /* 0x0000000104277824 */ /* 0x004fe200078e0a07 */
[----:B------:R-:W-:Y:S02]  /*20170*/  R2UR UR5, R55 ;  /* 0x00000000370572ca */ /* 0x000fe400000e0000 */
[----:B------:R-:W-:Y:S02]  /*20180*/  LEA.HI.X.SX32 R7, R5, R59, 0x1, P2 ;  /* 0x0000003b05077211 */ /* 0x000fe400010f0eff */
[C---:B------:R-:W-:Y:S02]  /*20190*/  R2UR UR12, R54.reuse ;  /* 0x00000000360c72ca */ /* 0x040fe400000e0000 */
[----:B------:R-:W-:Y:S01]  /*201a0*/  R2UR UR13, R55 ;  /* 0x00000000370d72ca */ /* 0x000fe200000e0000 */
[----:B------:R-:W2:Y:S01]  /*201b0*/  LDG.E.S8 R13, desc[UR10][R6.64+0x1] ;  /* 0x0000010a060d7981 */ /* 0x000ea2000c1e1300 */
[----:B------:R-:W-:-:S02]  /*201c0*/  R2UR UR14, R54 ;  /* 0x00000000360e72ca */ /* 0x000fc400000e0000 */
[----:B------:R-:W-:Y:S02]  /*201d0*/  R2UR UR15, R55 ;  /* 0x00000000370f72ca */ /* 0x000fe400000e0000 */
[C---:B------:R-:W-:Y:S01]  /*201e0*/  IADD3 R4, P2, PT, R39.reuse, R58, RZ ;  /* 0x0000003a27047210 */ /* 0x040fe20007f5e0ff */
[----:B------:R-:W3:Y:S03]  /*201f0*/  LDG.E.S8 R8, desc[UR4][R6.64] ;  /* 0x0000000406087981 */ /* 0x000ee6000c1e1300 */
[----:B------:R-:W-:-:S05]  /*20200*/  LEA.HI.X.SX32 R5, R39, R59, 0x1, P2 ;  /* 0x0000003b27057211 */ /* 0x000fca00010f0eff */
[----:B------:R-:W4:Y:S04]  /*20210*/  LDG.E.S8 R38, desc[UR12][R4.64+0x1b] ;  /* 0x00001b0c04267981 */ /* 0x000f28000c1e1300 */
[----:B------:R-:W5:Y:S01]  /*20220*/  LDG.E.S8 R39, desc[UR14][R4.64+0x1a] ;  /* 0x00001a0e04277981 */ /* 0x000f62000c1e1300 */
[----:B--2---:R-:W-:-:S04]  /*20230*/  IMAD R13, R13, 0x19, RZ ;  /* 0x000000190d0d7824 */ /* 0x004fc800078e02ff */
[----:B---3--:R-:W-:-:S04]  /*20240*/  IMAD R13, R8, 0x7d, R13 ;  /* 0x0000007d080d7824 */ /* 0x008fc800078e020d */
[----:B----4-:R-:W-:-:S04]  /*20250*/  IMAD R38, R38, 0x5, R13 ;  /* 0x0000000526267824 */ /* 0x010fc800078e020d */
[----:B-----5:R-:W-:-:S04]  /*20260*/  IMAD.IADD R38, R39, 0x1, R38 ;  /* 0x0000000127267824 */ /* 0x020fc800078e0226 */
[----:B------:R-:W-:-:S06]  /*20270*/  IMAD.SHL.U32 R38, R38, 0x8, RZ ;  /* 0x0000000826267824 */ /* 0x000fcc00078e00ff */
[----:B------:R-:W0:Y:S02]  /*20280*/  LDC.64 R38, c[0x3][R38+0x17d0] ;  /* 0x00c5f40026267b82 */ /* 0x000e240000000a00 */
[----:B0-----:R-:W-:-:S14]  /*20290*/  DSETP.GEU.AND P2, PT, |R38|, R62, PT ;  /* 0x0000003e2600722a */ /* 0x001fdc0003f4e200 */
[C---:B------:R-:W-:Y:S02]  /*202a0*/  @!P2 R2UR UR4, R54.reuse ;  /* 0x000000003604a2ca */ /* 0x040fe400000e0000 */
[C---:B------:R-:W-:Y:S02]  /*202b0*/  @!P2 R2UR UR5, R55.reuse ;  /* 0x000000003705a2ca */ /* 0x040fe400000e0000 */
[----:B------:R-:W-:Y:S02]  /*202c0*/  @P2 R2UR UR10, R54 ;  /* 0x00000000360a22ca */ /* 0x000fe400000e0000 */
[----:B------:R-:W-:Y:S01]  /*202d0*/  @P2 R2UR UR11, R55 ;  /* 0x00000000370b22ca */ /* 0x000fe200000e0000 */
[----:B------:R-:W-:Y:S02]  /*202e0*/  @P2 IMAD.MOV.U32 R6, RZ, RZ, 0x0 ;  /* 0x00000000ff062424 */ /* 0x000fe400078e00ff */
[----:B------:R-:W-:-:S06]  /*202f0*/  @P2 IMAD.MOV.U32 R7, RZ, RZ, 0x7ff00000 ;  /* 0x7ff00000ff072424 */ /* 0x000fcc00078e00ff */
[----:B------:R3:W-:Y:S04]  /*20300*/  @!P2 STG.E.64 desc[UR4][R60.64+0x2990], R38 ;  /* 0x002990263c00a986 */ /* 0x0007e8000c101b04 */
[----:B------:R3:W-:Y:S01]  /*20310*/  @P2 STG.E.64 desc[UR10][R60.64+0x2990], R6 ;  /* 0x002990063c002986 */ /* 0x0007e2000c101b0a */
[----:B------:R-:W-:Y:S02]  /*20320*/  @!P2 IMAD.MOV.U32 R66, RZ, RZ, R38 ;  /* 0x000000ffff42a224 */ /* 0x000fe400078e0026 */
[----:B------:R-:W-:-:S07]  /*20330*/  @!P2 IMAD.MOV.U32 R67, RZ, RZ, R39 ;  /* 0x000000ffff43a224 */ /* 0x000fce00078e0027 */
.L_x_561:
[----:B------:R-:W-:Y:S05]  /*20340*/  BSYNC.RECONVERGENT B1 ;  /* 0x0000000000017941 */ /* 0x000fea0003800200 */
.L_x_560:
[----:B------:R-:W-:Y:S02]  /*20350*/  R2UR UR4, R54 ;  /* 0x00000000360472ca */ /* 0x000fe400000e0000 */
[----:B------:R-:W-:-:S13]  /*20360*/  R2UR UR5, R55 ;  /* 0x00000000370572ca */ /* 0x000fda00000e0000 */
[----:B------:R-:W4:Y:S02]  /*20370*/  LDG.E.64 R64, desc[UR4][R64.64+-0x1388] ;  /* 0xffec780440407981 */ /* 0x000f24000c1e1b00 */
[----:B----4-:R-:W-:Y:S01]  /*20380*/  DADD R66, R64, R66 ;  /* 0x0000000040427229 */ /* 0x010fe20000000042 */
[----:B------:R-:W-:Y:S10]  /*20390*/  BRA `(.L_x_562) ;  /* 0x0000000000247947 */ /* 0x000ff40003800000 */
.L_x_557:
[----:B------:R-:W-:Y:S01]  /*203a0*/  R2UR UR4, R54 ;  /* 0x00000000360472ca */ /* 0x000fe200000e0000 */
[----:B------:R-:W-:Y:S01]  /*203b0*/  IMAD.MOV.U32 R4, RZ, RZ, 0x0 ;  /* 0x00000000ff047424 */ /* 0x000fe200078e00ff */
[----:B------:R-:W-:Y:S01]  /*203c0*/  R2UR UR5, R55 ;  /* 0x00000000370572ca */ /* 0x000fe200000e0000 */
[----:B------:R-:W-:Y:S02]  /*203d0*/  IMAD.MOV.U32 R5, RZ, RZ, -0x40100000 ;  /* 0xbff00000ff057424 */ /* 0x000fe400078e00ff */
[----:B------:R-:W-:Y:S02]  /*203e0*/  IMAD.MOV.U32 R66, RZ, RZ, 0x0 ;  /* 0x00000000ff427424 */ /* 0x000fe400078e00ff */
[----:B------:R-:W-:Y:S02]  /*203f0*/  IMAD.MOV.U32 R67, RZ, RZ, 0x7ff00000 ;  /* 0x7ff00000ff437424 */ /* 0x000fe400078e00ff */
[----:B------:R-:W-:Y:S02]  /*20400*/  IMAD.MOV.U32 R92, RZ, RZ, 0x0 ;  /* 0x00000000ff5c7424 */ /* 0x000fe400078e00ff */
[----:B------:R-:W-:-:S04]  /*20410*/  IMAD.MOV.U32 R93, RZ, RZ, -0x40100000 ;  /* 0xbff00000ff5d7424 */ /* 0x000fc800078e00ff */
[----:B------:R4:W-:Y:S03]  /*20420*/  STG.E.64 desc[UR4][R60.64+0x2918], R4 ;  /* 0x002918043c007986 */ /* 0x0009e6000c101b04 */
.L_x_562:
[----:B------:R-:W-:Y:S05]  /*20430*/  BSYNC.RECONVERGENT B0 ;  /* 0x0000000000007941 */ /* 0x000fea0003800200 */
.L_x_556:
[----:B------:R-:W-:Y:S01]  /*20440*/  DADD R64, R44, R92 ;  /* 0x000000002c407229 */ /* 0x000fe2000000005c */
[----:B---3--:R-:W-:Y:S01]  /*20450*/  IMAD.MOV.U32 R6, RZ, RZ, 0x1 ;  /* 0x00000001ff067424 */ /* 0x008fe200078e00ff */
[----:B------:R-:W-:Y:S01]  /*20460*/  DADD R78, R78, R66 ;  /* 0x000000004e4e7229 */ /* 0x000fe20000000042 */
[----:B------:R-:W-:Y:S01]  /*20470*/  R2UR UR4, R54 ;  /* 0x00000000360472ca */ /* 0x000fe200000e0000 */
[----:B------:R-:W-:Y:S01]  /*20480*/  BSSY.RECONVERGENT B0, `(.L_x_563) ;  /* 0x0000016000007945 */ /* 0x000fe20003800200 */
[----:B------:R-:W-:-:S03]  /*20490*/  R2UR UR5, R55 ;  /* 0x00000000370572ca */ /* 0x000fc600000e0000 */
[----:B------:R-:W-:-:S04]  /*204a0*/  DADD R64, R10, R64 ;  /* 0x000000000a407229 */ /* 0x000fc80000000040 */
[----:B------:R-:W-:Y:S02]  /*204b0*/  FSETP.GEU.AND P3, PT, |R79|, 6.5827683646048100446e-37, PT ;  /* 0x036000004f00780b */ /* 0x000fe40003f6e200 */
[----:B------:R-:W4:Y:S04]  /*204c0*/  MUFU.RCP64H R7, R65 ;  /* 0x0000004100077308 */ /* 0x000f280000001800 */
[----:B------:R3:W-:Y:S01]  /*204d0*/  STG.E.64 desc[UR4][R60.64+0x2928], R66 ;  /* 0x002928423c007986 */ /* 0x0007e2000c101b04 */
[----:B----4-:R-:W-:-:S08]  /*204e0*/  DFMA R4, -R64, R6, 1 ;  /* 0x3ff000004004742b */ /* 0x010fd00000000106 */
        /* <DEDUP_REMOVED lines=9> */
[----:B---3--:R-:W-:Y:S05]  /*20580*/  @P2 BRA P3, `(.L_x_564) ;  /* 0x0000000000142947 */ /* 0x008fea0001800000 */
[----:B------:R-:W-:Y:S05]  /*20590*/  BMOV.32.CLEAR RZ, B11 ;  /* 0x000000000bff7355 */ /* 0x000fea0000100000 */
[----:B------:R-:W-:Y:S01]  /*205a0*/  IMAD.MOV.U32 R66, RZ, RZ, R78 ;  /* 0x000000ffff427224 */ /* 0x000fe200078e004e */
[----:B0-2---:R-:W-:Y:S01]  /*205b0*/  MOV R38, 0x205e0 ;  /* 0x000205e000267802 */ /* 0x005fe20000000f00 */
[----:B------:R-:W-:-:S07]  /*205c0*/  IMAD.MOV.U32 R67, RZ, RZ, R79 ;  /* 0x000000ffff437224 */ /* 0x000fce00078e004f */
[----:B-1----:R-:W-:Y:S05]  /*205d0*/  CALL.REL.NOINC `($__internal_0_$__cuda_sm20_div_rn_f64_full) ;  /* 0x0000045400287944 */ /* 0x002fea0003c00000 */
.L_x_564:
[----:B------:R-:W-:Y:S05]  /*205e0*/  BSYNC.RECONVERGENT B0 ;  /* 0x0000000000007941 */ /* 0x000fea0003800200 */
.L_x_563:
[----:B------:R-:W-:Y:S01]  /*205f0*/  DSETP.GEU.AND P2, PT, R92, -2500, PT ;  /* 0xc0a388005c00742a */ /* 0x000fe20003f4e000 */
[----:B------:R-:W-:Y:S01]  /*20600*/  R2UR UR4, R54 ;  /* 0x00000000360472ca */ /* 0x000fe200000e0000 */
[----:B------:R-:W-:Y:S01]  /*20610*/  DSETP.GEU.AND P3, PT, R96, -2500, PT ;  /* 0xc0a388006000742a */ /* 0x000fe20003f6e000 */
[----:B------:R-:W-:Y:S01]  /*20620*/  R2UR UR5, R55 ;  /* 0x00000000370572ca */ /* 0x000fe200000e0000 */
[----:B------:R-:W-:-:S10]  /*20630*/  DSETP.GT.AND P4, PT, R70, R94, PT ;  /* 0x0000005e4600722a */ /* 0x000fd40003f84000 */
[C---:B------:R-:W-:Y:S01]  /*20640*/  @!P2 R2UR UR10, R54.reuse ;  /* 0x00000000360aa2ca */ /* 0x040fe200000e0000 */
[----:B------:R-:W-:Y:S01]  /*20650*/  @!P2 IMAD.MOV.U32 R6, RZ, RZ, 0x0 ;  /* 0x00000000ff06a424 */ /* 0x000fe200078e00ff */
[C---:B------:R-:W-:Y:S01]  /*20660*/  @!P2 R2UR UR11, R55.reuse ;  /* 0x00000000370ba2ca */ /* 0x040fe200000e0000 */
[----:B------:R-:W-:Y:S01]  /*20670*/  @!P2 IMAD.MOV.U32 R7, RZ, RZ, -0x3f56d000 ;  /* 0xc0a93000ff07a424 */ /* 0x000fe200078e00ff */
[C---:B------:R-:W-:Y:S01]  /*20680*/  @!P3 R2UR UR14, R54.reuse ;  /* 0x00000000360eb2ca */ /* 0x040fe200000e0000 */
[----:B------:R-:W-:Y:S01]  /*20690*/  @!P3 IMAD.MOV.U32 R4, RZ, RZ, 0x0 ;  /* 0x00000000ff04b424 */ /* 0x000fe200078e00ff */
[C---:B------:R-:W-:Y:S01]  /*206a0*/  @!P3 R2UR UR15, R55.reuse ;  /* 0x00000000370fb2ca */ /* 0x040fe200000e0000 */
[----:B------:R-:W-:Y:S01]  /*206b0*/  @!P3 IMAD.MOV.U32 R5, RZ, RZ, -0x3f56d000 ;  /* 0xc0a93000ff05b424 */ /* 0x000fe200078e00ff */
[C---:B------:R-:W-:Y:S01]  /*206c0*/  @!P2 R2UR UR12, R54.reuse ;  /* 0x00000000360ca2ca */ /* 0x040fe200000e0000 */
[----:B0-----:R-:W-:Y:S01]  /*206d0*/  @!P2 IMAD.MOV.U32 R92, RZ, RZ, 0x0 ;  /* 0x00000000ff5ca424 */ /* 0x001fe200078e00ff */
[C---:B------:R-:W-:Y:S01]  /*206e0*/  @!P2 R2UR UR13, R55.reuse ;  /* 0x00000000370da2ca */ /* 0x040fe200000e0000 */
[----:B------:R-:W-:Y:S01]  /*206f0*/  @!P2 IMAD.MOV.U32 R93, RZ, RZ, -0x3f56d000 ;  /* 0xc0a93000ff5da424 */ /* 0x000fe200078e00ff */
[----:B------:R-:W-:Y:S01]  /*20700*/  @!P3 R2UR UR16, R54 ;  /* 0x000000003610b2ca */ /* 0x000fe200000e0000 */
[----:B------:R-:W-:Y:S01]  /*20710*/  STG.E.64 desc[UR4][R60.64+0x2908], R70 ;  /* 0x002908463c007986 */ /* 0x000fe2000c101b04 */
[----:B------:R-:W-:-:S02]  /*20720*/  @!P3 R2UR UR17, R55 ;  /* 0x000000003711b2ca */ /* 0x000fc400000e0000 */
[C---:B------:R-:W-:Y:S01]  /*20730*/  @P4 R2UR UR18, R54.reuse ;  /* 0x00000000361242ca */ /* 0x040fe200000e0000 */
[----:B------:R0:W-:Y:S01]  /*20740*/  @!P2 STG.E.64 desc[UR10][R60.64+0x2918], R6 ;  /* 0x002918063c00a986 */ /* 0x0001e2000c101b0a */
[C---:B------:R-:W-:Y:S02]  /*20750*/  @P4 R2UR UR19, R55.reuse ;  /* 0x00000000371342ca */ /* 0x040fe400000e0000 */
[----:B------:R-:W-:Y:S01]  /*20760*/  @P4 R2UR UR20, R54 ;  /* 0x00000000361442ca */ /* 0x000fe200000e0000 */
[----:B------:R3:W-:Y:S01]  /*20770*/  @!P3 STG.E.64 desc[UR14][R60.64+0x2910], R4 ;  /* 0x002910043c00b986 */ /* 0x0007e2000c101b0e */
[----:B------:R-:W-:-:S03]  /*20780*/  @P4 R2UR UR21, R55 ;  /* 0x00000000371542ca */ /* 0x000fc600000e0000 */
[----:B------:R4:W-:Y:S04]  /*20790*/  @!P2 STG.E.64 desc[UR12][R60.64+0x2928], RZ ;  /* 0x002928ff3c00a986 */ /* 0x0009e8000c101b0c */
[----:B------:R4:W-:Y:S04]  /*207a0*/  @!P3 STG.E.64 desc[UR16][R60.64+0x2920], RZ ;  /* 0x002920ff3c00b986 */ /* 0x0009e8000c101b10 */
[----:B------:R4:W-:Y:S04]  /*207b0*/  @P4 STG.E.64 desc[UR18][R90.64], R92 ;  /* 0x0000005c5a004986 */ /* 0x0009e8000c101b12 */
[----:B--2---:R-:W2:Y:S01]  /*207c0*/  @P4 LDG.E.64 R38, desc[UR20][R60.64+0x2928] ;  /* 0x002928143c264981 */ /* 0x004ea2000c1e1b00 */
[C---:B------:R-:W-:Y:S01]  /*207d0*/  @!P4 R2UR UR4, R54.reuse ;  /* 0x000000003604c2ca */ /* 0x040fe200000e0000 */
[----:B------:R-:W-:Y:S01]  /*207e0*/  @!P3 IMAD.MOV.U32 R96, RZ, RZ, 0x0 ;  /* 0x00000000ff60b424 */ /* 0x000fe200078e00ff */
[----:B------:R-:W-:Y:S01]  /*207f0*/  @!P4 R2UR UR5, R55 ;  /* 0x000000003705c2ca */ /* 0x000fe200000e0000 */
[----:B------:R-:W-:Y:S01]  /*20800*/  @!P3 IMAD.MOV.U32 R97, RZ, RZ, -0x3f56d000 ;  /* 0xc0a93000ff61b424 */ /* 0x000fe200078e00ff */
[----:B------:R-:W-:-:S02]  /*20810*/  @!P4 R2UR UR10, R54 ;  /* 0x00000000360ac2ca */ /* 0x000fc400000e0000 */
[----:B------:R-:W-:-:S09]  /*20820*/  @!P4 R2UR UR11, R55 ;  /* 0x00000000370bc2ca */ /* 0x000fd200000e0000 */
[----:B------:R4:W-:Y:S04]  /*20830*/  @!P4 STG.E.64 desc[UR4][R90.64], R96 ;  /* 0x000000605a00c986 */ /* 0x0009e8000c101b04 */
[----:B------:R-:W2:Y:S01]  /*20840*/  @!P4 LDG.E.64 R38, desc[UR10][R60.64+0x2920] ;  /* 0x0029200a3c26c981 */ /* 0x000ea2000c1e1b00 */
[C---:B------:R-:W-:Y:S02]  /*20850*/  R2UR UR4, R54.reuse ;  /* 0x00000000360472ca */ /* 0x040fe400000e0000 */
[C---:B------:R-:W-:Y:S02]  /*20860*/  R2UR UR5, R55.reuse ;  /* 0x00000000370572ca */ /* 0x040fe400000e0000 */
[----:B------:R-:W-:Y:S02]  /*20870*/  R2UR UR10, R54 ;  /* 0x00000000360a72ca */ /* 0x000fe400000e0000 */
[----:B------:R-:W-:-:S02]  /*20880*/  R2UR UR11, R55 ;  /* 0x00000000370b72ca */ /* 0x000fc400000e0000 */
[----:B------:R-:W-:Y:S02]  /*20890*/  R2UR UR12, R54 ;  /* 0x00000000360c72ca */ /* 0x000fe400000e0000 */
[----:B------:R-:W-:-:S05]  /*208a0*/  R2UR UR13, R55 ;  /* 0x00000000370d72ca */ /* 0x000fca00000e0000 */
[----:B--2---:R4:W-:Y:S04]  /*208b0*/  STG.E.64 desc[UR4][R90.64+-0x1388], R38 ;  /* 0xffec78265a007986 */ /* 0x0049e8000c101b04 */
[----:B------:R-:W0:Y:S04]  /*208c0*/  LDG.E R10, desc[UR10][R56.64+0x1b0] ;  /* 0x0001b00a380a7981 */ /* 0x000e28000c1e1900 */
[----:B------:R-:W0:Y:S01]  /*208d0*/  LDG.E R13, desc[UR12][R56.64+0x1b4] ;  /* 0x0001b40c380d7981 */ /* 0x000e22000c1e1900 */
[----:B------:R-:W-:Y:S01]  /*208e0*/  BSSY.RECONVERGENT B4, `(.L_x_565) ;  /* 0x00002f0000047945 */ /* 0x000fe20003800200 */
[----:B0-----:R-:W-:-:S04]  /*208f0*/  IMAD.IADD R7, R13, 0x1, -R10 ;  /* 0x000000010d077824 */ /* 0x001fc800078e0a0a */
[C---:B---3--:R-:W-:Y:S01]  /*20900*/  VIADD R5, R7.reuse, 0xfffffffd ;  /* 0xfffffffd07057836 */ /* 0x048fe20000000000 */
[----:B------:R-:W-:-:S04]  /*20910*/  ISETP.GE.AND P2, PT, R7, 0x7, PT ;  /* 0x000000070700780c */ /* 0x000fc80003f46270 */
[----:B------:R4:W-:Y:S09]  /*20920*/  STG.E desc[UR4][R56.64+0x1a0], R5 ;  /* 0x0001a00538007986 */ /* 0x0009f2000c101904 */
[----:B------:R-:W-:Y:S05]  /*20930*/  @!P2 BRA `(.L_x_566) ;  /* 0x0000002c00a8a947 */ /* 0x000fea0003800000 */
[C---:B------:R-:W-:Y:S01]  /*20940*/  VIADD R4, R10.reuse, 0xffffffff ;  /* 0xffffffff0a047836 */ /* 0x040fe20000000000 */
[-C--:B----4-:R-:W-:Y:S01]  /*20950*/  IADD3 R96, P2, PT, R10, R58.reuse, RZ ;  /* 0x0000003a0a607210 */ /* 0x090fe20007f5e0ff */
[----:B------:R-:W-:Y:S01]  /*20960*/  IMAD.IADD R6, R2, 0x1, R13 ;  /* 0x0000000102067824 */ /* 0x000fe200078e020d */
[----:B------:R-:W-:Y:S01]  /*20970*/  IADD3 R94, P3, PT, R13, R58, RZ ;  /* 0x0000003a0d5e7210 */ /* 0x000fe20007f7e0ff */
[----:B------:R-:W-:Y:S01]  /*20980*/  IMAD.MOV.U32 R39, RZ, RZ, R5 ;  /* 0x000000ffff277224 */ /* 0x000fe200078e0005 */
[-C--:B------:R-:W-:Y:S01]  /*20990*/  LEA.HI.X.SX32 R97, R10, R59.reuse, 0x1, P2 ;  /* 0x0000003b0a617211 */ /* 0x080fe200010f0eff */
[----:B------:R-:W-:Y:S01]  /*209a0*/  IMAD R93, R3, R4, R6 ;  /* 0x00000004035d7224 */ /* 0x000fe200078e0206 */
[----:B------:R-:W-:Y:S01]  /*209b0*/  LEA.HI.X.SX32 R95, R13, R59, 0x1, P3 ;  /* 0x0000003b0d5f7211 */ /* 0x000fe200018f0eff */
[C---:B------:R-:W-:Y:S02]  /*209c0*/  VIADD R8, R7.reuse, 0xffffffe0 ;  /* 0xffffffe007087836 */ /* 0x040fe40000000000 */
[----:B------:R-:W-:-:S02]  /*209d0*/  VIADD R7, R7, 0xfffffffe ;  /* 0xfffffffe07077836 */ /* 0x000fc40000000000 */
[C---:B------:R-:W-:Y:S02]  /*209e0*/  VIADD R11, R10.reuse, 0x1 ;  /* 0x000000010a0b7836 */ /* 0x040fe40000000000 */
[C---:B------:R-:W-:Y:S02]  /*209f0*/  VIADD R6, R13.reuse, 0xc2d ;  /* 0x00000c2d0d067836 */ /* 0x040fe40000000000 */
[----:B------:R-:W-:Y:S02]  /*20a00*/  IMAD.IADD R5, R10, 0x1, R13 ;  /* 0x000000010a057824 */ /* 0x000fe400078e020d */
[----:B------:R-:W-:Y:S02]  /*20a10*/  VIADD R4, R13, 0xc4b ;  /* 0x00000c4b0d047836 */ /* 0x000fe40000000000 */
[----:B------:R-:W-:-:S07]  /*20a20*/  IMAD.WIDE R92, R93, 0x8, R22 ;  /* 0x000000085d5c7825 */ /* 0x000fce00078e0216 */
.L_x_599:
[----:B------:R-:W-:-:S13]  /*20a30*/  ISETP.GE.AND P2, PT, R39, R8, PT ;  /* 0x000000082700720c */ /* 0x000fda0003f46270 */
[----:B01234-:R-:W-:Y:S05]  /*20a40*/  @!P2 BRA `(.L_x_566) ;  /* 0x0000002c0064a947 */ /* 0x01ffea0003800000 */
[--C-:B------:R-:W-:Y:S01]  /*20a50*/  IMAD.IADD R38, R13, 0x1, -R39.reuse ;  /* 0x000000010d267824 */ /* 0x100fe200078e0a27 */
[----:B------:R-:W-:Y:S01]  /*20a60*/  R2UR UR4, R54 ;  /* 0x00000000360472ca */ /* 0x000fe200000e0000 */
[----:B------:R-:W-:Y:S01]  /*20a70*/  BSSY.RECONVERGENT B3, `(.L_x_567) ;  /* 0x00002d0000037945 */ /* 0x000fe20003800200 */
[----:B------:R-:W-:Y:S02]  /*20a80*/  R2UR UR5, R55 ;  /* 0x00000000370572ca */ /* 0x000fe400000e0000 */
[----:B------:R-:W-:Y:S01]  /*20a90*/  ISETP.GE.AND P2, PT, R11, R38, PT ;  /* 0x000000260b00720c */ /* 0x000fe20003f46270 */
[----:B------:R-:W-:-:S10]  /*20aa0*/  IMAD.MOV.U32 R38, RZ, RZ, R39 ;  /* 0x000000ffff267224 */ /* 0x000fd400078e0027 */
[----:B------:R0:W-:Y:S02]  /*20ab0*/  STG.E desc[UR4][R56.64+0x1a4], R11 ;  /* 0x0001a40b38007986 */ /* 0x0001e4000c101904 */
[----:B------:R-:W-:Y:S05]  /*20ac0*/  @P2 BRA `(.L_x_568) ;  /* 0x0000002c00282947 */ /* 0x000fea0003800000 */
[----:B------:R-:W-:Y:S02]  /*20ad0*/  IMAD.MOV.U32 R38, RZ, RZ, R39 ;  /* 0x000000ffff267224 */ /* 0x000fe400078e0027 */
[----:B------:R-:W-:-:S07]  /*20ae0*/  IMAD.MOV.U32 R39, RZ, RZ, R11 ;  /* 0x000000ffff277224 */ /* 0x000fce00078e000b */
.L_x_598:
[----:B------:R-:W-:-:S13]  /*20af0*/  ISETP.GT.AND P2, PT, R39, R19, PT ;  /* 0x000000132700720c */ /* 0x000fda0003f44270 */
[----:B-1-34-:R-:W-:Y:S05]  /*20b00*/  @P2 BRA `(.L_x_568) ;  /* 0x0000002c00182947 */ /* 0x01afea0003800000 */
[----:B------:R-:W-:Y:S01]  /*20b10*/  R2UR UR4, R54 ;  /* 0x00000000360472ca */ /* 0x000fe200000e0000 */
[----:B------:R-:W-:Y:S01]  /*20b20*/  IMAD.IADD R65, R38, 0x1, R39 ;  /* 0x0000000126417824 */ /* 0x000fe200078e0227 */
[C---:B------:R-:W-:Y:S01]  /*20b30*/  R2UR UR5, R55.reuse ;  /* 0x00000000370572ca */ /* 0x040fe200000e0000 */
[----:B------:R-:W-:Y:S01]  /*20b40*/  IMAD.MOV.U32 R62, RZ, RZ, 0x0 ;  /* 0x00000000ff3e7424 */ /* 0x000fe200078e00ff */
[C---:B------:R-:W-:Y:S01]  /*20b50*/  R2UR UR10, R54.reuse ;  /* 0x00000000360a72ca */ /* 0x040fe200000e0000 */
[----:B------:R-:W-:Y:S01]  /*20b60*/  IMAD.MOV.U32 R63, RZ, RZ, -0x40100000 ;  /* 0xbff00000ff3f7424 */ /* 0x000fe200078e00ff */
[C---:B------:R-:W-:Y:S01]  /*20b70*/  R2UR UR11, R55.reuse ;  /* 0x00000000370b72ca */ /* 0x040fe200000e0000 */
[----:B------:R-:W-:Y:S01]  /*20b80*/  IMAD.MOV.U32 R38, RZ, RZ, 0x0 ;  /* 0x00000000ff267424 */ /* 0x000fe200078e00ff */
[----:B------:R-:W-:Y:S01]  /*20b90*/  R2UR UR12, R54 ;  /* 0x00000000360c72ca */ /* 0x000fe200000e0000 */
[----:B------:R-:W-:Y:S01]  /*20ba0*/  IMAD.MOV.U32 R39, RZ, RZ, 0x7ff00000 ;  /* 0x7ff00000ff277424 */ /* 0x000fe200078e00ff */
[----:B------:R-:W-:-:S02]  /*20bb0*/  R2UR UR13, R55 ;  /* 0x00000000370d72ca */ /* 0x000fc400000e0000 */
[C---:B------:R-:W-:Y:S02]  /*20bc0*/  R2UR UR14, R54.reuse ;  /* 0x00000000360e72ca */ /* 0x040fe400000e0000 */
[C---:B------:R-:W-:Y:S01]  /*20bd0*/  R2UR UR15, R55.reuse ;  /* 0x00000000370f72ca */ /* 0x040fe200000e0000 */
[----:B------:R2:W-:Y:S01]  /*20be0*/  STG.E desc[UR4][R56.64+0x1a8], R65 ;  /* 0x0001a84138007986 */ /* 0x0005e2000c101904 */
[----:B------:R-:W-:Y:S02]  /*20bf0*/  R2UR UR16, R54 ;  /* 0x00000000361072ca */ /* 0x000fe400000e0000 */
[----:B------:R-:W-:Y:S01]  /*20c00*/  R2UR UR17, R55 ;  /* 0x00000000371172ca */ /* 0x000fe200000e0000 */
[----:B------:R3:W-:Y:S04]  /*20c10*/  STG.E.64 desc[UR10][R60.64+0x28f0], R62 ;  /* 0x0028f03e3c007986 */ /* 0x0007e8000c101b0a */
[----:B------:R3:W-:Y:S04]  /*20c20*/  STG.E.64 desc[UR12][R60.64+0x28f8], R38 ;  /* 0x0028f8263c007986 */ /* 0x0007e8000c101b0c */
[----:B------:R-:W4:Y:S04]  /*20c30*/  LDG.E R43, desc[UR14][R56.64+0x1a4] ;  /* 0x0001a40e382b7981 */ /* 0x000f28000c1e1900 */
[----:B------:R-:W5:Y:S01]  /*20c40*/  LDG.E R79, desc[UR16][R56.64+0x1a8] ;  /* 0x0001a810384f7981 */ /* 0x000f62000c1e1900 */
[----:B----4-:R-:W-:-:S02]  /*20c50*/  VIADD R40, R43, 0xffffffff ;  /* 0xffffffff2b287836 */ /* 0x010fc40000000000 */
[----:B-----5:R-:W-:-:S04]  /*20c60*/  IMAD.IADD R44, R2, 0x1, R79 ;  /* 0x00000001022c7824 */ /* 0x020fc800078e024f */
[----:B------:R-:W-:-:S04]  /*20c70*/  IMAD R67, R3, R40, R44 ;  /* 0x0000002803437224 */ /* 0x000fc800078e022c */
[----:B------:R-:W-:-:S05]  /*20c80*/  IMAD.WIDE R66, R67, 0x8, R22 ;  /* 0x0000000843427825 */ /* 0x000fca00078e0216 */
[----:B------:R-:W4:Y:S01]  /*20c90*/  LDG.E.64 R44, desc[UR4][R66.64] ;  /* 0x00000004422c7981 */ /* 0x000f22000c1e1b00 */
[----:B------:R-:W-:Y:S01]  /*20ca0*/  IMAD.MOV.U32 R64, RZ, RZ, -0x800000 ;  /* 0xff800000ff407424 */ /* 0x000fe200078e00ff */
[----:B------:R-:W-:Y:S01]  /*20cb0*/  BSSY.RECONVERGENT B2, `(.L_x_569) ;  /* 0x00002a0000027945 */ /* 0x000fe20003800200 */
[----:B--2---:R-:W-:-:S06]  /*20cc0*/  IMAD.MOV.U32 R65, RZ, RZ, 0x41cdcd64 ;  /* 0x41cdcd64ff417424 */ /* 0x004fcc00078e00ff */
[----:B----4-:R-:W-:-:S14]  /*20cd0*/  DSETP.GEU.AND P2, PT, |R44|, R64, PT ;  /* 0x000000402c00722a */ /* 0x010fdc0003f4e200 */
[----:B---3--:R-:W-:Y:S05]  /*20ce0*/  @P2 BRA `(.L_x_570) ;  /* 0x0000002800702947 */ /* 0x008fea0003800000 */
[----:B------:R-:W-:Y:S01]  /*20cf0*/  IADD3 R40, PT, PT, -R79, R7, R43 ;  /* 0x000000074f287210 */ /* 0x000fe20007ffe12b */
[----:B------:R-:W-:Y:S01]  /*20d00*/  IMAD.MOV.U32 R44, RZ, RZ, 0x0 ;  /* 0x00000000ff2c7424 */ /* 0x000fe200078e00ff */
[----:B------:R-:W-:Y:S01]  /*20d10*/  R2UR UR4, R54 ;  /* 0x00000000360472ca */ /* 0x000fe200000e0000 */
[----:B------:R-:W-:Y:S01]  /*20d20*/  IMAD.MOV.U32 R45, RZ, RZ, -0x3f56d000 ;  /* 0xc0a93000ff2d7424 */ /* 0x000fe200078e00ff */
[----:B------:R-:W-:Y:S01]  /*20d30*/  ISETP.GE.AND P2, PT, R40, 0x1f, PT ;  /* 0x0000001f2800780c */ /* 0x000fe20003f46270 */
[----:B------:R-:W-:Y:S01]  /*20d40*/  BSSY.RECONVERGENT B1, `(.L_x_571) ;  /* 0x0000284000017945 */ /* 0x000fe20003800200 */
[C---:B------:R-:W-:Y:S01]  /*20d50*/  R2UR UR5, R55.reuse ;  /* 0x00000000370572ca */ /* 0x040fe200000e0000 */
[----:B------:R-:W-:Y:S01]  /*20d60*/  IMAD.MOV.U32 R106, RZ, RZ, 0x0 ;  /* 0x00000000ff6a7424 */ /* 0x000fe200078e00ff */
[----:B------:R-:W-:Y:S01]  /*20d70*/  R2UR UR10, R54 ;  /* 0x00000000360a72ca */ /* 0x000fe200000e0000 */
[----:B------:R-:W-:Y:S01]  /*20d80*/  IMAD.MOV.U32 R107, RZ, RZ, -0x40100000 ;  /* 0xbff00000ff6b7424 */ /* 0x000fe200078e00ff */
[----:B------:R-:W-:Y:S01]  /*20d90*/  R2UR UR11, R55 ;  /* 0x00000000370b72ca */ /* 0x000fe200000e0000 */
[----:B------:R-:W-:-:S02]  /*20da0*/  IMAD.MOV.U32 R104, RZ, RZ, 0x0 ;  /* 0x00000000ff687424 */ /* 0x000fc400078e00ff */
[----:B------:R-:W-:-:S04]  /*20db0*/  IMAD.MOV.U32 R105, RZ, RZ, 0x7ff00000 ;  /* 0x7ff00000ff697424 */ /* 0x000fc800078e00ff */
[C---:B------:R-:W-:Y:S02]  /*20dc0*/  @P2 R2UR UR12, R54.reuse ;  /* 0x00000000360c22ca */ /* 0x040fe400000e0000 */
[C---:B------:R-:W-:Y:S01]  /*20dd0*/  @P2 R2UR UR13, R55.reuse ;  /* 0x00000000370d22ca */ /* 0x040fe200000e0000 */
[----:B------:R2:W-:Y:S01]  /*20de0*/  STG.E.64 desc[UR4][R60.64+0x2930], R44 ;  /* 0x0029302c3c007986 */ /* 0x0005e2000c101b04 */
[----:B------:R-:W-:Y:S02]  /*20df0*/  @P2 R2UR UR14, R54 ;  /* 0x00000000360e22ca */ /* 0x000fe400000e0000 */
[----:B------:R-:W-:Y:S01]  /*20e00*/  @P2 R2UR UR15, R55 ;  /* 0x00000000370f22ca */ /* 0x000fe200000e0000 */
[----:B------:R2:W-:Y:S08]  /*20e10*/  STG.E.64 desc[UR10][R60.64+0x2938], RZ ;  /* 0x002938ff3c007986 */ /* 0x0005f0000c101b0a */
[----:B------:R2:W-:Y:S04]  /*20e20*/  @P2 STG.E.64 desc[UR12][R60.64+0x28f0], R62 ;  /* 0x0028f03e3c002986 */ /* 0x0005e8000c101b0c */
[----:B------:R2:W-:Y:S01]  /*20e30*/  @P2 STG.E.64 desc[UR14][R60.64+0x28f8], R38 ;  /* 0x0028f8263c002986 */ /* 0x0005e2000c101b0e */
[----:B------:R-:W-:Y:S05]  /*20e40*/  @P2 BRA `(.L_x_572) ;  /* 0x0000002400cc2947 */ /* 0x000fea0003800000 */
[----:B--2---:R-:W-:Y:S01]  /*20e50*/  IMAD.IADD R44, R79, 0x1, -R13 ;  /* 0x000000014f2c7824 */ /* 0x004fe200078e0a0d */
[----:B------:R-:W-:Y:S01]  /*20e60*/  ISETP.NE.AND P3, PT, R43, R11, PT ;  /* 0x0000000b2b00720c */ /* 0x000fe20003f65270 */
[----:B------:R-:W-:Y:S03]  /*20e70*/  BSSY.RELIABLE B0, `(.L_x_573) ;  /* 0x0000009000007945 */ /* 0x000fe60003800100 */
[----:B------:R-:W-:-:S13]  /*20e80*/  ISETP.LT.AND P2, PT, R44, -0x1, PT ;  /* 0xffffffff2c00780c */ /* 0x000fda0003f41270 */
[----:B------:R-:W-:Y:S05]  /*20e90*/  @!P3 BRA P2, `(.L_x_574) ;  /* 0x000000000018b947 */ /* 0x000fea0001000000 */
[----:B------:R-:W-:Y:S02]  /*20ea0*/  VIADD R40, R79, 0x1 ;  /* 0x000000014f287836 */ /* 0x000fe40000000000 */
[----:B------:R-:W-:-:S03]  /*20eb0*/  IMAD.IADD R45, R10, 0x1, -R43 ;  /* 0x000000010a2d7824 */ /* 0x000fc600078e0a2b */
[----:B------:R-:W-:-:S04]  /*20ec0*/  ISETP.NE.AND P2, PT, R13, R40, PT ;  /* 0x000000280d00720c */ /* 0x000fc80003f45270 */
[----:B------:R-:W-:-:S13]  /*20ed0*/  ISETP.GT.OR P2, PT, R45, -0x2, P2 ;  /* 0xfffffffe2d00780c */ /* 0x000fda0001744670 */
[----:B------:R-:W-:Y:S05]  /*20ee0*/  @P2 BREAK.RELIABLE B0 ;  /* 0x0000000000002942 */ /* 0x000fea0003800100 */
[----:B------:R-:W-:Y:S05]  /*20ef0*/  @P2 BRA `(.L_x_575) ;  /* 0x0000001000902947 */ /* 0x000fea0003800000 */
.L_x_574:
[----:B------:R-:W-:Y:S05]  /*20f00*/  BSYNC.RELIABLE B0 ;  /* 0x0000000000007941 */ /* 0x000fea0003800100 */
.L_x_573:
[----:B------:R-:W-:Y:S01]  /*20f10*/  IMAD.IADD R40, R10, 0x1, -R43 ;  /* 0x000000010a287824 */ /* 0x000fe200078e0a2b */
[----:B------:R-:W-:-:S04]  /*20f20*/  ISETP.NE.AND P4, PT, R44, -0x2, PT ;  /* 0xfffffffe2c00780c */ /* 0x000fc80003f85270 */
[----:B------:R-:W-:-:S13]  /*20f30*/  ISETP.NE.AND P2, PT, R40, -0x2, PT ;  /* 0xfffffffe2800780c */ /* 0x000fda0003f45270 */
[----:B------:R-:W-:Y:S05]  /*20f40*/  @P2 BRA P4, `(.L_x_576) ;  /* 0x00000008005c2947 */ /* 0x000fea0002000000 */
[----:B------:R-:W-:Y:S01]  /*20f50*/  ISETP.EQ.AND P4, PT, R44, -0x2, PT ;  /* 0xfffffffe2c00780c */ /* 0x000fe20003f82270 */
        /* <DEDUP_REMOVED lines=10> */
.L_x_579:
[----:B------:R-:W-:Y:S05]  /*21000*/  BSYNC.RELIABLE B10 ;  /* 0x00000000000a7941 */ /* 0x000fea0003800100 */
.L_x_578:
[C---:B------:R-:W-:Y:S02]  /*21010*/  R2UR UR10, R54.reuse ;  /* 0x00000000360a72ca */ /* 0x040fe400000e0000 */
[----:B------:R-:W-:Y:S02]  /*21020*/  R2UR UR11, R55 ;  /* 0x00000000370b72ca */ /* 0x000fe400000e0000 */
[----:B------:R-:W-:Y:S02]  /*21030*/  IADD3 R68, P2, PT, R43, R58, RZ ;  /* 0x0000003a2b447210 */ /* 0x000fe40007f5e0ff */
[----:B------:R-:W-:Y:S02]  /*21040*/  R2UR UR4, R54 ;  /* 0x00000000360472ca */ /* 0x000fe400000e0000 */
[----:B------:R-:W-:Y:S02]  /*21050*/  R2UR UR5, R55 ;  /* 0x00000000370572ca */ /* 0x000fe400000e0000 */
[----:B------:R-:W-:-:S02]  /*21060*/  LEA.HI.X.SX32 R69, R43, R59, 0x1, P2 ;  /* 0x0000003b2b457211 */ /* 0x000fc400010f0eff */
[C---:B------:R-:W-:Y:S02]  /*21070*/  R2UR UR12, R54.reuse ;  /* 0x00000000360c72ca */ /* 0x040fe400000e0000 */
[C---:B------:R-:W-:Y:S01]  /*21080*/  R2UR UR13, R55.reuse ;  /* 0x00000000370d72ca */ /* 0x040fe200000e0000 */
[----:B------:R-:W2:Y:S01]  /*21090*/  LDG.E.S8 R70, desc[UR10][R68.64] ;  /* 0x0000000a44467981 */ /* 0x000ea2000c1e1300 */
[----:B------:R-:W-:Y:S02]  /*210a0*/  R2UR UR14, R54 ;  /* 0x00000000360e72ca */ /* 0x000fe400000e0000 */
[----:B------:R-:W-:Y:S02]  /*210b0*/  R2UR UR15, R55 ;  /* 0x00000000370f72ca */ /* 0x000fe400000e0000 */
[C---:B------:R-:W-:Y:S01]  /*210c0*/  IADD3 R44, P2, PT, R79.reuse, R58, RZ ;  /* 0x0000003a4f2c7210 */ /* 0x040fe20007f5e0ff */
[----:B------:R-:W3:Y:S03]  /*210d0*/  LDG.E.S8 R40, desc[UR4][R96.64] ;  /* 0x0000000460287981 */ /* 0x000ee6000c1e1300 */
[----:B------:R-:W-:-:S03]  /*210e0*/  LEA.HI.X.SX32 R45, R79, R59, 0x1, P2 ;  /* 0x0000003b4f2d7211 */ /* 0x000fc600010f0eff */
[----:B------:R-:W4:Y:S04]  /*210f0*/  LDG.E.S8 R72, desc[UR12][R94.64+0x1b] ;  /* 0x00001b0c5e487981 */ /* 0x000f28000c1e1300 */
[----:B------:R-:W5:Y:S01]  /*21100*/  LDG.E.S8 R73, desc[UR14][R44.64+0x1b] ;  /* 0x00001b0e2c497981 */ /* 0x000f62000c1e1300 */
[----:B------:R-:W-:Y:S01]  /*21110*/  IMAD.IADD R79, R10, 0x1, R79 ;  /* 0x000000010a4f7824 */ /* 0x000fe200078e024f */
[----:B------:R-:W-:-:S04]  /*21120*/  UMOV UR4, 0x448 ;  /* 0x0000044800047882 */ /* 0x000fc80000000000 */
[----:B------:R-:W-:-:S04]  /*21130*/  IADD3 R79, PT, PT, -R79, R4, R43 ;  /* 0x000000044f4f7210 */ /* 0x000fc80007ffe12b */
[----:B------:R-:W-:Y:S02]  /*21140*/  LEA R79, R79, UR4, 0x3 ;  /* 0x000000044f4f7c11 */ /* 0x000fe4000f8e18ff */
[C---:B------:R-:W-:Y:S02]  /*21150*/  R2UR UR4, R54.reuse ;  /* 0x00000000360472ca */ /* 0x040fe400000e0000 */
[----:B------:R-:W-:Y:S02]  /*21160*/  R2UR UR16, R54 ;  /* 0x00000000361072ca */ /* 0x000fe400000e0000 */
[----:B------:R-:W-:Y:S01]  /*21170*/  R2UR UR17, R55 ;  /* 0x00000000371172ca */ /* 0x000fe200000e0000 */
[----:B--2---:R-:W-:-:S04]  /*21180*/  IMAD R71, R70, 0x19, RZ ;  /* 0x0000001946477824 */ /* 0x004fc800078e02ff */
[----:B---3--:R-:W-:-:S04]  /*21190*/  IMAD R71, R40, 0x7d, R71 ;  /* 0x0000007d28477824 */ /* 0x008fc800078e0247 */
[----:B----4-:R-:W-:-:S04]  /*211a0*/  IMAD R72, R72, 0x5, R71 ;  /* 0x0000000548487824 */ /* 0x010fc800078e0247 */
[----:B-----5:R-:W-:-:S04]  /*211b0*/  IMAD.IADD R72, R73, 0x1, R72 ;  /* 0x0000000149487824 */ /* 0x020fc800078e0248 */
[----:B------:R-:W-:Y:S01]  /*211c0*/  IMAD.SHL.U32 R72, R72, 0x8, RZ ;  /* 0x0000000848487824 */ /* 0x000fe200078e00ff */
[----:B------:R-:W2:Y:S08]  /*211d0*/  LDC.64 R70, c[0x3][R79] ;  /* 0x00c000004f467b82 */ /* 0x000eb00000000a00 */
[----:B------:R-:W2:Y:S02]  /*211e0*/  LDC.64 R102, c[0x3][R72+0x17d0] ;  /* 0x00c5f40048667b82 */ /* 0x000ea40000000a00 */
[----:B--2---:R-:W-:-:S07]  /*211f0*/  DADD R102, R70, R102 ;  /* 0x0000000046667229 */ /* 0x004fce0000000066 */
[----:B------:R2:W-:Y:S04]  /*21200*/  STG.E.64 desc[UR4][R60.64+0x2938], R102 ;  /* 0x002938663c007986 */ /* 0x0005e8000c101b04 */
[----:B------:R-:W3:Y:S04]  /*21210*/  LDG.E.S8 R40, desc[UR10][R96.64] ;  /* 0x0000000a60287981 */ /* 0x000ee8000c1e1300 */
[----:B------:R-:W4:Y:S04]  /*21220*/  LDG.E.S8 R69, desc[UR12][R68.64] ;  /* 0x0000000c44457981 */ /* 0x000f28000c1e1300 */
[----:B------:R-:W5:Y:S04]  /*21230*/  LDG.E.S8 R43, desc[UR14][R94.64+0x1b] ;  /* 0x00001b0e5e2b7981 */ /* 0x000f68000c1e1300 */
[----:B------:R-:W2:Y:S01]  /*21240*/  LDG.E.S8 R45, desc[UR16][R44.64+0x1b] ;  /* 0x00001b102c2d7981 */ /* 0x000ea2000c1e1300 */
[----:B------:R-:W0:Y:S01]  /*21250*/  LDC.64 R70, c[0x3][R79+-0x2d0] ;  /* 0x00ff4c004f467b82 */ /* 0x000e220000000a00 */
[----:B---3--:R-:W-:-:S04]  /*21260*/  IMAD R40, R40, 0x7d, RZ ;  /* 0x0000007d28287824 */ /* 0x008fc800078e02ff */
[----:B----4-:R-:W-:-:S04]  /*21270*/  IMAD R40, R69, 0x19, R40 ;  /* 0x0000001945287824 */ /* 0x010fc800078e0228 */
[----:B-----5:R-:W-:-:S04]  /*21280*/  IMAD R40, R43, 0x5, R40 ;  /* 0x000000052b287824 */ /* 0x020fc800078e0228 */
[----:B--2---:R-:W-:-:S04]  /*21290*/  IMAD.IADD R40, R40, 0x1, R45 ;  /* 0x0000000128287824 */ /* 0x004fc800078e022d */
[----:B------:R-:W-:-:S04]  /*212a0*/  IMAD.SHL.U32 R40, R40, 0x8, RZ ;  /* 0x0000000828287824 */ /* 0x000fc800078e00ff */
[----:B------:R-:W0:Y:S02]  /*212b0*/  LDC.64 R100, c[0x3][R40+0x448] ;  /* 0x00c1120028647b82 */ /* 0x000e240000000a00 */
[----:B0-----:R-:W-:-:S07]  /*212c0*/  DADD R100, R70, R100 ;  /* 0x0000000046647229 */ /* 0x001fce0000000064 */
[----:B------:R2:W-:Y:S04]  /*212d0*/  STG.E.64 desc[UR4][R60.64+0x2930], R100 ;  /* 0x002930643c007986 */ /* 0x0005e8000c101b04 */
.L_x_580:
[----:B------:R-:W-:Y:S05]  /*212e0*/  BSYNC.RECONVERGENT B0 ;  /* 0x0000000000007941 */ /* 0x000fea0003800200 */
.L_x_577:
[----:B------:R-:W-:Y:S02]  /*212f0*/  R2UR UR4, R54 ;  /* 0x00000000360472ca */ /* 0x000fe400000e0000 */
[----:B------:R-:W-:-:S13]  /*21300*/  R2UR UR5, R55 ;  /* 0x00000000370572ca */ /* 0x000fda00000e0000 */
[----:B------:R-:W3:Y:S01]  /*21310*/  LDG.E.64 R44, desc[UR4][R66.64] ;  /* 0x00000004422c7981 */ /* 0x000ee2000c1e1b00 */
[----:B------:R-:W-:Y:S02]  /*21320*/  R2UR UR10, R54 ;  /* 0x00000000360a72ca */ /* 0x000fe400000e0000 */
[----:B------:R-:W-:Y:S01]  /*21330*/  R2UR UR11, R55 ;  /* 0x00000000370b72ca */ /* 0x000fe200000e0000 */
[----:B------:R-:W4:Y:S04]  /*21340*/  LDG.E.64 R78, desc[UR4][R60.64+0x28b8] ;  /* 0x0028b8043c4e7981 */ /* 0x000f28000c1e1b00 */
[----:B------:R-:W5:Y:S01]  /*21350*/  LDG.E.64 R90, desc[UR4][R60.64+0x28b0] ;  /* 0x0028b0043c5a7981 */ /* 0x000f62000c1e1b00 */
[----:B---3--:R-:W-:-:S07]  /*21360*/  DADD R102, R44, R102 ;  /* 0x000000002c667229 */ /* 0x008fce0000000066 */
[----:B------:R-:W3:Y:S04]  /*21370*/  LDG.E.64 R44, desc[UR10][R60.64+0x28c0] ;  /* 0x0028c00a3c2c7981 */ /* 0x000ee8000c1e1b00 */
[----:B------:R0:W-:Y:S04]  /*21380*/  STG.E.64 desc[UR4][R60.64+0x2938], R102 ;  /* 0x002938663c007986 */ /* 0x0001e8000c101b04 */
[----:B------:R1:W2:Y:S01]  /*21390*/  LDG.E.64 R68, desc[UR10][R66.64+0x1388] ;  /* 0x0013880a42447981 */ /* 0x0002a2000c1e1b00 */
[----:B------:R-:W-:Y:S01]  /*213a0*/  DSETP.GT.AND P2, PT, |R102|, R64, PT ;  /* 0x000000406600722a */ /* 0x000fe20003f44200 */
[----:B-1----:R-:W-:-:S13]  /*213b0*/  IMAD.MOV.U32 R66, RZ, RZ, 0x1 ;  /* 0x00000001ff427424 */ /* 0x002fda00078e00ff */
[----:B0-----:R-:W-:Y:S02]  /*213c0*/  @P2 IMAD.MOV.U32 R102, RZ, RZ, 0x0 ;  /* 0x00000000ff662424 */ /* 0x001fe400078e00ff */
[----:B------:R-:W-:Y:S01]  /*213d0*/  @P2 IMAD.MOV.U32 R103, RZ, RZ, 0x7ff00000 ;  /* 0x7ff00000ff672424 */ /* 0x000fe200078e00ff */
[----:B------:R-:W-:Y:S02]  /*213e0*/  @P2 R2UR UR10, R54 ;  /* 0x00000000360a22ca */ /* 0x000fe400000e0000 */
[----:B------:R-:W-:Y:S01]  /*213f0*/  @P2 R2UR UR11, R55 ;  /* 0x00000000370b22ca */ /* 0x000fe200000e0000 */
[----:B------:R-:W-:Y:S01]  /*21400*/  BSSY.RECONVERGENT B0, `(.L_x_581) ;  /* 0x000001e000007945 */ /* 0x000fe20003800200 */
[----:B--2---:R-:W-:-:S07]  /*21410*/  DADD R100, R68, R100 ;  /* 0x0000000044647229 */ /* 0x004fce0000000064 */
[----:B------:R0:W-:Y:S02]  /*21420*/  STG.E.64 desc[UR4][R60.64+0x2930], R100 ;  /* 0x002930643c007986 */ /* 0x0001e4000c101b04 */
[----:B0-----:R-:W-:Y:S02]  /*21430*/  @P2 IMAD.MOV.U32 R100, RZ, RZ, 0x0 ;  /* 0x00000000ff642424 */ /* 0x001fe400078e00ff */
[----:B------:R-:W-:-:S06]  /*21440*/  @P2 IMAD.MOV.U32 R101, RZ, RZ, -0x40100000 ;  /* 0xbff00000ff652424 */ /* 0x000fcc00078e00ff */
[----:B----4-:R-:W-:-:S08]  /*21450*/  DADD R64, R78, R100 ;  /* 0x000000004e407229 */ /* 0x010fd00000000064 */
[----:B---3--:R-:W-:-:S06]  /*21460*/  DADD R64, R64, R44 ;  /* 0x0000000040407229 */ /* 0x008fcc000000002c */
[----:B------:R-:W0:Y:S02]  /*21470*/  MUFU.RCP64H R67, R65 ;  /* 0x0000004100437308 */ /* 0x000e240000001800 */
        /* <DEDUP_REMOVED lines=17> */
[----:B------:R-:W-:Y:S05]  /*21590*/  BMOV.32.CLEAR RZ, B11 ;  /* 0x000000000bff7355 */ /* 0x000fea0000100000 */
[----:B------:R-:W-:-:S07]  /*215a0*/  MOV R38, 0x215c0 ;  /* 0x000215c000267802 */ /* 0x000fce0000000f00 */
[----:B------:R-:W-:Y:S05]  /*215b0*/  CALL.REL.NOINC `($__internal_0_$__cuda_sm20_div_rn_f64_full) ;  /* 0x0000044400307944 */ /* 0x000fea0003c00000 */
[----:B------:R-:W-:Y:S02]  /*215c0*/  IMAD.MOV.U32 R98, RZ, RZ, R70 ;  /* 0x000000ffff627224 */ /* 0x000fe400078e0046 */
[----:B------:R-:W-:-:S07]  /*215d0*/  IMAD.MOV.U32 R99, RZ, RZ, R71 ;  /* 0x000000ffff637224 */ /* 0x000fce00078e0047 */
.L_x_582:
[----:B------:R-:W-:Y:S05]  /*215e0*/  BSYNC.RECONVERGENT B0 ;  /* 0x0000000000007941 */ /* 0x000fea0003800200 */
.L_x_581:
        /* <DEDUP_REMOVED lines=25> */
[----:B------:R-:W-:Y:S05]  /*21780*/  BMOV.32.CLEAR RZ, B11 ;  /* 0x000000000bff7355 */ /* 0x000fea0000100000 */
[----:B------:R-:W-:-:S07]  /*21790*/  MOV R38, 0x217b0 ;  /* 0x000217b000267802 */ /* 0x000fce0000000f00 */
[----:B------:R-:W-:Y:S05]  /*217a0*/  CALL.REL.NOINC `($__internal_0_$__cuda_sm20_div_rn_f64_full) ;  /* 0x0000044000b47944 */ /* 0x000fea0003c00000 */
.L_x_584:
[----:B------:R-:W-:Y:S05]  /*217b0*/  BSYNC.RECONVERGENT B0 ;  /* 0x0000000000007941 */ /* 0x000fea0003800200 */
.L_x_583:
[----:B------:R-:W-:Y:S01]  /*217c0*/  R2UR UR4, R54 ;  /* 0x00000000360472ca */ /* 0x000fe200000e0000 */
[----:B------:R-:W-:Y:S01]  /*217d0*/  DSETP.GT.AND P2, PT, R98, R70, PT ;  /* 0x000000466200722a */ /* 0x000fe20003f44000 */
[----:B------:R-:W-:-:S13]  /*217e0*/  R2UR UR5, R55 ;  /* 0x00000000370572ca */ /* 0x000fda00000e0000 */
        /* <DEDUP_REMOVED lines=13> */
.L_x_576:
        /* <DEDUP_REMOVED lines=8> */
[----:B------:R-:W2:Y:S01]  /*21940*/  LDG.E.S8 R40, desc[UR4][R96.64] ;  /* 0x0000000460287981 */ /* 0x000ea2000c1e1300 */
[-C--:B------:R-:W-:Y:S02]  /*21950*/  IADD3 R68, P2, PT, R43, R58.reuse, RZ ;  /* 0x0000003a2b447210 */ /* 0x080fe40007f5e0ff */
[----:B------:R-:W-:Y:S01]  /*21960*/  IADD3 R44, P3, PT, R79, R58, RZ ;  /* 0x0000003a4f2c7210 */ /* 0x000fe20007f7e0ff */
[----:B------:R-:W2:Y:S01]  /*21970*/  LDG.E.S8 R71, desc[UR10][R94.64+0x1b] ;  /* 0x00001b0a5e477981 */ /* 0x000ea2000c1e1300 */
[-C--:B------:R-:W-:Y:S02]  /*21980*/  LEA.HI.X.SX32 R69, R43, R59.reuse, 0x1, P2 ;  /* 0x0000003b2b457211 */ /* 0x080fe400010f0eff */
[----:B------:R-:W-:-:S03]  /*21990*/  LEA.HI.X.SX32 R45, R79, R59, 0x1, P3 ;  /* 0x0000003b4f2d7211 */ /* 0x000fc600018f0eff */
[----:B------:R-:W3:Y:S04]  /*219a0*/  LDG.E.S8 R72, desc[UR12][R68.64] ;  /* 0x0000000c44487981 */ /* 0x000ee8000c1e1300 */
[----:B------:R-:W3:Y:S01]  /*219b0*/  LDG.E.S8 R73, desc[UR14][R44.64+0x1b] ;  /* 0x00001b0e2c497981 */ /* 0x000ee2000c1e1300 */
[----:B------:R-:W-:Y:S01]  /*219c0*/  IMAD.IADD R79, R10, 0x1, R79 ;  /* 0x000000010a4f7824 */ /* 0x000fe200078e024f */
[----:B------:R-:W-:-:S04]  /*219d0*/  UMOV UR4, 0x448 ;  /* 0x0000044800047882 */ /* 0x000fc80000000000 */
[----:B------:R-:W-:Y:S01]  /*219e0*/  IADD3 R79, PT, PT, -R79, R4, R43 ;  /* 0x000000044f4f7210 */ /* 0x000fe20007ffe12b */
[----:B--2---:R-:W-:-:S03]  /*219f0*/  IMAD R71, R40, 0x5, R71 ;  /* 0x0000000528477824 */ /* 0x004fc600078e0247 */
[----:B------:R-:W-:Y:S02]  /*21a00*/  LEA R40, R79, UR4, 0x3 ;  /* 0x000000044f287c11 */ /* 0x000fe4000f8e18ff */
[----:B------:R-:W-:Y:S02]  /*21a10*/  LEA R74, R71, 0x10000, 0x3 ;  /* 0x00010000474a7811 */ /* 0x000fe400078e18ff */
[----:B------:R-:W2:Y:S01]  /*21a20*/  LDC.64 R70, c[0x3][R40] ;  /* 0x00c0000028467b82 */ /* 0x000ea20000000a00 */
[----:B---3--:R-:W-:-:S07]  /*21a30*/  IMAD R72, R72, 0x5, R73 ;  /* 0x0000000548487824 */ /* 0x008fce00078e0249 */
[----:B------:R-:W2:Y:S01]  /*21a40*/  LDC.64 R74, c[0x3][R74+-0x4970] ;  /* 0x00eda4004a4a7b82 */ /* 0x000ea20000000a00 */
[----:B------:R-:W-:-:S07]  /*21a50*/  LEA R78, R72, 0x10000, 0x3 ;  /* 0x00010000484e7811 */ /* 0x000fce00078e18ff */
[----:B------:R3:W4:Y:S01]  /*21a60*/  LDC.64 R72, c[0x3][R78+-0x4970] ;  /* 0x00eda4004e487b82 */ /* 0x0007220000000a00 */
[C---:B------:R-:W-:Y:S02]  /*21a70*/  R2UR UR4, R54.reuse ;  /* 0x00000000360472ca */ /* 0x040fe400000e0000 */
[----:B------:R-:W-:Y:S02]  /*21a80*/  R2UR UR16, R54 ;  /* 0x00000000361072ca */ /* 0x000fe400000e0000 */
[----:B------:R-:W-:-:S09]  /*21a90*/  R2UR UR17, R55 ;  /* 0x00000000371172ca */ /* 0x000fd200000e0000 */
[----:B---3--:R-:W3:Y:S04]  /*21aa0*/  LDG.E.64 R78, desc[UR4][R60.64+0x28b8] ;  /* 0x0028b8043c4e7981 */ /* 0x008ee8000c1e1b00 */
[----:B------:R-:W5:Y:S01]  /*21ab0*/  LDG.E.64 R90, desc[UR4][R60.64+0x28b0] ;  /* 0x0028b0043c5a7981 */ /* 0x000f62000c1e1b00 */
[----:B--2---:R-:W-:-:S08]  /*21ac0*/  DADD R70, R70, R74 ;  /* 0x0000000046467229 */ /* 0x004fd0000000004a */
[----:B----4-:R-:W-:-:S07]  /*21ad0*/  DADD R72, R70, R72 ;  /* 0x0000000046487229 */ /* 0x010fce0000000048 */
[----:B------:R2:W-:Y:S04]  /*21ae0*/  STG.E.64 desc[UR4][R60.64+0x2938], R72 ;  /* 0x002938483c007986 */ /* 0x0005e8000c101b04 */
[----:B------:R-:W4:Y:S02]  /*21af0*/  LDG.E.64 R102, desc[UR10][R66.64] ;  /* 0x0000000a42667981 */ /* 0x000f24000c1e1b00 */
[----:B----4-:R-:W-:-:S07]  /*21b00*/  DADD R102, R72, R102 ;  /* 0x0000000048667229 */ /* 0x010fce0000000066 */
[----:B------:R4:W-:Y:S04]  /*21b10*/  STG.E.64 desc[UR4][R60.64+0x2938], R102 ;  /* 0x002938663c007986 */ /* 0x0009e8000c101b04 */
[----:B------:R-:W2:Y:S04]  /*21b20*/  LDG.E.S8 R43, desc[UR10][R96.64] ;  /* 0x0000000a602b7981 */ /* 0x000ea8000c1e1300 */
[----:B------:R-:W2:Y:S04]  /*21b30*/  LDG.E.S8 R70, desc[UR12][R94.64+0x1b] ;  /* 0x00001b0c5e467981 */ /* 0x000ea8000c1e1300 */
[----:B------:R-:W3:Y:S04]  /*21b40*/  LDG.E.S8 R68, desc[UR14][R68.64] ;  /* 0x0000000e44447981 */ /* 0x000ee8000c1e1300 */
[----:B------:R-:W3:Y:S01]  /*21b50*/  LDG.E.S8 R45, desc[UR16][R44.64+0x1b] ;  /* 0x00001b102c2d7981 */ /* 0x000ee2000c1e1300 */
[----:B--2---:R-:W-:-:S05]  /*21b60*/  IMAD R43, R43, 0x5, R70 ;  /* 0x000000052b2b7824 */ /* 0x004fca00078e0246 */
[----:B------:R-:W-:Y:S01]  /*21b70*/  LEA R74, R43, 0x10000, 0x3 ;  /* 0x000100002b4a7811 */ /* 0x000fe200078e18ff */
[----:B------:R-:W2:Y:S01]  /*21b80*/  LDC.64 R70, c[0x3][R40+-0x2d0] ;  /* 0x00ff4c0028467b82 */ /* 0x000ea20000000a00 */
[----:B---3--:R-:W-:Y:S02]  /*21b90*/  IMAD R43, R68, 0x5, R45 ;  /* 0x00000005442b7824 */ /* 0x008fe400078e022d */
[----:B------:R-:W3:Y:S05]  /*21ba0*/  LDG.E.64 R44, desc[UR10][R60.64+0x28c0] ;  /* 0x0028c00a3c2c7981 */ /* 0x000eea000c1e1b00 */
[----:B------:R-:W2:Y:S01]  /*21bb0*/  LDC.64 R74, c[0x3][R74+-0x4a38] ;  /* 0x00ed72004a4a7b82 */ /* 0x000ea20000000a00 */
[----:B------:R-:W-:-:S07]  /*21bc0*/  LEA R43, R43, 0x10000, 0x3 ;  /* 0x000100002b2b7811 */ /* 0x000fce00078e18ff */
[----:B------:R-:W0:Y:S01]  /*21bd0*/  LDC.64 R72, c[0x3][R43+-0x4a38] ;  /* 0x00ed72002b487b82 */ /* 0x000e220000000a00 */
[----:B--2---:R-:W-:-:S08]  /*21be0*/  DADD R70, R70, R74 ;  /* 0x0000000046467229 */ /* 0x004fd0000000004a */
[----:B0-----:R-:W-:-:S07]  /*21bf0*/  DADD R68, R70, R72 ;  /* 0x0000000046447229 */ /* 0x001fce0000000048 */
[----:B------:R-:W-:Y:S04]  /*21c00*/  STG.E.64 desc[UR4][R60.64+0x2930], R68 ;  /* 0x002930443c007986 */ /* 0x000fe8000c101b04 */
[----:B------:R-:W2:Y:S01]  /*21c10*/  LDG.E.64 R66, desc[UR10][R66.64+0x1388] ;  /* 0x0013880a42427981 */ /* 0x000ea2000c1e1b00 */
[----:B------:R-:W-:-:S14]  /*21c20*/  DSETP.GT.AND P2, PT, |R102|, R64, PT ;  /* 0x000000406600722a */ /* 0x000fdc0003f44200 */
[----:B----4-:R-:W-:Y:S02]  /*21c30*/  @P2 IMAD.MOV.U32 R102, RZ, RZ, 0x0 ;  /* 0x00000000ff662424 */ /* 0x010fe400078e00ff */
        /* <DEDUP_REMOVED lines=31> */
[----:B-1----:R-:W-:Y:S05]  /*21e30*/  CALL.REL.NOINC `($__internal_0_$__cuda_sm20_div_rn_f64_full) ;  /* 0x0000043c00107944 */ /* 0x002fea0003c00000 */
[----:B------:R-:W-:Y:S02]  /*21e40*/  IMAD.MOV.U32 R98, RZ, RZ, R70 ;  /* 0x000000ffff627224 */ /* 0x000fe400078e0046 */
[----:B------:R-:W-:-:S07]  /*21e50*/  IMAD.MOV.U32 R99, RZ, RZ, R71 ;  /* 0x000000ffff637224 */ /* 0x000fce00078e0047 */
.L_x_586:
[----:B------:R-:W-:Y:S05]  /*21e60*/  BSYNC.RECONVERGENT B0 ;  /* 0x0000000000007941 */ /* 0x000fea0003800200 */
.L_x_585:
        /* <DEDUP_REMOVED lines=27> */
[----:B-1----:R-:W-:Y:S05]  /*22020*/  CALL.REL.NOINC `($__internal_0_$__cuda_sm20_div_rn_f64_full) ;  /* 0x0000043800947944 */ /* 0x002fea0003c00000 */
.L_x_588:
[----:B------:R-:W-:Y:S05]  /*22030*/  BSYNC.RECONVERGENT B0 ;  /* 0x0000000000007941 */ /* 0x000fea0003800200 */
.L_x_587:
        /* <DEDUP_REMOVED lines=16> */
.L_x_575:
        /* <DEDUP_REMOVED lines=9> */
[----:B------:R-:W-:Y:S02]  /*221d0*/  IADD3 R44, P2, PT, R79, R58, RZ ;  /* 0x0000003a4f2c7210 */ /* 0x000fe40007f5e0ff */
[C---:B------:R-:W-:Y:S01]  /*221e0*/  R2UR UR16, R54.reuse ;  /* 0x00000000361072ca */ /* 0x040fe200000e0000 */
[----:B------:R-:W2:Y:S01]  /*221f0*/  LDG.E.S8 R70, desc[UR10][R96.64+0x1] ;  /* 0x0000010a60467981 */ /* 0x000ea2000c1e1300 */
[C---:B------:R-:W-:Y:S02]  /*22200*/  R2UR UR17, R55.reuse ;  /* 0x00000000371172ca */ /* 0x040fe400000e0000 */
[C---:B------:R-:W-:Y:S02]  /*22210*/  R2UR UR12, R54.reuse ;  /* 0x00000000360c72ca */ /* 0x040fe400000e0000 */
[----:B------:R-:W-:Y:S02]  /*22220*/  R2UR UR13, R55 ;  /* 0x00000000370d72ca */ /* 0x000fe400000e0000 */
[----:B------:R-:W-:Y:S01]  /*22230*/  LEA.HI.X.SX32 R45, R79, R59, 0x1, P2 ;  /* 0x0000003b4f2d7211 */ /* 0x000fe200010f0eff */
[----:B------:R-:W3:Y:S01]  /*22240*/  LDG.E.S8 R40, desc[UR4][R96.64] ;  /* 0x0000000460287981 */ /* 0x000ee2000c1e1300 */
[----:B------:R-:W-:-:S02]  /*22250*/  R2UR UR20, R54 ;  /* 0x00000000361472ca */ /* 0x000fc400000e0000 */
[C---:B------:R-:W-:Y:S01]  /*22260*/  R2UR UR21, R55.reuse ;  /* 0x00000000371572ca */ /* 0x040fe200000e0000 */
[----:B------:R-:W4:Y:S01]  /*22270*/  LDG.E.S8 R74, desc[UR18][R44.64+0x1c] ;  /* 0x00001c122c4a7981 */ /* 0x000f22000c1e1300 */
[C---:B------:R-:W-:Y:S02]  /*22280*/  R2UR UR14, R54.reuse ;  /* 0x00000000360e72ca */ /* 0x040fe400000e0000 */
[C---:B------:R-:W-:Y:S01]  /*22290*/  R2UR UR15, R55.reuse ;  /* 0x00000000370f72ca */ /* 0x040fe200000e0000 */
[----:B------:R-:W5:Y:S01]  /*222a0*/  LDG.E.S8 R73, desc[UR16][R44.64+0x1b] ;  /* 0x00001b102c497981 */ /* 0x000f62000c1e1300 */
[----:B------:R-:W-:Y:S02]  /*222b0*/  R2UR UR22, R54 ;  /* 0x00000000361672ca */ /* 0x000fe400000e0000 */
[----:B------:R-:W-:Y:S01]  /*222c0*/  R2UR UR23, R55 ;  /* 0x00000000371772ca */ /* 0x000fe200000e0000 */
[----:B------:R-:W5:Y:S01]  /*222d0*/  LDG.E.S8 R71, desc[UR12][R94.64+0x1b] ;  /* 0x00001b0c5e477981 */ /* 0x000f62000c1e1300 */
[----:B------:R-:W-:-:S02]  /*222e0*/  IADD3 R68, P2, PT, R43, R58, RZ ;  /* 0x0000003a2b447210 */ /* 0x000fc40007f5e0ff */
[----:B------:R-:W-:Y:S01]  /*222f0*/  R2UR UR24, R54 ;  /* 0x00000000361872ca */ /* 0x000fe200000e0000 */
[----:B------:R-:W5:Y:S01]  /*22300*/  LDG.E.64 R90, desc[UR4][R60.64+0x28b0] ;  /* 0x0028b0043c5a7981 */ /* 0x000f62000c1e1b00 */
[----:B------:R-:W-:-:S03]  /*22310*/  LEA.HI.X.SX32 R69, R43, R59, 0x1, P2 ;  /* 0x0000003b2b457211 */ /* 0x000fc600010f0eff */
[----:B------:R-:W5:Y:S04]  /*22320*/  LDG.E.S8 R72, desc[UR14][R94.64+0x1a] ;  /* 0x00001a0e5e487981 */ /* 0x000f68000c1e1300 */
[----:B------:R-:W5:Y:S04]  /*22330*/  LDG.E.S8 R75, desc[UR20][R68.64] ;  /* 0x00000014444b7981 */ /* 0x000f68000c1e1300 */
[----:B------:R-:W5:Y:S01]  /*22340*/  LDG.E.S8 R78, desc[UR22][R68.64+-0x1] ;  /* 0xffffff16444e7981 */ /* 0x000f62000c1e1300 */
[----:B--2---:R-:W-:-:S04]  /*22350*/  IMAD R43, R70, 0x19, RZ ;  /* 0x00000019462b7824 */ /* 0x004fc800078e02ff */
[----:B---3--:R-:W-:Y:S02]  /*22360*/  IMAD R40, R40, 0x7d, R43 ;  /* 0x0000007d28287824 */ /* 0x008fe400078e022b */
[----:B----4-:R-:W-:-:S04]  /*22370*/  IMAD R74, R74, 0x19, RZ ;  /* 0x000000194a4a7824 */ /* 0x010fc800078e02ff */
[----:B-----5:R-:W-:Y:S02]  /*22380*/  IMAD R74, R73, 0x7d, R74 ;  /* 0x0000007d494a7824 */ /* 0x020fe400078e024a */
[----:B------:R-:W-:-:S04]  /*22390*/  IMAD R71, R71, 0x5, R40 ;  /* 0x0000000547477824 */ /* 0x000fc800078e0228 */
[----:B------:R-:W-:Y:S02]  /*223a0*/  IMAD.IADD R40, R72, 0x1, R71 ;  /* 0x0000000148287824 */ /* 0x000fe400078e0247 */
[----:B------:R-:W-:-:S04]  /*223b0*/  IMAD R75, R75, 0x5, R74 ;  /* 0x000000054b4b7824 */ /* 0x000fc800078e024a */
[----:B------:R-:W-:Y:S02]  /*223c0*/  IMAD.IADD R74, R78, 0x1, R75 ;  /* 0x000000014e4a7824 */ /* 0x000fe400078e024b */
[----:B------:R-:W-:Y:S01]  /*223d0*/  IMAD.SHL.U32 R40, R40, 0x8, RZ ;  /* 0x0000000828287824 */ /* 0x000fe200078e00ff */
[----:B------:R-:W-:Y:S01]  /*223e0*/  R2UR UR25, R55 ;  /* 0x00000000371972ca */ /* 0x000fe200000e0000 */
[----:B------:R-:W-:Y:S01]  /*223f0*/  IMAD.SHL.U32 R74, R74, 0x8, RZ ;  /* 0x000000084a4a7824 */ /* 0x000fe200078e00ff */
[----:B------:R-:W2:Y:S01]  /*22400*/  LDG.E.64 R78, desc[UR4][R60.64+0x28b8] ;  /* 0x0028b8043c4e7981 */ /* 0x000ea2000c1e1b00 */
[----:B------:R-:W3:Y:S08]  /*22410*/  LDC.64 R72, c[0x3][R40+0x2b58] ;  /* 0x00cad60028487b82 */ /* 0x000ef00000000a00 */
[----:B------:R-:W3:Y:S02]  /*22420*/  LDC.64 R70, c[0x3][R74+0x2b58] ;  /* 0x00cad6004a467b82 */ /* 0x000ee40000000a00 */
[----:B---3--:R-:W-:-:S07]  /*22430*/  DADD R70, R72, R70 ;  /* 0x0000000048467229 */ /* 0x008fce0000000046 */
[----:B------:R3:W-:Y:S04]  /*22440*/  STG.E.64 desc[UR4][R60.64+0x2930], R70 ;  /* 0x002930463c007986 */ /* 0x0007e8000c101b04 */
[----:B------:R-:W4:Y:S02]  /*22450*/  LDG.E.64 R102, desc[UR10][R66.64+0x1388] ;  /* 0x0013880a42667981 */ /* 0x000f24000c1e1b00 */
[----:B----4-:R-:W-:-:S07]  /*22460*/  DADD R102, R70, R102 ;  /* 0x0000000046667229 */ /* 0x010fce0000000066 */
[----:B------:R4:W-:Y:S04]  /*22470*/  STG.E.64 desc[UR4][R60.64+0x2930], R102 ;  /* 0x002930663c007986 */ /* 0x0009e8000c101b04 */
[----:B------:R-:W5:Y:S04]  /*22480*/  LDG.E.S8 R73, desc[UR20][R44.64+0x1c] ;  /* 0x00001c142c497981 */ /* 0x000f68000c1e1300 */
[----:B------:R-:W2:Y:S04]  /*22490*/  LDG.E.S8 R43, desc[UR12][R96.64+0x1] ;  /* 0x0000010c602b7981 */ /* 0x000ea8000c1e1300 */
[----:B------:R-:W4:Y:S04]  /*224a0*/  LDG.E.S8 R72, desc[UR18][R44.64+0x1b] ;  /* 0x00001b122c487981 */ /* 0x000f28000c1e1300 */
[----:B------:R-:W4:Y:S04]  /*224b0*/  LDG.E.S8 R40, desc[UR10][R96.64] ;  /* 0x0000000a60287981 */ /* 0x000f28000c1e1300 */
[----:B------:R-:W4:Y:S04]  /*224c0*/  LDG.E.S8 R74, desc[UR22][R68.64] ;  /* 0x00000016444a7981 */ /* 0x000f28000c1e1300 */
[----:B---3--:R-:W3:Y:S04]  /*224d0*/  LDG.E.S8 R70, desc[UR14][R94.64+0x1b] ;  /* 0x00001b0e5e467981 */ /* 0x008ee8000c1e1300 */
[----:B------:R-:W3:Y:S04]  /*224e0*/  LDG.E.S8 R75, desc[UR24][R68.64+-0x1] ;  /* 0xffffff18444b7981 */ /* 0x000ee8000c1e1300 */
[----:B------:R-:W3:Y:S01]  /*224f0*/  LDG.E.S8 R71, desc[UR16][R94.64+0x1a] ;  /* 0x00001a105e477981 */ /* 0x000ee2000c1e1300 */
[----:B-----5:R-:W-:-:S02]  /*22500*/  IMAD R73, R73, 0x19, RZ ;  /* 0x0000001949497824 */ /* 0x020fc400078e02ff */
[----:B--2---:R-:W-:Y:S02]  /*22510*/  IMAD R43, R43, 0x19, RZ ;  /* 0x000000192b2b7824 */ /* 0x004fe400078e02ff */
[----:B----4-:R-:W-:Y:S02]  /*22520*/  IMAD R73, R72, 0x7d, R73 ;  /* 0x0000007d48497824 */ /* 0x010fe400078e0249 */
[----:B------:R-:W-:Y:S02]  /*22530*/  IMAD R43, R40, 0x7d, R43 ;  /* 0x0000007d282b7824 */ /* 0x000fe400078e022b */
[----:B------:R-:W-:Y:S02]  /*22540*/  IMAD R74, R74, 0x5, R73 ;  /* 0x000000054a4a7824 */ /* 0x000fe400078e0249 */
[----:B---3--:R-:W-:Y:S02]  /*22550*/  IMAD R70, R70, 0x5, R43 ;  /* 0x0000000546467824 */ /* 0x008fe400078e022b */
[----:B------:R-:W-:-:S02]  /*22560*/  IMAD.IADD R40, R75, 0x1, R74 ;  /* 0x000000014b287824 */ /* 0x000fc400078e024a */
[----:B------:R-:W-:Y:S02]  /*22570*/  IMAD.IADD R43, R71, 0x1, R70 ;  /* 0x00000001472b7824 */ /* 0x000fe400078e0246 */
[----:B------:R-:W-:Y:S02]  /*22580*/  IMAD.SHL.U32 R40, R40, 0x8, RZ ;  /* 0x0000000828287824 */ /* 0x000fe400078e00ff */
[----:B------:R-:W-:Y:S02]  /*22590*/  IMAD.SHL.U32 R43, R43, 0x8, RZ ;  /* 0x000000082b2b7824 */ /* 0x000fe400078e00ff */
[----:B------:R-:W2:Y:S08]  /*225a0*/  LDC.64 R68, c[0x3][R40+0x3ee0] ;  /* 0x00cfb80028447b82 */ /* 0x000eb00000000a00 */
[----:B------:R-:W2:Y:S02]  /*225b0*/  LDC.64 R44, c[0x3][R43+0x3ee0] ;  /* 0x00cfb8002b2c7b82 */ /* 0x000ea40000000a00 */
[----:B--2---:R-:W-:Y:S01]  /*225c0*/  DADD R68, R44, R68 ;  /* 0x000000002c447229 */ /* 0x004fe20000000044 */
[----:B------:R-:W2:Y:S06]  /*225d0*/  LDG.E.64 R44, desc[UR10][R60.64+0x28c0] ;  /* 0x0028c00a3c2c7981 */ /* 0x000eac000c1e1b00 */
[----:B------:R3:W-:Y:S04]  /*225e0*/  STG.E.64 desc[UR4][R60.64+0x2938], R68 ;  /* 0x002938443c007986 */ /* 0x0007e8000c101b04 */
[----:B------:R-:W4:Y:S01]  /*225f0*/  LDG.E.64 R66, desc[UR10][R66.64] ;  /* 0x0000000a42427981 */ /* 0x000f22000c1e1b00 */
[----:B------:R-:W-:Y:S01]  /*22600*/  BSSY.RECONVERGENT B11, `(.L_x_590) ;  /* 0x00000230000b7945 */ /* 0x000fe20003800200 */
[----:B----4-:R-:W-:-:S08]  /*22610*/  DADD R100, R68, R66 ;  /* 0x0000000044647229 */ /* 0x010fd00000000042 */
[----:B------:R-:W-:-:S14]  /*22620*/  DSETP.GT.AND P2, PT, |R100|, R64, PT ;  /* 0x000000406400722a */ /* 0x000fdc0003f44200 */
[----:B------:R-:W-:Y:S02]  /*22630*/  @P2 IMAD.MOV.U32 R102, RZ, RZ, 0x0 ;  /* 0x00000000ff662424 */ /* 0x000fe400078e00ff */
[----:B------:R-:W-:-:S06]  /*22640*/  @P2 IMAD.MOV.U32 R103, RZ, RZ, -0x40100000 ;  /* 0xbff00000ff672424 */ /* 0x000fcc00078e00ff */
[----:B------:R-:W-:-:S08]  /*22650*/  DADD R64, R78, R102 ;  /* 0x000000004e407229 */ /* 0x000fd00000000066 */
[----:B--2---:R-:W-:-:S06]  /*22660*/  DADD R64, R64, R44 ;  /* 0x0000000040407229 */ /* 0x004fcc000000002c */
[----:B------:R-:W3:Y:S01]  /*22670*/  MUFU.RCP64H R67, R65 ;  /* 0x0000004100437308 */ /* 0x000ee20000001800 */
[----:B------:R-:W-:-:S06]  /*22680*/  IMAD.MOV.U32 R66, RZ, RZ, 0x1 ;  /* 0x00000001ff427424 */ /* 0x000fcc00078e00ff */
[----:B---3--:R-:W-:-:S08]  /*22690*/  DFMA R68, -R64, R66, 1 ;  /* 0x3ff000004044742b */ /* 0x008fd00000000142 */
[----:B------:R-:W-:-:S08]  /*226a0*/  DFMA R68, R68, R68, R68 ;  /* 0x000000444444722b */ /* 0x000fd00000000044 */
[----:B------:R-:W-:Y:S01]  /*226b0*/  DFMA R68, R66, R68, R66 ;  /* 0x000000444244722b */ /* 0x000fe20000000042 */
[----:B------:R2:W-:Y:S07]  /*226c0*/  STG.E.64 desc[UR4][R60.64+0x2938], R100 ;  /* 0x002938643c007986 */ /* 0x0005ee000c101b04 */
[----:B------:R-:W-:Y:S01]  /*226d0*/  DFMA R70, -R64, R68, 1 ;  /* 0x3ff000004046742b */ /* 0x000fe20000000144 */
[----:B--2---:R-:W-:Y:S02]  /*226e0*/  @P2 IMAD.MOV.U32 R100, RZ, RZ, 0x0 ;  /* 0x00000000ff642424 */ /* 0x004fe400078e00ff */
        /* <DEDUP_REMOVED lines=15> */
[----:B--2---:R-:W-:Y:S05]  /*227e0*/  @P2 BRA P3, `(.L_x_591) ;  /* 0x0000000000102947 */ /* 0x004fea0001800000 */
[----:B------:R-:W-:-:S07]  /*227f0*/  MOV R38, 0x22810 ;  /* 0x0002281000267802 */ /* 0x000fce0000000f00 */
[----:B01----:R-:W-:Y:S05]  /*22800*/  CALL.REL.NOINC `($__internal_0_$__cuda_sm20_div_rn_f64_full) ;  /* 0x00000430009c7944 */ /* 0x003fea0003c00000 */
[----:B------:R-:W-:Y:S02]  /*22810*/  IMAD.MOV.U32 R98, RZ, RZ, R70 ;  /* 0x000000ffff627224 */ /* 0x000fe400078e0046 */
[----:B------:R-:W-:-:S07]  /*22820*/  IMAD.MOV.U32 R99, RZ, RZ, R71 ;  /* 0x000000ffff637224 */ /* 0x000fce00078e0047 */
.L_x_591:
[----:B------:R-:W-:Y:S05]  /*22830*/  BSYNC.RECONVERGENT B11 ;  /* 0x00000000000b7941 */ /* 0x000fea0003800200 */
.L_x_590:
[C---:B------:R-:W-:Y:S02]  /*22840*/  R2UR UR4, R54.reuse ;  /* 0x00000000360472ca */ /* 0x040fe400000e0000 */
[C---:B------:R-:W-:Y:S02]  /*22850*/  R2UR UR5, R55.reuse ;  /* 0x00000000370572ca */ /* 0x040fe400000e0000 */
[----:B------:R-:W-:Y:S02]  /*22860*/  R2UR UR10, R54 ;  /* 0x00000000360a72ca */ /* 0x000fe400000e0000 */
[----:B------:R-:W-:-:S09]  /*22870*/  R2UR UR11, R55 ;  /* 0x00000000370b72ca */ /* 0x000fd200000e0000 */
[----:B------:R2:W-:Y:S04]  /*22880*/  STG.E.64 desc[UR4][R60.64+0x2920], R98 ;  /* 0x002920623c007986 */ /* 0x0005e8000c101b04 */
[----:B------:R-:W3:Y:S04]  /*22890*/  LDG.E.64 R62, desc[UR10][R92.64+0x1388] ;  /* 0x0013880a5c3e7981 */ /* 0x000ee8000c1e1b00 */
[----:B------:R-:W4:Y:S01]  /*228a0*/  LDG.E.64 R38, desc[UR4][R92.64] ;  /* 0x000000045c267981 */ /* 0x000f22000c1e1b00 */
[----:B------:R-:W-:Y:S01]  /*228b0*/  BSSY.RECONVERGENT B11, `(.L_x_592) ;  /* 0x00000140000b7945 */ /* 0x000fe20003800200 */
[----:B---3--:R-:W-:-:S02]  /*228c0*/  DADD R62, R78, R62 ;  /* 0x000000004e3e7229 */ /* 0x008fc4000000003e */
[----:B----4-:R-:W-:-:S06]  /*228d0*/  DADD R66, R90, R38 ;  /* 0x000000005a427229 */ /* 0x010fcc0000000026 */
[----:B------:R-:W-:Y:S01]  /*228e0*/  DADD R64, R44, R62 ;  /* 0x000000002c407229 */ /* 0x000fe2000000003e */
[----:B------:R-:W-:-:S05]  /*228f0*/  IMAD.MOV.U32 R44, RZ, RZ, 0x1 ;  /* 0x00000001ff2c7424 */ /* 0x000fca00078e00ff */
[----:B------:R-:W3:Y:S01]  /*22900*/  MUFU.RCP64H R45, R65 ;  /* 0x00000041002d7308 */ /* 0x000ee20000001800 */
[----:B------:R-:W-:Y:S01]  /*22910*/  FSETP.GEU.AND P3, PT, |R67|, 6.5827683646048100446e-37, PT ;  /* 0x036000004300780b */ /* 0x000fe20003f6e200 */
[----:B---3--:R-:W-:-:S08]  /*22920*/  DFMA R62, -R64, R44, 1 ;  /* 0x3ff00000403e742b */ /* 0x008fd0000000012c */
        /* <DEDUP_REMOVED lines=11> */
[----:B01----:R-:W-:Y:S05]  /*229e0*/  CALL.REL.NOINC `($__internal_0_$__cuda_sm20_div_rn_f64_full) ;  /* 0x0000043000247944 */ /* 0x003fea0003c00000 */
.L_x_593:
[----:B------:R-:W-:Y:S05]  /*229f0*/  BSYNC.RECONVERGENT B11 ;  /* 0x00000000000b7941 */ /* 0x000fea0003800200 */
.L_x_592:
[----:B------:R-:W-:Y:S01]  /*22a00*/  R2UR UR4, R54 ;  /* 0x00000000360472ca */ /* 0x000fe200000e0000 */
[----:B------:R-:W-:Y:S01]  /*22a10*/  DADD R38, -R70, R98 ;  /* 0x0000000046267229 */ /* 0x000fe20000000162 */
[----:B------:R-:W-:Y:S01]  /*22a20*/  R2UR UR5, R55 ;  /* 0x00000000370572ca */ /* 0x000fe200000e0000 */
[----:B------:R-:W-:-:S12]  /*22a30*/  DSETP.GT.AND P2, PT, R98, R70, PT ;  /* 0x000000466200722a */ /* 0x000fd80003f44000 */
[----:B------:R4:W-:Y:S01]  /*22a40*/  STG.E.64 desc[UR4][R60.64+0x2928], R70 ;  /* 0x002928463c007986 */ /* 0x0009e2000c101b04 */
[----:B------:R-:W-:Y:S01]  /*22a50*/  UMOV UR4, 0xa0b5ed8d ;  /* 0xa0b5ed8d00047882 */ /* 0x000fe20000000000 */
[----:B------:R-:W-:Y:S02]  /*22a60*/  UMOV UR5, 0x3eb0c6f7 ;  /* 0x3eb0c6f700057882 */ /* 0x000fe40000000000 */
[----:B------:R-:W-:-:S14]  /*22a70*/  DSETP.LTU.OR P2, PT, R38, UR4, !P2 ;  /* 0x0000000426007e2a */ /* 0x000fdc000d749400 */
[----:B----4-:R-:W-:Y:S05]  /*22a80*/  @P2 BRA `(.L_x_572) ;  /* 0x0000000800bc2947 */ /* 0x010fea0003800000 */
        /* <DEDUP_REMOVED lines=11> */
.L_x_589:
        /* <DEDUP_REMOVED lines=8> */
[----:B------:R-:W2:Y:S01]  /*22bc0*/  LDG.E.S8 R70, desc[UR10][R96.64+0x1] ;  /* 0x0000010a60467981 */ /* 0x000ea2000c1e1300 */
[C---:B------:R-:W-:Y:S02]  /*22bd0*/  R2UR UR14, R54.reuse ;  /* 0x00000000360e72ca */ /* 0x040fe400000e0000 */
[----:B------:R-:W-:Y:S01]  /*22be0*/  R2UR UR15, R55 ;  /* 0x00000000370f72ca */ /* 0x000fe200000e0000 */
[----:B------:R-:W3:Y:S01]  /*22bf0*/  LDG.E.S8 R40, desc[UR4][R96.64] ;  /* 0x0000000460287981 */ /* 0x000ee2000c1e1300 */
[----:B------:R-:W-:Y:S02]  /*22c00*/  IADD3 R68, P2, PT, R79, R58, RZ ;  /* 0x0000003a4f447210 */ /* 0x000fe40007f5e0ff */
[----:B------:R-:W-:Y:S01]  /*22c10*/  R2UR UR18, R54 ;  /* 0x00000000361272ca */ /* 0x000fe200000e0000 */
[----:B------:R-:W4:Y:S01]  /*22c20*/  LDG.E.S8 R72, desc[UR12][R94.64+0x1b] ;  /* 0x00001b0c5e487981 */ /* 0x000f22000c1e1300 */
[----:B------:R-:W-:-:S02]  /*22c30*/  R2UR UR19, R55 ;  /* 0x00000000371372ca */ /* 0x000fc400000e0000 */
[----:B------:R-:W-:Y:S01]  /*22c40*/  LEA.HI.X.SX32 R69, R79, R59, 0x1, P2 ;  /* 0x0000003b4f457211 */ /* 0x000fe200010f0eff */
[----:B------:R-:W5:Y:S01]  /*22c50*/  LDG.E.S8 R73, desc[UR10][R94.64+0x1a] ;  /* 0x00001a0a5e497981 */ /* 0x000f62000c1e1300 */
[----:B------:R-:W-:-:S03]  /*22c60*/  IADD3 R44, P2, PT, R43, R58, RZ ;  /* 0x0000003a2b2c7210 */ /* 0x000fc60007f5e0ff */
[----:B------:R-:W5:Y:S01]  /*22c70*/  LDG.E.S8 R75, desc[UR16][R68.64+0x1c] ;  /* 0x00001c10444b7981 */ /* 0x000f62000c1e1300 */
[----:B------:R-:W-:-:S03]  /*22c80*/  LEA.HI.X.SX32 R45, R43, R59, 0x1, P2 ;  /* 0x0000003b2b2d7211 */ /* 0x000fc600010f0eff */
[----:B------:R-:W5:Y:S04]  /*22c90*/  LDG.E.S8 R74, desc[UR14][R68.64+0x1b] ;  /* 0x00001b0e444a7981 */ /* 0x000f68000c1e1300 */
[----:B------:R-:W5:Y:S04]  /*22ca0*/  LDG.E.S8 R78, desc[UR18][R44.64] ;  /* 0x000000122c4e7981 */ /* 0x000f68000c1e1300 */
[----:B------:R-:W5:Y:S01]  /*22cb0*/  LDG.E.S8 R80, desc[UR4][R44.64+-0x1] ;  /* 0xffffff042c507981 */ /* 0x000f62000c1e1300 */
[----:B------:R-:W-:Y:S01]  /*22cc0*/  UMOV UR4, 0x448 ;  /* 0x0000044800047882 */ /* 0x000fe20000000000 */
[----:B--2---:R-:W-:-:S04]  /*22cd0*/  IMAD R71, R70, 0x19, RZ ;  /* 0x0000001946477824 */ /* 0x004fc800078e02ff */
[----:B---3--:R-:W-:Y:S02]  /*22ce0*/  IMAD R71, R40, 0x7d, R71 ;  /* 0x0000007d28477824 */ /* 0x008fe400078e0247 */
[----:B------:R-:W-:Y:S02]  /*22cf0*/  IMAD.IADD R40, R10, 0x1, R79 ;  /* 0x000000010a287824 */ /* 0x000fe400078e024f */
[----:B----4-:R-:W-:-:S03]  /*22d00*/  IMAD R72, R72, 0x5, R71 ;  /* 0x0000000548487824 */ /* 0x010fc600078e0247 */
[----:B------:R-:W-:Y:S01]  /*22d10*/  IADD3 R40, PT, PT, -R40, R6, R43 ;  /* 0x0000000628287210 */ /* 0x000fe20007ffe12b */
[----:B-----5:R-:W-:Y:S02]  /*22d20*/  IMAD.IADD R72, R73, 0x1, R72 ;  /* 0x0000000149487824 */ /* 0x020fe400078e0248 */
[----:B------:R-:W-:-:S04]  /*22d30*/  IMAD R75, R75, 0x19, RZ ;  /* 0x000000194b4b7824 */ /* 0x000fc800078e02ff */
[----:B------:R-:W-:Y:S01]  /*22d40*/  IMAD R75, R74, 0x7d, R75 ;  /* 0x0000007d4a4b7824 */ /* 0x000fe200078e024b */
[----:B------:R-:W-:Y:S01]  /*22d50*/  LEA R40, R40, UR4, 0x3 ;  /* 0x0000000428287c11 */ /* 0x000fe2000f8e18ff */
[----:B------:R-:W-:Y:S02]  /*22d60*/  IMAD.SHL.U32 R81, R72, 0x8, RZ ;  /* 0x0000000848517824 */ /* 0x000fe400078e00ff */
[----:B------:R-:W-:Y:S02]  /*22d70*/  IMAD R71, R78, 0x5, R75 ;  /* 0x000000054e477824 */ /* 0x000fe400078e024b */
[----:B------:R-:W2:Y:S02]  /*22d80*/  LDC.64 R74, c[0x3][R40] ;  /* 0x00c00000284a7b82 */ /* 0x000ea40000000a00 */
[----:B------:R-:W-:-:S06]  /*22d90*/  IMAD.IADD R71, R80, 0x1, R71 ;  /* 0x0000000150477824 */ /* 0x000fcc00078e0247 */
[----:B------:R-:W2:Y:S01]  /*22da0*/  LDC.64 R72, c[0x3][R81+0x7b30] ;  /* 0x00decc0051487b82 */ /* 0x000ea20000000a00 */
[----:B------:R-:W-:-:S07]  /*22db0*/  IMAD.SHL.U32 R78, R71, 0x8, RZ ;  /* 0x00000008474e7824 */ /* 0x000fce00078e00ff */
[----:B------:R-:W3:Y:S01]  /*22dc0*/  LDC.64 R70, c[0x3][R78+0x7b30] ;  /* 0x00decc004e467b82 */ /* 0x000ee20000000a00 */
[----:B------:R-:W-:Y:S01]  /*22dd0*/  R2UR UR4, R54 ;  /* 0x00000000360472ca */ /* 0x000fe200000e0000 */
[----:B--2---:R-:W-:-:S08]  /*22de0*/  DADD R72, R74, R72 ;  /* 0x000000004a487229 */ /* 0x004fd00000000048 */
[----:B---3--:R-:W-:-:S07]  /*22df0*/  DADD R70, R72, R70 ;  /* 0x0000000048467229 */ /* 0x008fce0000000046 */
[----:B------:R2:W-:Y:S04]  /*22e00*/  STG.E.64 desc[UR4][R60.64+0x2938], R70 ;  /* 0x002938463c007986 */ /* 0x0005e8000c101b04 */
[----:B------:R-:W3:Y:S01]  /*22e10*/  LDG.E.64 R102, desc[UR10][R66.64] ;  /* 0x0000000a42667981 */ /* 0x000ee2000c1e1b00 */
[----:B------:R-:W-:Y:S02]  /*22e20*/  R2UR UR20, R54 ;  /* 0x00000000361472ca */ /* 0x000fe400000e0000 */
[----:B------:R-:W-:Y:S01]  /*22e30*/  R2UR UR21, R55 ;  /* 0x00000000371572ca */ /* 0x000fe200000e0000 */
[----:B---3--:R-:W-:-:S07]  /*22e40*/  DADD R102, R70, R102 ;  /* 0x0000000046667229 */ /* 0x008fce0000000066 */
[----:B------:R3:W-:Y:S04]  /*22e50*/  STG.E.64 desc[UR4][R60.64+0x2938], R102 ;  /* 0x002938663c007986 */ /* 0x0007e8000c101b04 */
[----:B--2---:R-:W2:Y:S04]  /*22e60*/  LDG.E.S8 R71, desc[UR12][R96.64+0x1] ;  /* 0x0000010c60477981 */ /* 0x004ea8000c1e1300 */
[----:B------:R-:W4:Y:S04]  /*22e70*/  LDG.E.S8 R70, desc[UR10][R96.64] ;  /* 0x0000000a60467981 */ /* 0x000f28000c1e1300 */
[----:B------:R-:W5:Y:S04]  /*22e80*/  LDG.E.S8 R75, desc[UR20][R68.64+0x1c] ;  /* 0x00001c14444b7981 */ /* 0x000f68000c1e1300 */
[----:B------:R-:W3:Y:S04]  /*22e90*/  LDG.E.S8 R72, desc[UR14][R94.64+0x1b] ;  /* 0x00001b0e5e487981 */ /* 0x000ee8000c1e1300 */
[----:B------:R-:W3:Y:S04]  /*22ea0*/  LDG.E.S8 R74, desc[UR18][R68.64+0x1b] ;  /* 0x00001b12444a7981 */ /* 0x000ee8000c1e1300 */
[----:B------:R-:W3:Y:S04]  /*22eb0*/  LDG.E.S8 R73, desc[UR16][R94.64+0x1a] ;  /* 0x00001a105e497981 */ /* 0x000ee8000c1e1300 */
[----:B------:R-:W3:Y:S04]  /*22ec0*/  LDG.E.S8 R78, desc[UR4][R44.64] ;  /* 0x000000042c4e7981 */ /* 0x000ee8000c1e1300 */
[----:B------:R-:W3:Y:S01]  /*22ed0*/  LDG.E.S8 R80, desc[UR10][R44.64+-0x1] ;  /* 0xffffff0a2c507981 */ /* 0x000ee2000c1e1300 */
[----:B------:R-:W-:-:S04]  /*22ee0*/  IADD3 R43, PT, PT, R79, R43, -R5 ;  /* 0x0000002b4f2b7210 */ /* 0x000fc80007ffe805 */
[----:B------:R-:W-:Y:S01]  /*22ef0*/  IABS R43, R43 ;  /* 0x0000002b002b7213 */ /* 0x000fe20000000000 */
[----:B------:R-:W-:Y:S01]  /*22f00*/  UMOV UR4, 0x64b31d04 ;  /* 0x64b31d0400047882 */ /* 0x000fe20000000000 */
[----:B------:R-:W-:Y:S01]  /*22f10*/  UMOV UR5, 0x3feef3e8 ;  /* 0x3feef3e800057882 */ /* 0x000fe20000000000 */
[----:B--2---:R-:W-:-:S04]  /*22f20*/  IMAD R71, R71, 0x19, RZ ;  /* 0x0000001947477824 */ /* 0x004fc800078e02ff */
[----:B----4-:R-:W-:Y:S02]  /*22f30*/  IMAD R71, R70, 0x7d, R71 ;  /* 0x0000007d46477824 */ /* 0x010fe400078e0247 */
[----:B-----5:R-:W-:Y:S02]  /*22f40*/  IMAD R75, R75, 0x19, RZ ;  /* 0x000000194b4b7824 */ /* 0x020fe400078e02ff */
[----:B---3--:R-:W-:Y:S02]  /*22f50*/  IMAD R72, R72, 0x5, R71 ;  /* 0x0000000548487824 */ /* 0x008fe400078e0247 */
[----:B------:R-:W-:Y:S02]  /*22f60*/  IMAD R75, R74, 0x7d, R75 ;  /* 0x0000007d4a4b7824 */ /* 0x000fe400078e024b */
[----:B------:R-:W-:Y:S02]  /*22f70*/  IMAD.IADD R73, R73, 0x1, R72 ;  /* 0x0000000149497824 */ /* 0x000fe400078e0248 */
[----:B------:R-:W-:-:S02]  /*22f80*/  IMAD R75, R78, 0x5, R75 ;  /* 0x000000054e4b7824 */ /* 0x000fc400078e024b */
[----:B------:R-:W-:Y:S01]  /*22f90*/  IMAD.SHL.U32 R73, R73, 0x8, RZ ;  /* 0x0000000849497824 */ /* 0x000fe200078e00ff */
[----:B------:R-:W2:Y:S01]  /*22fa0*/  LDC.64 R70, c[0x3][R40+-0x2d0] ;  /* 0x00ff4c0028467b82 */ /* 0x000ea20000000a00 */
[----:B------:R-:W-:-:S07]  /*22fb0*/  IMAD.IADD R72, R80, 0x1, R75 ;  /* 0x0000000150487824 */ /* 0x000fce00078e024b */
[----:B------:R-:W2:Y:S01]  /*22fc0*/  LDC.64 R68, c[0x3][R73+0x67a8] ;  /* 0x00d9ea0049447b82 */ /* 0x000ea20000000a00 */
[----:B------:R-:W-:-:S07]  /*22fd0*/  IMAD.SHL.U32 R72, R72, 0x8, RZ ;  /* 0x0000000848487824 */ /* 0x000fce00078e00ff */
[----:B------:R-:W3:Y:S01]  /*22fe0*/  LDC.64 R44, c[0x3][R72+0x67a8] ;  /* 0x00d9ea00482c7b82 */ /* 0x000ee20000000a00 */
[----:B--2---:R-:W-:Y:S01]  /*22ff0*/  DADD R70, R70, R68 ;  /* 0x0000000046467229 */ /* 0x004fe20000000044 */
[----:B------:R-:W2:Y:S07]  /*23000*/  I2F.F64 R68, R43 ;  /* 0x0000002b00447312 */ /* 0x000eae0000201c00 */
[----:B---3--:R-:W-:-:S08]  /*23010*/  DADD R44, R70, R44 ;  /* 0x00000000462c7229 */ /* 0x008fd0000000002c */
[----:B--2---:R-:W-:Y:S01]  /*23020*/  DFMA R68, R68, -UR4, R44 ;  /* 0x8000000444447c2b */ /* 0x004fe2000800002c */
        /* <DEDUP_REMOVED lines=15> */
[----:B---3--:R-:W-:Y:S02]  /*23120*/  @P2 IMAD.MOV.U32 R100, RZ, RZ, 0x0 ;  /* 0x00000000ff642424 */ /* 0x008fe400078e00ff */
[----:B------:R-:W-:-:S06]  /*23130*/  @P2 IMAD.MOV.U32 R101, RZ, RZ, -0x40100000 ;  /* 0xbff00000ff652424 */ /* 0x000fcc00078e00ff */
[----:B----4-:R-:W-:-:S08]  /*23140*/  DADD R64, R78, R100 ;  /* 0x000000004e407229 */ /* 0x010fd00000000064 */
[----:B--2---:R-:W-:-:S06]  /*23150*/  DADD R64, R64, R44 ;  /* 0x0000000040407229 */ /* 0x004fcc000000002c */
[----:B------:R-:W2:Y:S01]  /*23160*/  MUFU.RCP64H R67, R65 ;  /* 0x0000004100437308 */ /* 0x000ea20000001800 */
[----:B------:R-:W-:-:S06]  /*23170*/  IMAD.MOV.U32 R66, RZ, RZ, 0x1 ;  /* 0x00000001ff427424 */ /* 0x000fcc00078e00ff */
[----:B--2---:R-:W-:-:S08]  /*23180*/  DFMA R68, -R64, R66, 1 ;  /* 0x3ff000004044742b */ /* 0x004fd00000000142 */
        /* <DEDUP_REMOVED lines=15> */
[----:B--2---:R-:W-:Y:S05]  /*23280*/  @P2 BRA P3, `(.L_x_595) ;  /* 0x0000000000102947 */ /* 0x004fea0001800000 */
[----:B------:R-:W-:-:S07]  /*23290*/  MOV R38, 0x232b0 ;  /* 0x000232b000267802 */ /* 0x000fce0000000f00 */
[----:B01----:R-:W-:Y:S05]  /*232a0*/  CALL.REL.NOINC `($__internal_0_$__cuda_sm20_div_rn_f64_full) ;  /* 0x0000042400f47944 */ /* 0x003fea0003c00000 */
[----:B------:R-:W-:Y:S02]  /*232b0*/  IMAD.MOV.U32 R98, RZ, RZ, R70 ;  /* 0x000000ffff627224 */ /* 0x000fe400078e0046 */
[----:B------:R-:W-:-:S07]  /*232c0*/  IMAD.MOV.U32 R99, RZ, RZ, R71 ;  /* 0x000000ffff637224 */ /* 0x000fce00078e0047 */
.L_x_595:
[----:B------:R-:W-:Y:S05]  /*232d0*/  BSYNC.RECONVERGENT B11 ;  /* 0x00000000000b7941 */ /* 0x000fea0003800200 */
.L_x_594:
        /* <DEDUP_REMOVED lines=27> */
.L_x_597:
[----:B------:R-:W-:Y:S05]  /*23490*/  BSYNC.RECONVERGENT B11 ;  /* 0x00000000000b7941 */ /* 0x000fea0003800200 */
.L_x_596:
[----:B------:R-:W-:Y:S01]  /*234a0*/  DSETP.GT.AND P2, PT, R98, R70, PT ;  /* 0x000000466200722a */ /* 0x000fe20003f44000 */
[----:B------:R-:W-:Y:S02]  /*234b0*/  R2UR UR4, R54 ;  /* 0x00000000360472ca */ /* 0x000fe400000e0000 */
[----:B------:R-:W-:-:S11]  /*234c0*/  R2UR UR5, R55 ;  /* 0x00000000370572ca */ /* 0x000fd600000e0000 */
        /* <DEDUP_REMOVED lines=11> */
.L_x_572:
[----:B------:R-:W-:Y:S05]  /*23580*/  BSYNC.RECONVERGENT B1 ;  /* 0x0000000000017941 */ /* 0x000fea0003800200 */
.L_x_571:
[----:B------:R-:W-:Y:S01]  /*23590*/  UMOV UR4, 0xff800000 ;  /* 0xff80000000047882 */ /* 0x000fe20000000000 */
[----:B------:R-:W-:Y:S02]  /*235a0*/  UMOV UR5, 0x41cdcd64 ;  /* 0x41cdcd6400057882 */ /* 0x000fe40000000000 */
[----:B------:R-:W-:-:S14]  /*235b0*/  DSETP.GEU.AND P2, PT, |R104|, UR4, PT ;  /* 0x0000000468007e2a */ /* 0x000fdc000bf4e200 */
[----:B------:R-:W-:Y:S05]  /*235c0*/  @P2 BRA `(.L_x_570) ;  /* 0x0000000000382947 */ /* 0x000fea0003800000 */
[----:B------:R-:W-:Y:S01]  /*235d0*/  DSETP.GEU.AND P2, PT, R106, -2500, PT ;  /* 0xc0a388006a00742a */ /* 0x000fe20003f4e000 */
[C---:B------:R-:W-:Y:S02]  /*235e0*/  R2UR UR10, R54.reuse ;  /* 0x00000000360a72ca */ /* 0x040fe400000e0000 */
[C---:B------:R-:W-:Y:S02]  /*235f0*/  R2UR UR11, R55.reuse ;  /* 0x00000000370b72ca */ /* 0x040fe400000e0000 */
[----:B------:R-:W-:Y:S02]  /*23600*/  R2UR UR12, R54 ;  /* 0x00000000360c72ca */ /* 0x000fe400000e0000 */
[----:B------:R-:W-:-:S07]  /*23610*/  R2UR UR13, R55 ;  /* 0x00000000370d72ca */ /* 0x000fce00000e0000 */
[----:B------:R-:W-:Y:S02]  /*23620*/  @!P2 R2UR UR4, R54 ;  /* 0x000000003604a2ca */ /* 0x000fe400000e0000 */
[----:B------:R-:W-:Y:S02]  /*23630*/  @!P2 CS2R R104, SRZ ;  /* 0x000000000068a805 */ /* 0x000fe4000001ff00 */
[----:B------:R-:W-:-:S13]  /*23640*/  @!P2 R2UR UR5, R55 ;  /* 0x000000003705a2ca */ /* 0x000fda00000e0000 */
[----:B------:R0:W-:Y:S04]  /*23650*/  @!P2 STG.E.64 desc[UR4][R60.64+0x28f8], RZ ;  /* 0x0028f8ff3c00a986 */ /* 0x0001e8000c101b04 */
[----:B------:R0:W-:Y:S04]  /*23660*/  STG.E.64 desc[UR10][R92.64], R104 ;  /* 0x000000685c007986 */ /* 0x0001e8000c101b0a */
[----:B--2---:R-:W2:Y:S01]  /*23670*/  LDG.E.64 R38, desc[UR12][R60.64+0x28f0] ;  /* 0x0028f00c3c267981 */ /* 0x004ea2000c1e1b00 */
[----:B------:R-:W-:Y:S02]  /*23680*/  R2UR UR4, R54 ;  /* 0x00000000360472ca */ /* 0x000fe400000e0000 */
[----:B------:R-:W-:-:S13]  /*23690*/  R2UR UR5, R55 ;  /* 0x00000000370572ca */ /* 0x000fda00000e0000 */
[----:B--2---:R0:W-:Y:S02]  /*236a0*/  STG.E.64 desc[UR4][R92.64+0x1388], R38 ;  /* 0x001388265c007986 */ /* 0x0041e4000c101b04 */
.L_x_570:
[----:B------:R-:W-:Y:S05]  /*236b0*/  BSYNC.RECONVERGENT B2 ;  /* 0x0000000000027941 */ /* 0x000fea0003800200 */
.L_x_569:
[C---:B------:R-:W-:Y:S02]  /*236c0*/  R2UR UR4, R54.reuse ;  /* 0x00000000360472ca */ /* 0x040fe400000e0000 */
[C---:B------:R-:W-:Y:S02]  /*236d0*/  R2UR UR5, R55.reuse ;  /* 0x00000000370572ca */ /* 0x040fe400000e0000 */
[----:B------:R-:W-:Y:S02]  /*236e0*/  R2UR UR10, R54 ;  /* 0x00000000360a72ca */ /* 0x000fe400000e0000 */
[----:B------:R-:W-:-:S09]  /*236f0*/  R2UR UR11, R55 ;  /* 0x00000000370b72ca */ /* 0x000fd200000e0000 */
[----:B0-2---:R-:W2:Y:S04]  /*23700*/  LDG.E R39, desc[UR4][R56.64+0x1a4] ;  /* 0x0001a40438277981 */ /* 0x005ea8000c1e1900 */
[----:B------:R-:W5:Y:S01]  /*23710*/  LDG.E R38, desc[UR10][R56.64+0x1a0] ;  /* 0x0001a00a38267981 */ /* 0x000f62000c1e1900 */
[----:B--2---:R-:W-:Y:S02]  /*23720*/  VIADD R39, R39, 0x1 ;  /* 0x0000000127277836 */ /* 0x004fe40000000000 */
[----:B-----5:R-:W-:-:S03]  /*23730*/  IMAD.IADD R40, R13, 0x1, -R38 ;  /* 0x000000010d287824 */ /* 0x020fc600078e0a26 */
[----:B------:R2:W-:Y:S02]  /*23740*/  STG.E desc[UR4][R56.64+0x1a4], R39 ;  /* 0x0001a42738007986 */ /* 0x0005e4000c101904 */
[----:B------:R-:W-:-:S13]  /*23750*/  ISETP.GE.AND P2, PT, R39, R40, PT ;  /* 0x000000282700720c */ /* 0x000fda0003f46270 */
[----:B--2---:R-:W-:Y:S05]  /*23760*/  @!P2 BRA `(.L_x_598) ;  /* 0xffffffd000e0a947 */ /* 0x004fea000383ffff */
.L_x_568:
[----:B------:R-:W-:Y:S05]  /*23770*/  BSYNC.RECONVERGENT B3 ;  /* 0x0000000000037941 */ /* 0x000fea0003800200 */
.L_x_567:
[----:B------:R-:W-:Y:S01]  /*23780*/  R2UR UR4, R54 ;  /* 0x00000000360472ca */ /* 0x000fe200000e0000 */
[C---:B------:R-:W-:Y:S01]  /*23790*/  VIADD R39, R38.reuse, 0xffffffff ;  /* 0xffffffff26277836 */ /* 0x040fe20000000000 */
[----:B------:R-:W-:Y:S02]  /*237a0*/  R2UR UR5, R55 ;  /* 0x00000000370572ca */ /* 0x000fe400000e0000 */
[----:B------:R-:W-:-:S11]  /*237b0*/  ISETP.GT.AND P2, PT, R38, 0x4, PT ;  /* 0x000000042600780c */ /* 0x000fd60003f44270 */
[----:B------:R2:W-:Y:S02]  /*237c0*/  STG.E desc[UR4][R56.64+0x1a0], R39 ;  /* 0x0001a02738007986 */ /* 0x0005e4000c101904 */
[----:B------:R-:W-:Y:S05]  /*237d0*/  @P2 BRA `(.L_x_599) ;  /* 0xffffffd000942947 */ /* 0x000fea000383ffff */
.L_x_566:
[----:B------:R-:W-:Y:S05]  /*237e0*/  BSYNC.RECONVERGENT B4 ;  /* 0x0000000000047941 */ /* 0x000fea0003800200 */
.L_x_565:
[C---:B------:R-:W-:Y:S01]  /*237f0*/  R2UR UR4, R54.reuse ;  /* 0x00000000360472ca */ /* 0x040fe200000e0000 */
[----:B------:R-:W-:Y:S01]  /*23800*/  IMAD.MOV.U32 R4, RZ, RZ, 0x0 ;  /* 0x00000000ff047424 */ /* 0x000fe200078e00ff */
[C---:B------:R-:W-:Y:S01]  /*23810*/  R2UR UR5, R55.reuse ;  /* 0x00000000370572ca */ /* 0x040fe200000e0000 */
[----:B----4-:R-:W-:Y:S01]  /*23820*/  IMAD.MOV.U32 R5, RZ, RZ, -0x40100000 ;  /* 0xbff00000ff057424 */ /* 0x010fe200078e00ff */
        /* <DEDUP_REMOVED lines=11> */
[----:B------:R-:W5:Y:S01]  /*238e0*/  LDG.E R38, desc[UR14][R56.64+0x1b4] ;  /* 0x0001b40e38267981 */ /* 0x000f62000c1e1900 */
[----:B------:R-:W-:Y:S01]  /*238f0*/  BSSY.RECONVERGENT B0, `(.L_x_600) ;  /* 0x000027d000007945 */ /* 0x000fe20003800200 */
[----:B------:R-:W-:-:S02]  /*23900*/  IMAD.MOV.U32 R94, RZ, RZ, 0x0 ;  /* 0x00000000ff5e7424 */ /* 0x000fc400078e00ff */
[----:B------:R-:W-:Y:S02]  /*23910*/  IMAD.MOV.U32 R95, RZ, RZ, -0x40100000 ;  /* 0xbff00000ff5f7424 */ /* 0x000fe400078e00ff */
[----:B------:R-:W-:Y:S02]  /*23920*/  IMAD.MOV.U32 R92, RZ, RZ, 0x0 ;  /* 0x00000000ff5c7424 */ /* 0x000fe400078e00ff */
[----:B------:R-:W-:Y:S02]  /*23930*/  IMAD.MOV.U32 R93, RZ, RZ, 0x7ff00000 ;  /* 0x7ff00000ff5d7424 */ /* 0x000fe400078e00ff */
[----:B-----5:R-:W-:-:S05]  /*23940*/  IMAD.IADD R8, R38, 0x1, -R10 ;  /* 0x0000000126087824 */ /* 0x020fca00078e0a0a */
[----:B------:R-:W-:-:S13]  /*23950*/  ISETP.GT.AND P2, PT, R8, 0x3, PT ;  /* 0x000000030800780c */ /* 0x000fda0003f44270 */
[C---:B------:R-:W-:Y:S02]  /*23960*/  @!P2 R2UR UR4, R54.reuse ;  /* 0x000000003604a2ca */ /* 0x040fe400000e0000 */
[C---:B------:R-:W-:Y:S02]  /*23970*/  @!P2 R2UR UR5, R55.reuse ;  /* 0x000000003705a2ca */ /* 0x040fe400000e0000 */
[----:B------:R-:W-:Y:S02]  /*23980*/  @!P2 R2UR UR10, R54 ;  /* 0x00000000360aa2ca */ /* 0x000fe400000e0000 */
[----:B------:R-:W-:-:S09]  /*23990*/  @!P2 R2UR UR11, R55 ;  /* 0x00000000370ba2ca */ /* 0x000fd200000e0000 */
[----:B------:R4:W-:Y:S04]  /*239a0*/  @!P2 STG.E.64 desc[UR4][R60.64+0x28f0], R4 ;  /* 0x0028f0043c00a986 */ /* 0x0009e8000c101b04 */
[----:B------:R4:W-:Y:S01]  /*239b0*/  @!P2 STG.E.64 desc[UR10][R60.64+0x28f8], R6 ;  /* 0x0028f8063c00a986 */ /* 0x0009e2000c101b0a */
[----:B------:R-:W-:Y:S05]  /*239c0*/  @!P2 BRA `(.L_x_601) ;  /* 0x0000002400bca947 */ /* 0x000fea0003800000 */
[----:B------:R-:W-:-:S04]  /*239d0*/  ISETP.GE.AND P2, PT, R19, R38, PT ;  /* 0x000000261300720c */ /* 0x000fc80003f46270 */
[----:B------:R-:W-:-:S13]  /*239e0*/  ISETP.GT.OR P2, PT, R10, R19, P2 ;  /* 0x000000130a00720c */ /* 0x000fda0001744670 */
[C---:B------:R-:W-:Y:S02]  /*239f0*/  @!P2 R2UR UR4, R54.reuse ;  /* 0x000000003604a2ca */ /* 0x040fe400000e0000 */
[C---:B------:R-:W-:Y:S02]  /*23a00*/  @!P2 R2UR UR5, R55.reuse ;  /* 0x000000003705a2ca */ /* 0x040fe400000e0000 */
[----:B------:R-:W-:Y:S02]  /*23a10*/  @!P2 R2UR UR10, R54 ;  /* 0x00000000360aa2ca */ /* 0x000fe400000e0000 */
[----:B------:R-:W-:-:S09]  /*23a20*/  @!P2 R2UR UR11, R55 ;  /* 0x00000000370ba2ca */ /* 0x000fd200000e0000 */
[----:B------:R0:W-:Y:S04]  /*23a30*/  @!P2 STG.E.64 desc[UR4][R60.64+0x28f0], R4 ;  /* 0x0028f0043c00a986 */ /* 0x0001e8000c101b04 */
[----:B------:R0:W-:Y:S01]  /*23a40*/  @!P2 STG.E.64 desc[UR10][R60.64+0x28f8], R6 ;  /* 0x0028f8063c00a986 */ /* 0x0001e2000c101b0a */
[----:B------:R-:W-:Y:S05]  /*23a50*/  @!P2 BRA `(.L_x_601) ;  /* 0x000000240098a947 */ /* 0x000fea0003800000 */
[----:B------:R-:W-:Y:S01]  /*23a60*/  ISETP.GT.AND P2, PT, R10, R19, PT ;  /* 0x000000130a00720c */ /* 0x000fe20003f44270 */
[----:B------:R-:W-:Y:S01]  /*23a70*/  BSSY.RECONVERGENT B1, `(.L_x_602) ;  /* 0x0000059000017945 */ /* 0x000fe20003800200 */
[----:B------:R-:W-:Y:S02]  /*23a80*/  R2UR UR12, R54 ;  /* 0x00000000360c72ca */ /* 0x000fe400000e0000 */
[----:B0---4-:R-:W-:Y:S02]  /*23a90*/  SEL R5, R19, RZ, P2 ;  /* 0x000000ff13057207 */ /* 0x011fe40001000000 */
[----:B------:R-:W-:-:S03]  /*23aa0*/  R2UR UR13, R55 ;  /* 0x00000000370d72ca */ /* 0x000fc600000e0000 */
[--C-:B------:R-:W-:Y:S02]  /*23ab0*/  IMAD.IADD R7, R38, 0x1, -R5.reuse ;  /* 0x0000000126077824 */ /* 0x100fe400078e0a05 */
[----:B------:R-:W-:-:S04]  /*23ac0*/  IMAD.IADD R5, R10, 0x1, -R5 ;  /* 0x000000010a057824 */ /* 0x000fc800078e0a05 */
[----:B------:R-:W-:Y:S02]  /*23ad0*/  IMAD.IADD R43, R5, 0x1, -R7 ;  /* 0x00000001052b7824 */ /* 0x000fe400078e0a07 */
[----:B------:R-:W-:-:S03]  /*23ae0*/  IMAD.IADD R6, R7, 0x1, -R5 ;  /* 0x0000000107067824 */ /* 0x000fc600078e0a05 */
[----:B------:R-:W-:-:S13]  /*23af0*/  ISETP.GE.AND P2, PT, R43, -0x1f, PT ;  /* 0xffffffe12b00780c */ /* 0x000fda0003f46270 */
[----:B------:R-:W-:Y:S01]  /*23b00*/  @P2 IADD3 R4, PT, PT, R7, 0xc10, -R5 ;  /* 0x00000c1007042810 */ /* 0x000fe20007ffe805 */
[----:B------:R-:W-:Y:S01]  /*23b10*/  @P2 IMAD.MOV.U32 R11, RZ, RZ, 0x448 ;  /* 0x00000448ff0b2424 */ /* 0x000fe200078e00ff */
[----:B------:R-:W-:Y:S02]  /*23b20*/  @P2 R2UR UR4, R54 ;  /* 0x00000000360422ca */ /* 0x000fe400000e0000 */
[C---:B------:R-:W-:Y:S01]  /*23b30*/  @P2 R2UR UR5, R55.reuse ;  /* 0x00000000370522ca */ /* 0x040fe200000e0000 */
[----:B------:R-:W-:Y:S01]  /*23b40*/  @P2 IMAD R4, R4, 0x8, R11 ;  /* 0x0000000804042824 */ /* 0x000fe200078e020b */
[----:B------:R-:W-:Y:S01]  /*23b50*/  @!P2 R2UR UR10, R54 ;  /* 0x00000000360aa2ca */ /* 0x000fe200000e0000 */
[----:B------:R-:W0:Y:S01]  /*23b60*/  @!P2 LDC.64 R10, c[0x3][0x65c0] ;  /* 0x00d97000ff0aab82 */ /* 0x000e220000000a00 */
[----:B------:R-:W-:-:S07]  /*23b70*/  @!P2 R2UR UR11, R55 ;  /* 0x00000000370ba2ca */ /* 0x000fce00000e0000 */
[----:B------:R-:W4:Y:S08]  /*23b80*/  @P2 LDC.64 R62, c[0x3][R4+-0x2d0] ;  /* 0x00ff4c00043e2b82 */ /* 0x000f300000000a00 */
[----:B------:R-:W5:Y:S08]  /*23b90*/  @P2 LDC.64 R64, c[0x3][R4] ;  /* 0x00c0000004402b82 */ /* 0x000f700000000a00 */
[----:B------:R-:W4:Y:S01]  /*23ba0*/  @!P2 LDC.64 R62, c[0x3][0x62f0] ;  /* 0x00d8bc00ff3eab82 */ /* 0x000f220000000a00 */
[----:B-----5:R1:W-:Y:S04]  /*23bb0*/  @P2 STG.E.64 desc[UR4][R60.64+0x28f8], R64 ;  /* 0x0028f8403c002986 */ /* 0x0203e8000c101b04 */
[----:B0-----:R1:W-:Y:S03]  /*23bc0*/  @!P2 STG.E.64 desc[UR10][R60.64+0x28f8], R10 ;  /* 0x0028f80a3c00a986 */ /* 0x0013e6000c101b0a */
[----:B------:R-:W0:Y:S01]  /*23bd0*/  @!P2 LDC.64 R64, c[0x3][0x65c0] ;  /* 0x00d97000ff40ab82 */ /* 0x000e220000000a00 */
[----:B------:R-:W-:Y:S01]  /*23be0*/  ISETP.GE.AND P2, PT, R6, 0x5, PT ;  /* 0x000000050600780c */ /* 0x000fe20003f46270 */
[----:B----4-:R1:W-:-:S12]  /*23bf0*/  STG.E.64 desc[UR12][R60.64+0x28f0], R62 ;  /* 0x0028f03e3c007986 */ /* 0x0103d8000c101b0c */
[----:B------:R-:W-:Y:S05]  /*23c00*/  @!P2 BRA `(.L_x_603) ;  /* 0x000000000094a947 */ /* 0x000fea0003800000 */
        /* <DEDUP_REMOVED lines=8> */
[----:B------:R-:W4:Y:S01]  /*23c90*/  LDG.E.S8 R6, desc[UR10][R44.64+0x1] ;  /* 0x0000010a2c067981 */ /* 0x000f22000c1e1300 */
[----:B------:R-:W-:Y:S02]  /*23ca0*/  R2UR UR14, R54 ;  /* 0x00000000360e72ca */ /* 0x000fe400000e0000 */
[----:B------:R-:W-:Y:S02]  /*23cb0*/  R2UR UR15, R55 ;  /* 0x00000000370f72ca */ /* 0x000fe400000e0000 */
[C---:B------:R-:W-:Y:S01]  /*23cc0*/  IADD3 R38, P2, PT, R7.reuse, R58, RZ ;  /* 0x0000003a07267210 */ /* 0x040fe20007f5e0ff */
[----:B------:R-:W5:Y:S03]  /*23cd0*/  LDG.E.S8 R4, desc[UR4][R44.64] ;  /* 0x000000042c047981 */ /* 0x000f66000c1e1300 */
[----:B--2---:R-:W-:-:S05]  /*23ce0*/  LEA.HI.X.SX32 R39, R7, R59, 0x1, P2 ;  /* 0x0000003b07277211 */ /* 0x004fca00010f0eff */
[----:B------:R-:W2:Y:S04]  /*23cf0*/  LDG.E.S8 R8, desc[UR12][R38.64] ;  /* 0x0000000c26087981 */ /* 0x000ea8000c1e1300 */
[----:B-1----:R-:W3:Y:S01]  /*23d00*/  LDG.E.S8 R10, desc[UR14][R38.64+-0x1] ;  /* 0xffffff0e260a7981 */ /* 0x002ee2000c1e1300 */
[----:B----4-:R-:W-:-:S04]  /*23d10*/  IMAD R11, R6, 0x19, RZ ;  /* 0x00000019060b7824 */ /* 0x010fc800078e02ff */
[----:B-----5:R-:W-:-:S04]  /*23d20*/  IMAD R11, R4, 0x7d, R11 ;  /* 0x0000007d040b7824 */ /* 0x020fc800078e020b */
[----:B--2---:R-:W-:-:S04]  /*23d30*/  IMAD R11, R8, 0x5, R11 ;  /* 0x00000005080b7824 */ /* 0x004fc800078e020b */
[----:B---3--:R-:W-:-:S05]  /*23d40*/  IMAD.IADD R10, R10, 0x1, R11 ;  /* 0x000000010a0a7824 */ /* 0x008fca00078e020b */
[----:B------:R-:W-:-:S04]  /*23d50*/  LEA R66, R10, 0x10000, 0x3 ;  /* 0x000100000a427811 */ /* 0x000fc800078e18ff */
[----:B------:R-:W0:Y:S02]  /*23d60*/  LDC.64 R10, c[0x3][R66+-0x5dc0] ;  /* 0x00e89000420a7b82 */ /* 0x000e240000000a00 */
[----:B0-----:R-:W-:-:S07]  /*23d70*/  DADD R10, R10, R64 ;  /* 0x000000000a0a7229 */ /* 0x001fce0000000040 */
[----:B------:R0:W-:Y:S04]  /*23d80*/  STG.E.64 desc[UR4][R60.64+0x28f8], R10 ;  /* 0x0028f80a3c007986 */ /* 0x0001e8000c101b04 */
[----:B------:R-:W2:Y:S04]  /*23d90*/  LDG.E.S8 R6, desc[UR12][R44.64+0x1] ;  /* 0x0000010c2c067981 */ /* 0x000ea8000c1e1300 */
[----:B------:R-:W3:Y:S04]  /*23da0*/  LDG.E.S8 R4, desc[UR10][R44.64] ;  /* 0x0000000a2c047981 */ /* 0x000ee8000c1e1300 */
[----:B------:R-:W4:Y:S04]  /*23db0*/  LDG.E.S8 R8, desc[UR14][R38.64] ;  /* 0x0000000e26087981 */ /* 0x000f28000c1e1300 */
[----:B------:R-:W5:Y:S01]  /*23dc0*/  LDG.E.S8 R40, desc[UR4][R38.64+-0x1] ;  /* 0xffffff0426287981 */ /* 0x000f62000c1e1300 */
[----:B--2---:R-:W-:-:S04]  /*23dd0*/  IMAD R13, R6, 0x19, RZ ;  /* 0x00000019060d7824 */ /* 0x004fc800078e02ff */
[----:B---3--:R-:W-:-:S04]  /*23de0*/  IMAD R13, R4, 0x7d, R13 ;  /* 0x0000007d040d7824 */ /* 0x008fc800078e020d */
[----:B----4-:R-:W-:-:S04]  /*23df0*/  IMAD R13, R8, 0x5, R13 ;  /* 0x00000005080d7824 */ /* 0x010fc800078e020d */
[----:B-----5:R-:W-:-:S05]  /*23e00*/  IMAD.IADD R13, R40, 0x1, R13 ;  /* 0x00000001280d7824 */ /* 0x020fca00078e020d */
[----:B------:R-:W-:-:S04]  /*23e10*/  LEA R13, R13, 0x10000, 0x3 ;  /* 0x000100000d0d7811 */ /* 0x000fc800078e18ff */
[----:B0-----:R-:W0:Y:S02]  /*23e20*/  LDC.64 R10, c[0x3][R13+-0x7148] ;  /* 0x00e3ae000d0a7b82 */ /* 0x001e240000000a00 */
[----:B0-----:R-:W-:-:S07]  /*23e30*/  DADD R10, R10, R62 ;  /* 0x000000000a0a7229 */ /* 0x001fce000000003e */
[----:B------:R0:W-:Y:S01]  /*23e40*/  STG.E.64 desc[UR4][R60.64+0x28f0], R10 ;  /* 0x0028f00a3c007986 */ /* 0x0001e2000c101b04 */
[----:B------:R-:W-:Y:S05]  /*23e50*/  BRA `(.L_x_604) ;  /* 0x0000000000687947 */ /* 0x000fea0003800000 */
.L_x_603:
[----:B------:R-:W-:-:S13]  /*23e60*/  ISETP.NE.AND P2, PT, R6, 0x4, PT ;  /* 0x000000040600780c */ /* 0x000fda0003f45270 */
[----:B------:R-:W-:Y:S05]  /*23e70*/  @P2 BRA `(.L_x_604) ;  /* 0x0000000000602947 */ /* 0x000fea0003800000 */
[C---:B------:R-:W-:Y:S02]  /*23e80*/  R2UR UR4, R54.reuse ;  /* 0x00000000360472ca */ /* 0x040fe400000e0000 */
[C---:B------:R-:W-:Y:S02]  /*23e90*/  R2UR UR5, R55.reuse ;  /* 0x00000000370572ca */ /* 0x040fe400000e0000 */
[----:B------:R-:W-:Y:S02]  /*23ea0*/  R2UR UR10, R54 ;  /* 0x00000000360a72ca */ /* 0x000fe400000e0000 */
[----:B------:R-:W-:Y:S02]  /*23eb0*/  R2UR UR11, R55 ;  /* 0x00000000370b72ca */ /* 0x000fe400000e0000 */
[-C--:B------:R-:W-:Y:S02]  /*23ec0*/  IADD3 R38, P2, PT, R5, R58.reuse, RZ ;  /* 0x0000003a05267210 */ /* 0x080fe40007f5e0ff */
[----:B-1----:R-:W-:-:S02]  /*23ed0*/  IADD3 R10, P3, PT, R7, R58, RZ ;  /* 0x0000003a070a7210 */ /* 0x002fc40007f7e0ff */
[-C--:B--2---:R-:W-:Y:S02]  /*23ee0*/  LEA.HI.X.SX32 R39, R5, R59.reuse, 0x1, P2 ;  /* 0x0000003b05277211 */ /* 0x084fe400010f0eff */
[----:B------:R-:W-:-:S03]  /*23ef0*/  LEA.HI.X.SX32 R11, R7, R59, 0x1, P3 ;  /* 0x0000003b070b7211 */ /* 0x000fc600018f0eff */
[----:B------:R-:W2:Y:S04]  /*23f00*/  LDG.E.S8 R4, desc[UR4][R38.64] ;  /* 0x0000000426047981 */ /* 0x000ea8000c1e1300 */
[----:B------:R-:W2:Y:S01]  /*23f10*/  LDG.E.S8 R13, desc[UR10][R10.64] ;  /* 0x0000000a0a0d7981 */ /* 0x000ea2000c1e1300 */
[----:B------:R-:W-:Y:S02]  /*23f20*/  R2UR UR12, R54 ;  /* 0x00000000360c72ca */ /* 0x000fe400000e0000 */
[----:B------:R-:W-:Y:S01]  /*23f30*/  R2UR UR13, R55 ;  /* 0x00000000370d72ca */ /* 0x000fe200000e0000 */
[----:B--2---:R-:W-:-:S05]  /*23f40*/  IMAD R4, R4, 0x5, R13 ;  /* 0x0000000504047824 */ /* 0x004fca00078e020d */
[----:B------:R-:W-:-:S04]  /*23f50*/  LEA R6, R4, 0x10000, 0x3 ;  /* 0x0001000004067811 */ /* 0x000fc800078e18ff */
[----:B------:R-:W0:Y:S02]  /*23f60*/  LDC.64 R44, c[0x3][R6+-0x4970] ;  /* 0x00eda400062c7b82 */ /* 0x000e240000000a00 */
[----:B0-----:R-:W-:-:S07]  /*23f70*/  DADD R44, R44, R64 ;  /* 0x000000002c2c7229 */ /* 0x001fce0000000040 */
[----:B------:R4:W-:Y:S04]  /*23f80*/  STG.E.64 desc[UR4][R60.64+0x28f8], R44 ;  /* 0x0028f82c3c007986 */ /* 0x0009e8000c101b04 */
[----:B------:R-:W2:Y:S04]  /*23f90*/  LDG.E.S8 R4, desc[UR10][R38.64] ;  /* 0x0000000a26047981 */ /* 0x000ea8000c1e1300 */
[----:B------:R-:W2:Y:S02]  /*23fa0*/  LDG.E.S8 R13, desc[UR12][R10.64] ;  /* 0x0000000c0a0d7981 */ /* 0x000ea4000c1e1300 */
[----:B--2---:R-:W-:-:S05]  /*23fb0*/  IMAD R4, R4, 0x5, R13 ;  /* 0x0000000504047824 */ /* 0x004fca00078e020d */
[----:B------:R-:W-:-:S04]  /*23fc0*/  LEA R4, R4, 0x10000, 0x3 ;  /* 0x0001000004047811 */ /* 0x000fc800078e18ff */
[----:B------:R-:W0:Y:S02]  /*23fd0*/  LDC.64 R64, c[0x3][R4+-0x4a38] ;  /* 0x00ed720004407b82 */ /* 0x000e240000000a00 */
[----:B0-----:R-:W-:-:S07]  /*23fe0*/  DADD R64, R64, R62 ;  /* 0x0000000040407229 */ /* 0x001fce000000003e */
[----:B------:R4:W-:Y:S04]  /*23ff0*/  STG.E.64 desc[UR4][R60.64+0x28f0], R64 ;  /* 0x0028f0403c007986 */ /* 0x0009e8000c101b04 */
.L_x_604:
[----:B------:R-:W-:Y:S05]  /*24000*/  BSYNC.RECONVERGENT B1 ;  /* 0x0000000000017941 */ /* 0x000fea0003800200 */
.L_x_602:
[----:B------:R-:W-:Y:S01]  /*24010*/  ISETP.NE.AND P2, PT, R43, -0x5, PT ;  /* 0xfffffffb2b00780c */ /* 0x000fe20003f45270 */
[----:B------:R-:W-:-:S12]  /*24020*/  BSSY.RECONVERGENT B1, `(.L_x_605) ;  /* 0x00001a5000017945 */ /* 0x000fd80003800200 */
[----:B------:R-:W-:Y:S05]  /*24030*/  @!P2 BRA `(.L_x_606) ;  /* 0x0000000c0028a947 */ /* 0x000fea0003800000 */
[----:B------:R-:W-:-:S13]  /*24040*/  ISETP.NE.AND P2, PT, R43, -0x4, PT ;  /* 0xfffffffc2b00780c */ /* 0x000fda0003f45270 */
[----:B------:R-:W-:Y:S05]  /*24050*/  @P2 BRA `(.L_x_607) ;  /* 0x0000001800842947 */ /* 0x000fea0003800000 */
[----:B------:R-:W5:Y:S01]  /*24060*/  LDCU UR4, c[0x3][URZ] ;  /* 0x00c00000ff0477ac */ /* 0x000f620008000800 */
[----:B------:R-:W-:Y:S01]  /*24070*/  R2UR UR10, R54 ;  /* 0x00000000360a72ca */ /* 0x000fe200000e0000 */
[----:B------:R-:W-:Y:S01]  /*24080*/  IMAD.MOV.U32 R13, RZ, RZ, -0x1 ;  /* 0xffffffffff0d7424 */ /* 0x000fe200078e00ff */
[----:B------:R-:W-:Y:S02]  /*24090*/  R2UR UR11, R55 ;  /* 0x00000000370b72ca */ /* 0x000fe400000e0000 */
[----:B01----:R-:W-:-:S04]  /*240a0*/  IADD3 R10, P3, PT, R5, R58, RZ ;  /* 0x0000003a050a7210 */ /* 0x003fc80007f7e0ff */
[----:B------:R-:W-:-:S07]  /*240b0*/  LEA.HI.X.SX32 R11, R5, R59, 0x1, P3 ;  /* 0x0000003b050b7211 */ /* 0x000fce00018f0eff */
[----:B------:R0:W-:Y:S01]  /*240c0*/  STG.E desc[UR10][R56.64+0x1a4], RZ ;  /* 0x0001a4ff38007986 */ /* 0x0001e2000c10190a */
[----:B-----5:R-:W-:-:S05]  /*240d0*/  IMAD.U32 R8, RZ, RZ, UR4 ;  /* 0x00000004ff087e24 */ /* 0x020fca000f8e00ff */
[----:B------:R-:W-:-:S13]  /*240e0*/  ISETP.GE.AND P2, PT, R8, 0x1, PT ;  /* 0x000000010800780c */ /* 0x000fda0003f46270 */
[----:B0-----:R-:W-:Y:S05]  /*240f0*/  @!P2 BRA `(.L_x_608) ;  /* 0x000000040034a947 */ /* 0x001fea0003800000 */
[----:B------:R-:W0:Y:S01]  /*24100*/  LDC R8, c[0x3][RZ] ;  /* 0x00c00000ff087b82 */ /* 0x000e220000000800 */
[----:B------:R-:W-:Y:S01]  /*24110*/  BSSY.RECONVERGENT B2, `(.L_x_608) ;  /* 0x000004b000027945 */ /* 0x000fe20003800200 */
[----:B--2---:R-:W-:-:S07]  /*24120*/  IMAD.MOV.U32 R39, RZ, RZ, RZ ;  /* 0x000000ffff277224 */ /* 0x004fce00078e00ff */
.L_x_612:
[C---:B------:R-:W-:Y:S02]  /*24130*/  R2UR UR4, R54.reuse ;  /* 0x00000000360472ca */ /* 0x040fe400000e0000 */
[C---:B------:R-:W-:Y:S02]  /*24140*/  R2UR UR5, R55.reuse ;  /* 0x00000000370572ca */ /* 0x040fe400000e0000 */
[C---:B------:R-:W-:Y:S02]  /*24150*/  R2UR UR10, R54.reuse ;  /* 0x00000000360a72ca */ /* 0x040fe400000e0000 */
[C---:B------:R-:W-:Y:S02]  /*24160*/  R2UR UR11, R55.reuse ;  /* 0x00000000370b72ca */ /* 0x040fe400000e0000 */
[----:B------:R-:W-:Y:S02]  /*24170*/  R2UR UR12, R54 ;  /* 0x00000000360c72ca */ /* 0x000fe400000e0000 */
[----:B------:R-:W-:-:S05]  /*24180*/  R2UR UR13, R55 ;  /* 0x00000000370d72ca */ /* 0x000fca00000e0000 */
[----:B-1----:R1:W-:Y:S04]  /*24190*/  STG.E desc[UR4][R56.64+0x1a0], RZ ;  /* 0x0001a0ff38007986 */ /* 0x0023e8000c101904 */
[----:B------:R1:W-:Y:S04]  /*241a0*/  STG.E desc[UR10][R56.64+0x1a8], RZ ;  /* 0x0001a8ff38007986 */ /* 0x0003e8000c10190a */
[----:B------:R-:W2:Y:S01]  /*241b0*/  LDG.E.U8 R4, desc[UR12][R10.64] ;  /* 0x0000000c0a047981 */ /* 0x000ea2000c1e1100 */
[----:B0-----:R-:W-:Y:S01]  /*241c0*/  IMAD.IADD R6, R39, 0x1, R8 ;  /* 0x0000000127067824 */ /* 0x001fe200078e0208 */
[----:B------:R-:W-:Y:S03]  /*241d0*/  BSSY.RELIABLE B3, `(.L_x_609) ;  /* 0x000002e000037945 */ /* 0x000fe60003800100 */
[----:B------:R-:W-:-:S04]  /*241e0*/  IMAD R6, R6, 0x5, RZ ;  /* 0x0000000506067824 */ /* 0x000fc800078e02ff */
[----:B------:R-:W2:Y:S02]  /*241f0*/  LDC.U8 R43, c[0x3][R6+0x8] ;  /* 0x00c00200062b7b82 */ /* 0x000ea40000000000 */
[----:B--2---:R-:W-:-:S13]  /*24200*/  ISETP.NE.AND P2, PT, R4, R43, PT ;  /* 0x0000002b0400720c */ /* 0x004fda0003f45270 */
[----:B-1----:R-:W-:Y:S05]  /*24210*/  @P2 BRA `(.L_x_610) ;  /* 0x0000000000a42947 */ /* 0x002fea0003800000 */
[C---:B------:R-:W-:Y:S01]  /*24220*/  R2UR UR4, R54.reuse ;  /* 0x00000000360472ca */ /* 0x040fe200000e0000 */
[----:B----4-:R-:W-:Y:S01]  /*24230*/  IMAD.MOV.U32 R45, RZ, RZ, 0x1 ;  /* 0x00000001ff2d7424 */ /* 0x010fe200078e00ff */
[C---:B------:R-:W-:Y:S02]  /*24240*/  R2UR UR5, R55.reuse ;  /* 0x00000000370572ca */ /* 0x040fe400000e0000 */
[----:B------:R-:W-:Y:S02]  /*24250*/  R2UR UR10, R54 ;  /* 0x00000000360a72ca */ /* 0x000fe400000e0000 */
[----:B------:R-:W-:-:S09]  /*24260*/  R2UR UR11, R55 ;  /* 0x00000000370b72ca */ /* 0x000fd200000e0000 */
[----:B------:R0:W-:Y:S04]  /*24270*/  STG.E desc[UR4][R56.64+0x1a8], R45 ;  /* 0x0001a82d38007986 */ /* 0x0001e8000c101904 */
[----:B------:R-:W2:Y:S01]  /*24280*/  LDG.E.U8 R4, desc[UR10][R10.64+0x1] ;  /* 0x0000010a0a047981 */ /* 0x000ea2000c1e1100 */
[----:B------:R-:W2:Y:S02]  /*24290*/  LDC.U8 R43, c[0x3][R6+0x9] ;  /* 0x00c00240062b7b82 */ /* 0x000ea40000000000 */
[----:B--2---:R-:W-:-:S13]  /*242a0*/  ISETP.NE.AND P2, PT, R4, R43, PT ;  /* 0x0000002b0400720c */ /* 0x004fda0003f45270 */
[----:B0-----:R-:W-:Y:S05]  /*242b0*/  @P2 BRA `(.L_x_610) ;  /* 0x00000000007c2947 */ /* 0x001fea0003800000 */
[C---:B------:R-:W-:Y:S01]  /*242c0*/  R2UR UR4, R54.reuse ;  /* 0x00000000360472ca */ /* 0x040fe200000e0000 */
[----:B------:R-:W-:Y:S01]  /*242d0*/  IMAD.MOV.U32 R45, RZ, RZ, 0x2 ;  /* 0x00000002ff2d7424 */ /* 0x000fe200078e00ff */
        /* <DEDUP_REMOVED lines=27> */
[----:B------:R-:W-:Y:S05]  /*24490*/  @!P2 BREAK.RELIABLE B3 ;  /* 0x000000000003a942 */ /* 0x000fea0003800100 */
[----:B0-----:R-:W-:Y:S05]  /*244a0*/  @!P2 BRA `(.L_x_611) ;  /* 0x000000000030a947 */ /* 0x001fea0003800000 */
.L_x_610:
[----:B------:R-:W-:Y:S05]  /*244b0*/  BSYNC.RELIABLE B3 ;  /* 0x0000000000037941 */ /* 0x000fea0003800100 */
.L_x_609:
[----:B------:R-:W-:Y:S01]  /*244c0*/  VIADD R39, R39, 0x1 ;  /* 0x0000000127277836 */ /* 0x000fe20000000000 */
[C---:B------:R-:W-:Y:S01]  /*244d0*/  R2UR UR4, R54.reuse ;  /* 0x00000000360472ca */ /* 0x040fe200000e0000 */
[----:B------:R-:W-:Y:S01]  /*244e0*/  IMAD.MOV.U32 R43, RZ, RZ, 0x1 ;  /* 0x00000001ff2b7424 */ /* 0x000fe200078e00ff */
[C---:B------:R-:W-:Y:S02]  /*244f0*/  R2UR UR5, R55.reuse ;  /* 0x00000000370572ca */ /* 0x040fe400000e0000 */
[----:B------:R-:W-:Y:S02]  /*24500*/  R2UR UR10, R54 ;  /* 0x00000000360a72ca */ /* 0x000fe400000e0000 */
[----:B------:R-:W-:Y:S02]  /*24510*/  R2UR UR11, R55 ;  /* 0x00000000370b72ca */ /* 0x000fe400000e0000 */
[----:B------:R-:W-:-:S07]  /*24520*/  ISETP.GE.AND P2, PT, R39, R8, PT ;  /* 0x000000082700720c */ /* 0x000fce0003f46270 */
[----:B------:R1:W-:Y:S04]  /*24530*/  STG.E desc[UR4][R56.64+0x1a0], R43 ;  /* 0x0001a02b38007986 */ /* 0x0003e8000c101904 */
[----:B------:R1:W-:Y:S02]  /*24540*/  STG.E desc[UR10][R56.64+0x1a4], R39 ;  /* 0x0001a42738007986 */ /* 0x0003e4000c10190a */
[----:B------:R-:W-:Y:S05]  /*24550*/  @!P2 BRA `(.L_x_612) ;  /* 0xfffffff800f4a947 */ /* 0x000fea000383ffff */
[----:B------:R-:W-:Y:S05]  /*24560*/  BRA `(.L_x_613) ;  /* 0x0000000000147947 */ /* 0x000fea0003800000 */
.L_x_611:
[----:B------:R-:W-:Y:S01]  /*24570*/  R2UR UR4, R54 ;  /* 0x00000000360472ca */ /* 0x000fe200000e0000 */
[----:B------:R-:W-:Y:S01]  /*24580*/  IMAD.MOV.U32 R43, RZ, RZ, 0x5 ;  /* 0x00000005ff2b7424 */ /* 0x000fe200078e00ff */
[----:B------:R-:W-:Y:S01]  /*24590*/  R2UR UR5, R55 ;  /* 0x00000000370572ca */ /* 0x000fe200000e0000 */
[----:B------:R-:W-:-:S12]  /*245a0*/  IMAD.MOV.U32 R13, RZ, RZ, R39 ;  /* 0x000000ffff0d7224 */ /* 0x000fd800078e0027 */
[----:B------:R0:W-:Y:S02]  /*245b0*/  STG.E desc[UR4][R56.64+0x1a8], R43 ;  /* 0x0001a82b38007986 */ /* 0x0001e4000c101904 */
.L_x_613:
[----:B------:R-:W-:Y:S05]  /*245c0*/  BSYNC.RECONVERGENT B2 ;  /* 0x0000000000027941 */ /* 0x000fea0003800200 */
.L_x_608:
[----:B------:R-:W-:Y:S01]  /*245d0*/  R2UR UR4, R54 ;  /* 0x00000000360472ca */ /* 0x000fe200000e0000 */
[----:B------:R-:W-:Y:S01]  /*245e0*/  BSSY.RECONVERGENT B2, `(.L_x_614) ;  /* 0x000000d000027945 */ /* 0x000fe20003800200 */
[----:B------:R-:W-:Y:S02]  /*245f0*/  R2UR UR5, R55 ;  /* 0x00000000370572ca */ /* 0x000fe400000e0000 */
[----:B------:R-:W-:-:S11]  /*24600*/  ISETP.NE.AND P2, PT, R13, -0x1, PT ;  /* 0xffffffff0d00780c */ /* 0x000fd60003f45270 */
[----:B------:R0:W-:Y:S02]  /*24610*/  STG.E desc[UR4][R56.64+0x1ac], R13 ;  /* 0x0001ac0d38007986 */ /* 0x0001e4000c101904 */
[----:B------:R-:W-:Y:S05]  /*24620*/  @!P2 BRA `(.L_x_615) ;  /* 0x000000000020a947 */ /* 0x000fea0003800000 */
[----:B------:R-:W-:Y:S02]  /*24630*/  R2UR UR4, R54 ;  /* 0x00000000360472ca */ /* 0x000fe400000e0000 */
[----:B------:R-:W-:-:S13]  /*24640*/  R2UR UR5, R55 ;  /* 0x00000000370572ca */ /* 0x000fda00000e0000 */
[----:B-12---:R-:W2:Y:S01]  /*24650*/  LDG.E.64 R38, desc[UR4][R60.64+0x28f8] ;  /* 0x0028f8043c267981 */ /* 0x006ea2000c1e1b00 */
[----:B0-----:R-:W-:-:S05]  /*24660*/  IMAD.IADD R13, R13, 0x1, R8 ;  /* 0x000000010d0d7824 */ /* 0x001fca00078e0208 */
[----:B------:R-:W-:-:S04]  /*24670*/  LEA R13, R13, 0x10000, 0x3 ;  /* 0x000100000d0d7811 */ /* 0x000fc800078e18ff */
[----:B----4-:R-:W2:Y:S02]  /*24680*/  LDC.64 R44, c[0x3][R13+-0x48a8] ;  /* 0x00edd6000d2c7b82 */ /* 0x010ea40000000a00 */
[----:B--2---:R-:W-:-:S07]  /*24690*/  DADD R38, R44, R38 ;  /* 0x000000002c267229 */ /* 0x004fce0000000026 */
[----:B------:R0:W-:Y:S04]  /*246a0*/  STG.E.64 desc[UR4][R60.64+0x28f8], R38 ;  /* 0x0028f8263c007986 */ /* 0x0001e8000c101b04 */
.L_x_615:
[----:B------:R-:W-:Y:S05]  /*246b0*/  BSYNC.RECONVERGENT B2 ;  /* 0x0000000000027941 */ /* 0x000fea0003800200 */
.L_x_614:
[----:B------:R-:W-:Y:S01]  /*246c0*/  R2UR UR4, R54 ;  /* 0x00000000360472ca */ /* 0x000fe200000e0000 */
[----:B------:R-:W-:Y:S01]  /*246d0*/  BSSY.RECONVERGENT B2, `(.L_x_616) ;  /* 0x0000050000027945 */ /* 0x000fe20003800200 */
[----:B------:R-:W-:Y:S01]  /*246e0*/  R2UR UR5, R55 ;  /* 0x00000000370572ca */ /* 0x000fe200000e0000 */
[----:B0-----:R-:W-:Y:S01]  /*246f0*/  IMAD.MOV.U32 R13, RZ, RZ, -0x1 ;  /* 0xffffffffff0d7424 */ /* 0x001fe200078e00ff */
[----:B------:R-:W-:-:S11]  /*24700*/  ISETP.GE.AND P2, PT, R8, 0x1, PT ;  /* 0x000000010800780c */ /* 0x000fd60003f46270 */
[----:B------:R0:W-:Y:S02]  /*24710*/  STG.E desc[UR4][R56.64+0x1a4], RZ ;  /* 0x0001a4ff38007986 */ /* 0x0001e4000c101904 */
[----:B------:R-:W-:Y:S05]  /*24720*/  @!P2 BRA `(.L_x_617) ;  /* 0x000000040028a947 */ /* 0x000fea0003800000 */
[----:B-12---:R-:W-:-:S07]  /*24730*/  IMAD.MOV.U32 R39, RZ, RZ, RZ ;  /* 0x000000ffff277224 */ /* 0x006fce00078e00ff */
.L_x_621:
[C---:B------:R-:W-:Y:S02]  /*24740*/  R2UR UR4, R54.reuse ;  /* 0x00000000360472ca */ /* 0x040fe400000e0000 */
[C---:B------:R-:W-:Y:S02]  /*24750*/  R2UR UR5, R55.reuse ;  /* 0x00000000370572ca */ /* 0x040fe400000e0000 */
[C---:B------:R-:W-:Y:S02]  /*24760*/  R2UR UR10, R54.reuse ;  /* 0x00000000360a72ca */ /* 0x040fe400000e0000 */
[C---:B------:R-:W-:Y:S02]  /*24770*/  R2UR UR11, R55.reuse ;  /* 0x00000000370b72ca */ /* 0x040fe400000e0000 */
[----:B------:R-:W-:Y:S02]  /*24780*/  R2UR UR12, R54 ;  /* 0x00000000360c72ca */ /* 0x000fe400000e0000 */
[----:B------:R-:W-:-:S05]  /*24790*/  R2UR UR13, R55 ;  /* 0x00000000370d72ca */ /* 0x000fca00000e0000 */
[----:B------:R1:W-:Y:S04]  /*247a0*/  STG.E desc[UR4][R56.64+0x1a0], RZ ;  /* 0x0001a0ff38007986 */ /* 0x0003e8000c101904 */
[----:B------:R1:W-:Y:S04]  /*247b0*/  STG.E desc[UR10][R56.64+0x1a8], RZ ;  /* 0x0001a8ff38007986 */ /* 0x0003e8000c10190a */
[----:B--2---:R-:W2:Y:S01]  /*247c0*/  LDG.E.U8 R4, desc[UR12][R10.64] ;  /* 0x0000000c0a047981 */ /* 0x004ea2000c1e1100 */
[----:B------:R-:W-:Y:S01]  /*247d0*/  IMAD R6, R39, 0x5, RZ ;  /* 0x0000000527067824 */ /* 0x000fe200078e02ff */
[----:B------:R-:W-:Y:S03]  /*247e0*/  BSSY.RELIABLE B3, `(.L_x_618) ;  /* 0x000002d000037945 */ /* 0x000fe60003800100 */
        /* <DEDUP_REMOVED lines=12> */
[----:B-1----:R-:W-:Y:S05]  /*248b0*/  @P2 BRA `(.L_x_619) ;  /* 0x00000000007c2947 */ /* 0x002fea0003800000 */
        /* <DEDUP_REMOVED lines=30> */
[----:B-1----:R-:W-:Y:S05]  /*24aa0*/  @!P2 BRA `(.L_x_620) ;  /* 0x000000000034a947 */ /* 0x002fea0003800000 */
.L_x_619:
[----:B------:R-:W-:Y:S05]  /*24ab0*/  BSYNC.RELIABLE B3 ;  /* 0x0000000000037941 */ /* 0x000fea0003800100 */
.L_x_618:
[----:B------:R-:W1:Y:S01]  /*24ac0*/  LDCU UR4, c[0x3][URZ] ;  /* 0x00c00000ff0477ac */ /* 0x000e620008000800 */
[----:B------:R-:W-:Y:S01]  /*24ad0*/  VIADD R39, R39, 0x1 ;  /* 0x0000000127277836 */ /* 0x000fe20000000000 */
[C---:B------:R-:W-:Y:S01]  /*24ae0*/  R2UR UR10, R54.reuse ;  /* 0x00000000360a72ca */ /* 0x040fe200000e0000 */
[----:B------:R-:W-:Y:S01]  /*24af0*/  IMAD.MOV.U32 R43, RZ, RZ, 0x1 ;  /* 0x00000001ff2b7424 */ /* 0x000fe200078e00ff */
[C---:B------:R-:W-:Y:S02]  /*24b00*/  R2UR UR11, R55.reuse ;  /* 0x00000000370b72ca */ /* 0x040fe400000e0000 */
[----:B------:R-:W-:Y:S02]  /*24b10*/  R2UR UR12, R54 ;  /* 0x00000000360c72ca */ /* 0x000fe400000e0000 */
[----:B------:R-:W-:-:S09]  /*24b20*/  R2UR UR13, R55 ;  /* 0x00000000370d72ca */ /* 0x000fd200000e0000 */
[----:B------:R2:W-:Y:S01]  /*24b30*/  STG.E desc[UR10][R56.64+0x1a0], R43 ;  /* 0x0001a02b38007986 */ /* 0x0005e2000c10190a */
[----:B-1----:R-:W-:-:S03]  /*24b40*/  ISETP.GE.AND P2, PT, R39, UR4, PT ;  /* 0x0000000427007c0c */ /* 0x002fc6000bf46270 */
[----:B------:R2:W-:Y:S10]  /*24b50*/  STG.E desc[UR12][R56.64+0x1a4], R39 ;  /* 0x0001a42738007986 */ /* 0x0005f4000c10190c */
[----:B------:R-:W-:Y:S05]  /*24b60*/  @!P2 BRA `(.L_x_621) ;  /* 0xfffffff800f4a947 */ /* 0x000fea000383ffff */
[----:B------:R-:W-:Y:S05]  /*24b70*/  BRA `(.L_x_617) ;  /* 0x0000000000147947 */ /* 0x000fea0003800000 */
.L_x_620:
[----:B------:R-:W-:Y:S01]  /*24b80*/  R2UR UR4, R54 ;  /* 0x00000000360472ca */ /* 0x000fe200000e0000 */
[----:B------:R-:W-:Y:S01]  /*24b90*/  IMAD.MOV.U32 R11, RZ, RZ, 0x5 ;  /* 0x00000005ff0b7424 */ /* 0x000fe200078e00ff */
[----:B------:R-:W-:Y:S01]  /*24ba0*/  R2UR UR5, R55 ;  /* 0x00000000370572ca */ /* 0x000fe200000e0000 */
[----:B------:R-:W-:-:S12]  /*24bb0*/  IMAD.MOV.U32 R13, RZ, RZ, R39 ;  /* 0x000000ffff0d7224 */ /* 0x000fd800078e0027 */
[----:B------:R1:W-:Y:S02]  /*24bc0*/  STG.E desc[UR4][R56.64+0x1a8], R11 ;  /* 0x0001a80b38007986 */ /* 0x0003e4000c101904 */
.L_x_617:
[----:B------:R-:W-:Y:S05]  /*24bd0*/  BSYNC.RECONVERGENT B2 ;  /* 0x0000000000027941 */ /* 0x000fea0003800200 */
.L_x_616:
[----:B------:R-:W-:Y:S02]  /*24be0*/  R2UR UR4, R54 ;  /* 0x00000000360472ca */ /* 0x000fe400000e0000 */
[----:B------:R-:W-:Y:S02]  /*24bf0*/  R2UR UR5, R55 ;  /* 0x00000000370572ca */ /* 0x000fe400000e0000 */
[----:B------:R-:W-:-:S11]  /*24c00*/  ISETP.NE.AND P2, PT, R13, -0x1, PT ;  /* 0xffffffff0d00780c */ /* 0x000fd60003f45270 */
[----:B------:R0:W-:Y:S02]  /*24c10*/  STG.E desc[UR4][R56.64+0x1ac], R13 ;  /* 0x0001ac0d38007986 */ /* 0x0001e4000c101904 */
[----:B------:R-:W-:Y:S05]  /*24c20*/  @!P2 BRA `(.L_x_607) ;  /* 0x0000000c0090a947 */ /* 0x000fea0003800000 */
[----:B------:R-:W-:Y:S02]  /*24c30*/  R2UR UR4, R54 ;  /* 0x00000000360472ca */ /* 0x000fe400000e0000 */
[----:B------:R-:W-:-:S13]  /*24c40*/  R2UR UR5, R55 ;  /* 0x00000000370572ca */ /* 0x000fda00000e0000 */
[----:B-1----:R-:W5:Y:S01]  /*24c50*/  LDG.E.64 R10, desc[UR4][R60.64+0x28f0] ;  /* 0x0028f0043c0a7981 */ /* 0x002f62000c1e1b00 */
[----:B------:R-:W-:Y:S02]  /*24c60*/  UMOV UR4, 0x448 ;  /* 0x0000044800047882 */ /* 0x000fe40000000000 */
[----:B0-----:R-:W-:Y:S02]  /*24c70*/  LEA R13, R13, UR4, 0x3 ;  /* 0x000000040d0d7c11 */ /* 0x001fe4000f8e18ff */
[----:B------:R-:W-:-:S03]  /*24c80*/  R2UR UR4, R54 ;  /* 0x00000000360472ca */ /* 0x000fc600000e0000 */
[----:B------:R-:W-:-:S04]  /*24c90*/  VIADD R13, R13, 0x10000 ;  /* 0x000100000d0d7836 */ /* 0x000fc80000000000 */
[----:B--2---:R-:W5:Y:S02]  /*24ca0*/  LDC.64 R38, c[0x3][R13+-0x4cf0] ;  /* 0x00ecc4000d267b82 */ /* 0x004f640000000a00 */
[----:B-----5:R-:W-:-:S07]  /*24cb0*/  DADD R10, R38, R10 ;  /* 0x00000000260a7229 */ /* 0x020fce000000000a */
[----:B------:R0:W-:Y:S01]  /*24cc0*/  STG.E.64 desc[UR4][R60.64+0x28f0], R10 ;  /* 0x0028f00a3c007986 */ /* 0x0001e2000c101b04 */
[----:B------:R-:W-:Y:S05]  /*24cd0*/  BRA `(.L_x_607) ;  /* 0x0000000c00647947 */ /* 0x000fea0003800000 */
.L_x_606:
        /* <DEDUP_REMOVED lines=12> */
[----:B------:R-:W-:-:S07]  /*24da0*/  IMAD.MOV.U32 R13, RZ, RZ, RZ ;  /* 0x000000ffff0d7224 */ /* 0x000fce00078e00ff */
.L_x_626:
        /* <DEDUP_REMOVED lines=8> */
[----:B------:R-:W5:Y:S01]  /*24e30*/  LDG.E.U8 R6, desc[UR12][R10.64] ;  /* 0x0000000c0a067981 */ /* 0x000f62000c1e1100 */
[----:B0-2---:R-:W-:Y:S01]  /*24e40*/  IMAD.IADD R39, R13, 0x1, R8 ;  /* 0x000000010d277824 */ /* 0x005fe200078e0208 */
[----:B------:R-:W-:Y:S03]  /*24e50*/  BSSY.RELIABLE B3, `(.L_x_623) ;  /* 0x0000038000037945 */ /* 0x000fe60003800100 */
[----:B------:R-:W-:-:S04]  /*24e60*/  IMAD R38, R39, 0x6, R42 ;  /* 0x0000000627267824 */ /* 0x000fc800078e022a */
[----:B------:R-:W5:Y:S02]  /*24e70*/  LDC.U8 R39, c[0x3][R38+0x8] ;  /* 0x00c0020026277b82 */ /* 0x000f640000000000 */
[----:B-----5:R-:W-:-:S13]  /*24e80*/  ISETP.NE.AND P2, PT, R6, R39, PT ;  /* 0x000000270600720c */ /* 0x020fda0003f45270 */
        /* <DEDUP_REMOVED lines=52> */
.L_x_624:
[----:B------:R-:W-:Y:S05]  /*251d0*/  BSYNC.RELIABLE B3 ;  /* 0x0000000000037941 */ /* 0x000fea0003800100 */
.L_x_623:
        /* <DEDUP_REMOVED lines=11> */
.L_x_625:
[----:B------:R-:W-:Y:S01]  /*25290*/  R2UR UR4, R54 ;  /* 0x00000000360472ca */ /* 0x000fe200000e0000 */
[----:B------:R-:W-:Y:S01]  /*252a0*/  IMAD.MOV.U32 R39, RZ, RZ, 0x6 ;  /* 0x00000006ff277424 */ /* 0x000fe200078e00ff */
[----:B------:R-:W-:Y:S01]  /*252b0*/  R2UR UR5, R55 ;  /* 0x00000000370572ca */ /* 0x000fe200000e0000 */
[----:B------:R-:W-:-:S12]  /*252c0*/  IMAD.MOV.U32 R4, RZ, RZ, R13 ;  /* 0x000000ffff047224 */ /* 0x000fd800078e000d */
[----:B------:R0:W-:Y:S02]  /*252d0*/  STG.E desc[UR4][R56.64+0x1a8], R39 ;  /* 0x0001a82738007986 */ /* 0x0001e4000c101904 */
.L_x_627:
[----:B------:R-:W-:Y:S05]  /*252e0*/  BSYNC.RECONVERGENT B2 ;  /* 0x0000000000027941 */ /* 0x000fea0003800200 */
.L_x_622:
        /* <DEDUP_REMOVED lines=8> */
[----:B012---:R-:W2:Y:S01]  /*25370*/  LDG.E.64 R38, desc[UR4][R60.64+0x28f8] ;  /* 0x0028f8043c267981 */ /* 0x007ea2000c1e1b00 */
[----:B------:R-:W-:-:S04]  /*25380*/  IADD3 R4, PT, PT, R4, R41, R8 ;  /* 0x0000002904047210 */ /* 0x000fc80007ffe008 */
[----:B------:R-:W-:-:S04]  /*25390*/  LEA R4, R4, 0x10000, 0x3 ;  /* 0x0001000004047811 */ /* 0x000fc800078e18ff */
[----:B----4-:R-:W2:Y:S02]  /*253a0*/  LDC.64 R44, c[0x3][R4+-0x48a8] ;  /* 0x00edd600042c7b82 */ /* 0x010ea40000000a00 */
[----:B--2---:R-:W-:-:S07]  /*253b0*/  DADD R38, R44, R38 ;  /* 0x000000002c267229 */ /* 0x004fce0000000026 */
[----:B------:R0:W-:Y:S04]  /*253c0*/  STG.E.64 desc[UR4][R60.64+0x28f8], R38 ;  /* 0x0028f8263c007986 */ /* 0x0001e8000c101b04 */
.L_x_629:
[----:B------:R-:W-:Y:S05]  /*253d0*/  BSYNC.RECONVERGENT B2 ;  /* 0x0000000000027941 */ /* 0x000fea0003800200 */
.L_x_628:
[----:B------:R-:W-:Y:S01]  /*253e0*/  R2UR UR4, R54 ;  /* 0x00000000360472ca */ /* 0x000fe200000e0000 */
[----:B------:R-:W-:Y:S01]  /*253f0*/  BSSY.RECONVERGENT B2, `(.L_x_630) ;  /* 0x000005a000027945 */ /* 0x000fe20003800200 */
[----:B------:R-:W-:Y:S01]  /*25400*/  R2UR UR5, R55 ;  /* 0x00000000370572ca */ /* 0x000fe200000e0000 */
[----:B0-----:R-:W-:Y:S01]  /*25410*/  IMAD.MOV.U32 R4, RZ, RZ, -0x1 ;  /* 0xffffffffff047424 */ /* 0x001fe200078e00ff */
[----:B------:R-:W-:-:S11]  /*25420*/  ISETP.GE.AND P2, PT, R8, 0x1, PT ;  /* 0x000000010800780c */ /* 0x000fd60003f46270 */
[----:B------:R0:W-:Y:S02]  /*25430*/  STG.E desc[UR4][R56.64+0x1a4], RZ ;  /* 0x0001a4ff38007986 */ /* 0x0001e4000c101904 */
[----:B------:R-:W-:Y:S05]  /*25440*/  @!P2 BRA `(.L_x_631) ;  /* 0x000000040050a947 */ /* 0x000fea0003800000 */
[----:B-1----:R-:W-:-:S07]  /*25450*/  IMAD.MOV.U32 R13, RZ, RZ, RZ ;  /* 0x000000ffff0d7224 */ /* 0x002fce00078e00ff */
.L_x_635:
        /* <DEDUP_REMOVED lines=8> */
[----:B------:R-:W5:Y:S01]  /*254e0*/  LDG.E.U8 R6, desc[UR12][R10.64] ;  /* 0x0000000c0a067981 */ /* 0x000f62000c1e1100 */
[----:B------:R-:W-:Y:S01]  /*254f0*/  IMAD R8, R13, 0x6, R42 ;  /* 0x000000060d087824 */ /* 0x000fe200078e022a */
[----:B------:R-:W-:Y:S03]  /*25500*/  BSSY.RELIABLE B3, `(.L_x_632) ;  /* 0x0000037000037945 */ /* 0x000fe60003800100 */
[----:B--2---:R-:W5:Y:S02]  /*25510*/  LDC.U8 R39, c[0x3][R8+0x8] ;  /* 0x00c0020008277b82 */ /* 0x004f640000000000 */
        /* <DEDUP_REMOVED lines=53> */
.L_x_633:
[----:B------:R-:W-:Y:S05]  /*25870*/  BSYNC.RELIABLE B3 ;  /* 0x0000000000037941 */ /* 0x000fea0003800100 */
.L_x_632:
        /* <DEDUP_REMOVED lines=12> */
.L_x_634:
[----:B------:R-:W-:Y:S01]  /*25940*/  R2UR UR4, R54 ;  /* 0x00000000360472ca */ /* 0x000fe200000e0000 */
[----:B------:R-:W-:Y:S01]  /*25950*/  IMAD.MOV.U32 R11, RZ, RZ, 0x6 ;  /* 0x00000006ff0b7424 */ /* 0x000fe200078e00ff */
[----:B------:R-:W-:Y:S01]  /*25960*/  R2UR UR5, R55 ;  /* 0x00000000370572ca */ /* 0x000fe200000e0000 */
[----:B------:R-:W-:-:S12]  /*25970*/  IMAD.MOV.U32 R4, RZ, RZ, R13 ;  /* 0x000000ffff047224 */ /* 0x000fd800078e000d */
[----:B------:R1:W-:Y:S02]  /*25980*/  STG.E desc[UR4][R56.64+0x1a8], R11 ;  /* 0x0001a80b38007986 */ /* 0x0003e4000c101904 */
.L_x_631:
[----:B------:R-:W-:Y:S05]  /*25990*/  BSYNC.RECONVERGENT B2 ;  /* 0x0000000000027941 */ /* 0x000fea0003800200 */
.L_x_630:
        /* <DEDUP_REMOVED lines=8> */
[----:B0-----:R-:W-:-:S05]  /*25a20*/  IMAD.IADD R4, R41, 0x1, R4 ;  /* 0x0000000129047824 */ /* 0x001fca00078e0204 */
[----:B------:R-:W-:-:S04]  /*25a30*/  LEA R4, R4, 0x10000, 0x3 ;  /* 0x0001000004047811 */ /* 0x000fc800078e18ff */
[----:B--2---:R-:W5:Y:S02]  /*25a40*/  LDC.64 R38, c[0x3][R4+-0x48a8] ;  /* 0x00edd60004267b82 */ /* 0x004f640000000a00 */
[----:B-----5:R-:W-:-:S07]  /*25a50*/  DADD R10, R38, R10 ;  /* 0x00000000260a7229 */ /* 0x020fce000000000a */
[----:B------:R0:W-:Y:S04]  /*25a60*/  STG.E.64 desc[UR4][R60.64+0x28f0], R10 ;  /* 0x0028f00a3c007986 */ /* 0x0001e8000c101b04 */
.L_x_607:
[----:B------:R-:W-:Y:S05]  /*25a70*/  BSYNC.RECONVERGENT B1 ;  /* 0x0000000000017941 */ /* 0x000fea0003800200 */
.L_x_605:
[----:B------:R-:W-:Y:S02]  /*25a80*/  R2UR UR4, R54 ;  /* 0x00000000360472ca */ /* 0x000fe400000e0000 */
[----:B------:R-:W-:-:S13]  /*25a90*/  R2UR UR5, R55 ;  /* 0x00000000370572ca */ /* 0x000fda00000e0000 */
[----:B------:R-:W5:Y:S01]  /*25aa0*/  LDG.E.64 R92, desc[UR4][R60.64+0x28f8] ;  /* 0x0028f8043c5c7981 */ /* 0x000f62000c1e1b00 */
[----:B------:R-:W-:Y:S01]  /*25ab0*/  UMOV UR4, 0xff800000 ;  /* 0xff80000000047882 */ /* 0x000fe20000000000 */
[----:B------:R-:W-:Y:S01]  /*25ac0*/  UMOV UR5, 0x41cdcd64 ;  /* 0x41cdcd6400057882 */ /* 0x000fe20000000000 */
[----:B------:R-:W-:Y:S02]  /*25ad0*/  R2UR UR10, R54 ;  /* 0x00000000360a72ca */ /* 0x000fe400000e0000 */
[----:B------:R-:W-:-:S13]  /*25ae0*/  R2UR UR11, R55 ;  /* 0x00000000370b72ca */ /* 0x000fda00000e0000 */
[----:B----4-:R-:W4:Y:S01]  /*25af0*/  LDG.E.64 R44, desc[UR10][R60.64+0x28b8] ;  /* 0x0028b80a3c2c7981 */ /* 0x010f22000c1e1b00 */
[----:B-----5:R-:W-:-:S14]  /*25b00*/  DSETP.GT.AND P2, PT, |R92|, UR4, PT ;  /* 0x000000045c007e2a */ /* 0x020fdc000bf44200 */
[----:B------:R-:W-:Y:S02]  /*25b10*/  @!P2 R2UR UR4, R54 ;  /* 0x000000003604a2ca */ /* 0x000fe400000e0000 */
[----:B------:R-:W-:-:S13]  /*25b20*/  @!P2 R2UR UR5, R55 ;  /* 0x000000003705a2ca */ /* 0x000fda00000e0000 */
[----:B------:R-:W4:Y:S01]  /*25b30*/  @!P2 LDG.E.64 R94, desc[UR4][R60.64+0x28f0] ;  /* 0x0028f0043c5ea981 */ /* 0x000f22000c1e1b00 */
[----:B------:R-:W-:Y:S02]  /*25b40*/  R2UR UR4, R54 ;  /* 0x00000000360472ca */ /* 0x000fe400000e0000 */
[----:B------:R-:W-:-:S13]  /*25b50*/  R2UR UR5, R55 ;  /* 0x00000000370572ca */ /* 0x000fda00000e0000 */
[----:B01----:R-:W5:Y:S04]  /*25b60*/  LDG.E.64 R10, desc[UR4][R60.64+0x28c0] ;  /* 0x0028c0043c0a7981 */ /* 0x003f68000c1e1b00 */
[----:B------:R-:W3:Y:S01]  /*25b70*/  LDG.E.64 R78, desc[UR4][R60.64+0x28b0] ;  /* 0x0028b0043c4e7981 */ /* 0x000ee2000c1e1b00 */
[----:B------:R-:W-:Y:S02]  /*25b80*/  IMAD.MOV.U32 R62, RZ, RZ, 0x1 ;  /* 0x00000001ff3e7424 */ /* 0x000fe400078e00ff */
[----:B------:R-:W-:Y:S02]  /*25b90*/  @P2 IMAD.MOV.U32 R92, RZ, RZ, 0x0 ;  /* 0x00000000ff5c2424 */ /* 0x000fe400078e00ff */
[----:B------:R-:W-:Y:S01]  /*25ba0*/  @P2 IMAD.MOV.U32 R93, RZ, RZ, 0x7ff00000 ;  /* 0x7ff00000ff5d2424 */ /* 0x000fe200078e00ff */
[----:B------:R-:W-:-:S02]  /*25bb0*/  @P2 R2UR UR4, R54 ;  /* 0x00000000360422ca */ /* 0x000fc400000e0000 */
[C---:B------:R-:W-:Y:S02]  /*25bc0*/  @P2 R2UR UR5, R55.reuse ;  /* 0x00000000370522ca */ /* 0x040fe400000e0000 */
[----:B------:R-:W-:Y:S02]  /*25bd0*/  @P2 R2UR UR10, R54 ;  /* 0x00000000360a22ca */ /* 0x000fe400000e0000 */
[----:B------:R-:W-:Y:S01]  /*25be0*/  @P2 R2UR UR11, R55 ;  /* 0x00000000370b22ca */ /* 0x000fe200000e0000 */
[----:B------:R-:W-:Y:S01]  /*25bf0*/  BSSY.RECONVERGENT B1, `(.L_x_636) ;  /* 0x000001e000017945 */ /* 0x000fe20003800200 */
[----:B------:R-:W-:Y:S02]  /*25c00*/  @P2 IMAD.MOV.U32 R94, RZ, RZ, 0x0 ;  /* 0x00000000ff5e2424 */ /* 0x000fe400078e00ff */
[----:B------:R-:W-:-:S06]  /*25c10*/  @P2 IMAD.MOV.U32 R95, RZ, RZ, -0x40100000 ;  /* 0xbff00000ff5f2424 */ /* 0x000fcc00078e00ff */
[----:B----4-:R-:W-:-:S08]  /*25c20*/  DADD R64, R94, R44 ;  /* 0x000000005e407229 */ /* 0x010fd0000000002c */
[----:B-----5:R-:W-:-:S06]  /*25c30*/  DADD R64, R64, R10 ;  /* 0x0000000040407229 */ /* 0x020fcc000000000a */
[----:B------:R-:W2:Y:S02]  /*25c40*/  MUFU.RCP64H R63, R65 ;  /* 0x00000041003f7308 */ /* 0x000ea40000001800 */
[----:B--2---:R-:W-:-:S08]  /*25c50*/  DFMA R38, -R64, R62, 1 ;  /* 0x3ff000004026742b */ /* 0x004fd0000000013e */
[----:B------:R-:W-:-:S08]  /*25c60*/  DFMA R38, R38, R38, R38 ;  /* 0x000000262626722b */ /* 0x000fd00000000026 */
[----:B------:R-:W-:-:S08]  /*25c70*/  DFMA R38, R62, R38, R62 ;  /* 0x000000263e26722b */ /* 0x000fd0000000003e */
[----:B------:R-:W-:Y:S02]  /*25c80*/  DFMA R62, -R64, R38, 1 ;  /* 0x3ff00000403e742b */ /* 0x000fe40000000126 */
[----:B---3--:R-:W-:-:S06]  /*25c90*/  DADD R66, R92, R78 ;  /* 0x000000005c427229 */ /* 0x008fcc000000004e */
[----:B------:R-:W-:-:S08]  /*25ca0*/  DFMA R62, R38, R62, R38 ;  /* 0x0000003e263e722b */ /* 0x000fd00000000026 */
[----:B------:R-:W-:-:S08]  /*25cb0*/  DMUL R38, R66, R62 ;  /* 0x0000003e42267228 */ /* 0x000fd00000000000 */
[----:B------:R-:W-:-:S08]  /*25cc0*/  DFMA R90, -R64, R38, R66 ;  /* 0x00000026405a722b */ /* 0x000fd00000000142 */
[----:B------:R-:W-:Y:S01]  /*25cd0*/  DFMA R90, R62, R90, R38 ;  /* 0x0000005a3e5a722b */ /* 0x000fe20000000026 */
[----:B------:R-:W-:Y:S02]  /*25ce0*/  @P2 IMAD.MOV.U32 R62, RZ, RZ, 0x0 ;  /* 0x00000000ff3e2424 */ /* 0x000fe400078e00ff */
[----:B------:R-:W-:Y:S02]  /*25cf0*/  @P2 IMAD.MOV.U32 R63, RZ, RZ, 0x7ff00000 ;  /* 0x7ff00000ff3f2424 */ /* 0x000fe400078e00ff */
        /* <DEDUP_REMOVED lines=8> */
[----:B------:R-:W-:Y:S05]  /*25d80*/  BMOV.32.CLEAR RZ, B11 ;  /* 0x000000000bff7355 */ /* 0x000fea0000100000 */
[----:B------:R-:W-:-:S07]  /*25d90*/  MOV R38, 0x25db0 ;  /* 0x00025db000267802 */ /* 0x000fce0000000f00 */
[----:B------:R-:W-:Y:S05]  /*25da0*/  CALL.REL.NOINC `($__internal_0_$__cuda_sm20_div_rn_f64_full) ;  /* 0x000003fc00347944 */ /* 0x000fea0003c00000 */
[----:B------:R-:W-:Y:S02]  /*25db0*/  IMAD.MOV.U32 R90, RZ, RZ, R70 ;  /* 0x000000ffff5a7224 */ /* 0x000fe400078e0046 */
[----:B------:R-:W-:-:S07]  /*25dc0*/  IMAD.MOV.U32 R91, RZ, RZ, R71 ;  /* 0x000000ffff5b7224 */ /* 0x000fce00078e0047 */
.L_x_637:
[----:B------:R-:W-:Y:S05]  /*25dd0*/  BSYNC.RECONVERGENT B1 ;  /* 0x0000000000017941 */ /* 0x000fea0003800200 */
.L_x_636:
[----:B------:R-:W-:Y:S01]  /*25de0*/  R2UR UR4, R54 ;  /* 0x00000000360472ca */ /* 0x000fe200000e0000 */
[----:B------:R-:W-:Y:S01]  /*25df0*/  VIADD R4, R5, 0xffffffff ;  /* 0xffffffff05047836 */ /* 0x000fe20000000000 */
[C---:B------:R-:W-:Y:S01]  /*25e00*/  R2UR UR5, R55.reuse ;  /* 0x00000000370572ca */ /* 0x040fe200000e0000 */
[----:B------:R-:W-:Y:S01]  /*25e10*/  IMAD.IADD R7, R2, 0x1, R7 ;  /* 0x0000000102077824 */ /* 0x000fe200078e0207 */
[----:B------:R-:W-:Y:S02]  /*25e20*/  R2UR UR10, R54 ;  /* 0x00000000360a72ca */ /* 0x000fe400000e0000 */
[----:B------:R-:W-:Y:S01]  /*25e30*/  R2UR UR11, R55 ;  /* 0x00000000370b72ca */ /* 0x000fe200000e0000 */
[----:B------:R-:W-:-:S04]  /*25e40*/  IMAD R5, R3, R4, R7 ;  /* 0x0000000403057224 */ /* 0x000fc800078e0207 */
[----:B------:R-:W-:-:S04]  /*25e50*/  IMAD.WIDE R4, R5, 0x8, R22 ;  /* 0x0000000805047825 */ /* 0x000fc800078e0216 */
        /* <DEDUP_REMOVED lines=24> */
.L_x_639:
[----:B------:R-:W-:Y:S05]  /*25fe0*/  BSYNC.RECONVERGENT B1 ;  /* 0x0000000000017941 */ /* 0x000fea0003800200 */
.L_x_638:
[----:B------:R-:W-:Y:S01]  /*25ff0*/  R2UR UR4, R54 ;  /* 0x00000000360472ca */ /* 0x000fe200000e0000 */
[----:B------:R-:W-:Y:S01]  /*26000*/  DSETP.GEU.AND P2, PT, R90, R70, PT ;  /* 0x000000465a00722a */ /* 0x000fe20003f4e000 */
[----:B------:R-:W-:-:S13]  /*26010*/  R2UR UR5, R55 ;  /* 0x00000000370572ca */ /* 0x000fda00000e0000 */
[----:B------:R0:W-:Y:S01]  /*26020*/  STG.E.64 desc[UR4][R60.64+0x2928], R70 ;  /* 0x002928463c007986 */ /* 0x0001e2000c101b04 */
[----:B------:R-:W-:Y:S05]  /*26030*/  @P2 BRA `(.L_x_601) ;  /* 0x0000000000202947 */ /* 0x000fea0003800000 */
[----:B------:R-:W-:Y:S02]  /*26040*/  R2UR UR4, R54 ;  /* 0x00000000360472ca */ /* 0x000fe400000e0000 */
[----:B------:R-:W-:-:S13]  /*26050*/  R2UR UR5, R55 ;  /* 0x00000000370572ca */ /* 0x000fda00000e0000 */
[----:B------:R-:W2:Y:S01]  /*26060*/  LDG.E.64 R94, desc[UR4][R4.64+0x1388] ;  /* 0x00138804045e7981 */ /* 0x000ea2000c1e1b00 */
[----:B------:R-:W-:Y:S02]  /*26070*/  R2UR UR10, R54 ;  /* 0x00000000360a72ca */ /* 0x000fe400000e0000 */
[----:B------:R-:W-:Y:S01]  /*26080*/  R2UR UR11, R55 ;  /* 0x00000000370b72ca */ /* 0x000fe200000e0000 */
[----:B--2---:R1:W-:-:S12]  /*26090*/  STG.E.64 desc[UR4][R60.64+0x28f0], R94 ;  /* 0x0028f05e3c007986 */ /* 0x0043d8000c101b04 */
[----:B------:R-:W2:Y:S04]  /*260a0*/  LDG.E.64 R92, desc[UR10][R4.64] ;  /* 0x0000000a045c7981 */ /* 0x000ea8000c1e1b00 */
[----:B--2---:R1:W-:Y:S02]  /*260b0*/  STG.E.64 desc[UR4][R60.64+0x28f8], R92 ;  /* 0x0028f85c3c007986 */ /* 0x0043e4000c101b04 */
.L_x_601:
[----:B------:R-:W-:Y:S05]  /*260c0*/  BSYNC.RECONVERGENT B0 ;  /* 0x0000000000007941 */ /* 0x000fea0003800200 */
.L_x_600:
        /* <DEDUP_REMOVED lines=9> */
[C---:B------:R-:W-:Y:S01]  /*26160*/  @!P2 R2UR UR4, R54.reuse ;  /* 0x000000003604a2ca */ /* 0x040fe200000e0000 */
[----:B0---4-:R-:W-:Y:S01]  /*26170*/  @!P2 IMAD.MOV.U32 R4, RZ, RZ, 0x0 ;  /* 0x00000000ff04a424 */ /* 0x011fe200078e00ff */
[C---:B------:R-:W-:Y:S01]  /*26180*/  @!P2 R2UR UR5, R55.reuse ;  /* 0x000000003705a2ca */ /* 0x040fe200000e0000 */
[----:B------:R-:W-:Y:S01]  /*26190*/  @!P2 IMAD.MOV.U32 R5, RZ, RZ, -0x3f56d000 ;  /* 0xc0a93000ff05a424 */ /* 0x000fe200078e00ff */
[----:B------:R-:W-:Y:S02]  /*261a0*/  @!P2 R2UR UR10, R54 ;  /* 0x00000000360aa2ca */ /* 0x000fe400000e0000 */
[----:B------:R-:W-:-:S09]  /*261b0*/  @!P2 R2UR UR11, R55 ;  /* 0x00000000370ba2ca */ /* 0x000fd200000e0000 */
[----:B------:R0:W-:Y:S04]  /*261c0*/  @!P2 STG.E.64 desc[UR4][R60.64+0x28f0], R4 ;  /* 0x0028f0043c00a986 */ /* 0x0001e8000c101b04 */
[----:B------:R4:W-:Y:S04]  /*261d0*/  @!P2 STG.E.64 desc[UR10][R60.64+0x28f8], RZ ;  /* 0x0028f8ff3c00a986 */ /* 0x0009e8000c101b0a */
[----:B------:R-:W5:Y:S04]  /*261e0*/  LDG.E R6, desc[UR12][R56.64+0x1b0] ;  /* 0x0001b00c38067981 */ /* 0x000f68000c1e1900 */
[----:B------:R-:W2:Y:S01]  /*261f0*/  LDG.E R7, desc[UR14][R56.64+0x1b4] ;  /* 0x0001b40e38077981 */ /* 0x000ea2000c1e1900 */
[C---:B------:R-:W-:Y:S01]  /*26200*/  R2UR UR4, R54.reuse ;  /* 0x00000000360472ca */ /* 0x040fe200000e0000 */
[----:B-1----:R-:W-:Y:S01]  /*26210*/  @!P2 IMAD.MOV.U32 R94, RZ, RZ, 0x0 ;  /* 0x00000000ff5ea424 */ /* 0x002fe200078e00ff */
[----:B------:R-:W-:Y:S01]  /*26220*/  R2UR UR5, R55 ;  /* 0x00000000370572ca */ /* 0x000fe200000e0000 */
[----:B------:R-:W-:Y:S01]  /*26230*/  @!P2 IMAD.MOV.U32 R95, RZ, RZ, -0x3f56d000 ;  /* 0xc0a93000ff5fa424 */ /* 0x000fe200078e00ff */
[----:B------:R-:W-:-:S02]  /*26240*/  R2UR UR10, R54 ;  /* 0x00000000360a72ca */ /* 0x000fc400000e0000 */
[----:B------:R-:W-:Y:S01]  /*26250*/  R2UR UR11, R55 ;  /* 0x00000000370b72ca */ /* 0x000fe200000e0000 */
[----:B-----5:R-:W-:Y:S02]  /*26260*/  VIADD R6, R6, 0xffffffff ;  /* 0xffffffff06067836 */ /* 0x020fe40000000000 */
[----:B--2---:R-:W-:-:S04]  /*26270*/  IMAD.IADD R7, R0, 0x1, R7 ;  /* 0x0000000100077824 */ /* 0x004fc800078e0207 */
[----:B------:R-:W-:-:S04]  /*26280*/  IMAD R7, R3, R6, R7 ;  /* 0x0000000603077224 */ /* 0x000fc800078e0207 */
[----:B------:R-:W-:-:S05]  /*26290*/  IMAD.WIDE R6, R7, 0x8, R22 ;  /* 0x0000000807067825 */ /* 0x000fca00078e0216 */
[----:B------:R4:W-:Y:S04]  /*262a0*/  STG.E.64 desc[UR4][R6.64], R94 ;  /* 0x0000005e06007986 */ /* 0x0009e8000c101b04 */
[----:B------:R-:W2:Y:S04]  /*262b0*/  LDG.E R8, desc[UR10][R56.64+0x1b0] ;  /* 0x0001b00a38087981 */ /* 0x000ea8000c1e1900 */
[----:B------:R-:W5:Y:S04]  /*262c0*/  LDG.E R11, desc[UR12][R56.64+0x1b4] ;  /* 0x0001b40c380b7981 */ /* 0x000f68000c1e1900 */
[----:B0-----:R-:W3:Y:S01]  /*262d0*/  LDG.E.64 R4, desc[UR4][R60.64+0x28f8] ;  /* 0x0028f8043c047981 */ /* 0x001ee2000c1e1b00 */
[----:B--2---:R-:W-:-:S02]  /*262e0*/  VIADD R8, R8, 0xffffffff ;  /* 0xffffffff08087836 */ /* 0x004fc40000000000 */
[----:B-----5:R-:W-:-:S04]  /*262f0*/  IMAD.IADD R11, R2, 0x1, R11 ;  /* 0x00000001020b7824 */ /* 0x020fc800078e020b */
[----:B------:R-:W-:-:S04]  /*26300*/  IMAD R11, R3, R8, R11 ;  /* 0x00000008030b7224 */ /* 0x000fc800078e020b */
[----:B------:R-:W-:-:S05]  /*26310*/  IMAD.WIDE R10, R11, 0x8, R22 ;  /* 0x000000080b0a7825 */ /* 0x000fca00078e0216 */
[----:B---3--:R4:W-:Y:S02]  /*26320*/  STG.E.64 desc[UR4][R10.64], R4 ;  /* 0x000000040a007986 */ /* 0x0089e4000c101b04 */
.L_x_553:
[----:B------:R-:W-:Y:S05]  /*26330*/  BSYNC.RECONVERGENT B5 ;  /* 0x0000000000057941 */ /* 0x000fea0003800200 */
.L_x_552:
[----:B------:R-:W-:Y:S02]  /*26340*/  R2UR UR4, R54 ;  /* 0x00000000360472ca */ /* 0x000fe400000e0000 */
[----:B------:R-:W-:-:S13]  /*26350*/  R2UR UR5, R55 ;  /* 0x00000000370572ca */ /* 0x000fda00000e0000 */
[----:B0---4-:R-:W4:Y:S02]  /*26360*/  LDG.E R4, desc[UR4][R56.64+0x1b0] ;  /* 0x0001b00438047981 */ /* 0x011f24000c1e1900 */
[C---:B----4-:R-:W-:Y:S01]  /*26370*/  ISETP.GT.AND P2, PT, R4.reuse, 0x1, PT ;  /* 0x000000010400780c */ /* 0x050fe20003f44270 */
[----:B------:R-:W-:-:S05]  /*26380*/  VIADD R5, R4, 0xffffffff ;  /* 0xffffffff04057836 */ /* 0x000fca0000000000 */
[----:B------:R0:W-:Y:S07]  /*26390*/  STG.E desc[UR4][R56.64+0x1b0], R5 ;  /* 0x0001b00538007986 */ /* 0x0001ee000c101904 */
[----:B------:R-:W-:Y:S05]  /*263a0*/  @P2 BRA `(.L_x_640) ;  /* 0xffffff9000f82947 */ /* 0x000fea000383ffff */
[----:B------:R-:W-:Y:S05]  /*263b0*/  BSYNC.RECONVERGENT B6 ;  /* 0x0000000000067941 */ /* 0x000fea0003800200 */
.L_x_551:
[----:B------:R-:W-:Y:S02]  /*263c0*/  R2UR UR4, R54 ;  /* 0x00000000360472ca */ /* 0x000fe400000e0000 */
[----:B------:R-:W-:-:S13]  /*263d0*/  R2UR UR5, R55 ;  /* 0x00000000370572ca */ /* 0x000fda00000e0000 */
[----:B------:R4:W5:Y:S02]  /*263e0*/  LDG.E R4, desc[UR4][R56.64+0x1b4] ;  /* 0x0001b40438047981 */ /* 0x000964000c1e1900 */
.L_x_550:
[----:B------:R-:W-:Y:S05]  /*263f0*/  BSYNC.RECONVERGENT B7 ;  /* 0x0000000000077941 */ /* 0x000fea0003800200 */
.L_x_549:
[----:B------:R-:W-:Y:S01]  /*26400*/  R2UR UR4, R54 ;  /* 0x00000000360472ca */ /* 0x000fe200000e0000 */
[C---:B0----5:R-:W-:Y:S01]  /*26410*/  VIADD R5, R4.reuse, 0x1 ;  /* 0x0000000104057836 */ /* 0x061fe20000000000 */
[----:B------:R-:W-:Y:S02]  /*26420*/  R2UR UR5, R55 ;  /* 0x00000000370572ca */ /* 0x000fe400000e0000 */
[----:B------:R-:W-:Y:S01]  /*26430*/  ISETP.GE.AND P2, PT, R4, R19, PT ;  /* 0x000000130400720c */ /* 0x000fe20003f46270 */
[----:B------:R-:W-:-:S10]  /*26440*/  IMAD.MOV.U32 R4, RZ, RZ, R5 ;  /* 0x000000ffff047224 */ /* 0x000fd400078e0005 */
[----:B------:R0:W-:Y:S02]  /*26450*/  STG.E desc[UR4][R56.64+0x1b4], R5 ;  /* 0x0001b40538007986 */ /* 0x0001e4000c101904 */
[----:B------:R-:W-:Y:S05]  /*26460*/  @!P2 BRA `(.L_x_641) ;  /* 0xffffff9000a8a947 */ /* 0x000fea000383ffff */
.L_x_548:
[----:B------:R-:W-:Y:S05]  /*26470*/  BSYNC.RECONVERGENT B8 ;  /* 0x0000000000087941 */ /* 0x000fea0003800200 */
.L_x_547:
[C---:B------:R-:W-:Y:S01]  /*26480*/  R2UR UR4, R54.reuse ;  /* 0x00000000360472ca */ /* 0x040fe200000e0000 */
[----:B------:R-:W-:Y:S01]  /*26490*/  IMAD.MOV.U32 R2, RZ, RZ, 0x0 ;  /* 0x00000000ff027424 */ /* 0x000fe200078e00ff */
[C---:B------:R-:W-:Y:S01]  /*264a0*/  R2UR UR5, R55.reuse ;  /* 0x00000000370572ca */ /* 0x040fe200000e0000 */
[----:B0-----:R-:W-:Y:S01]  /*264b0*/  IMAD.MOV.U32 R3, RZ, RZ, -0x40100000 ;  /* 0xbff00000ff037424 */ /* 0x001fe200078e00ff */
[C---:B------:R-:W-:Y:S01]  /*264c0*/  R2UR UR10, R54.reuse ;  /* 0x00000000360a72ca */ /* 0x040fe200000e0000 */
[----:B------:R-:W-:Y:S01]  /*264d0*/  IMAD.MOV.U32 R4, RZ, RZ, 0x0 ;  /* 0x00000000ff047424 */ /* 0x000fe200078e00ff */
[C---:B------:R-:W-:Y:S01]  /*264e0*/  R2UR UR11, R55.reuse ;  /* 0x00000000370b72ca */ /* 0x040fe200000e0000 */
[----:B------:R-:W-:Y:S01]  /*264f0*/  IMAD.MOV.U32 R5, RZ, RZ, 0x7ff00000 ;  /* 0x7ff00000ff057424 */ /* 0x000fe200078e00ff */
[C---:B------:R-:W-:Y:S01]  /*26500*/  R2UR UR12, R54.reuse ;  /* 0x00000000360c72ca */ /* 0x040fe200000e0000 */
[----:B------:R-:W-:Y:S01]  /*26510*/  IMAD.MOV.U32 R13, RZ, RZ, 0x2 ;  /* 0x00000002ff0d7424 */ /* 0x000fe200078e00ff */
[----:B------:R-:W-:Y:S01]  /*26520*/  R2UR UR13, R55 ;  /* 0x00000000370d72ca */ /* 0x000fe200000e0000 */
[----:B------:R-:W-:Y:S01]  /*26530*/  BSSY.RECONVERGENT B0, `(.L_x_642) ;  /* 0x000001d000007945 */ /* 0x000fe20003800200 */
[----:B------:R-:W-:-:S02]  /*26540*/  R2UR UR14, R54 ;  /* 0x00000000360e72ca */ /* 0x000fc400000e0000 */
[C---:B------:R-:W-:Y:S01]  /*26550*/  R2UR UR15, R55.reuse ;  /* 0x00000000370f72ca */ /* 0x040fe200000e0000 */
[----:B------:R0:W-:Y:S01]  /*26560*/  STG.E.64 desc[UR4][R60.64+0x2718], R2 ;  /* 0x002718023c007986 */ /* 0x0001e2000c101b04 */
[----:B------:R-:W-:Y:S02]  /*26570*/  R2UR UR16, R54 ;  /* 0x00000000361072ca */ /* 0x000fe400000e0000 */
[----:B------:R-:W-:Y:S01]  /*26580*/  R2UR UR17, R55 ;  /* 0x00000000371172ca */ /* 0x000fe200000e0000 */
[----:B------:R0:W-:Y:S01]  /*26590*/  STG.E.64 desc[UR10][R60.64+0x2710], R2 ;  /* 0x002710023c007986 */ /* 0x0001e2000c101b0a */
[----:B------:R-:W-:-:S03]  /*265a0*/  ISETP.GE.AND P3, PT, R19, 0x2, PT ;  /* 0x000000021300780c */ /* 0x000fc60003f66270 */
[----:B------:R0:W-:Y:S04]  /*265b0*/  STG.E.64 desc[UR12][R60.64+0x27e8], R4 ;  /* 0x0027e8043c007986 */ /* 0x0001e8000c101b0c */
[----:B------:R0:W-:Y:S04]  /*265c0*/  STG.E.64 desc[UR14][R60.64+0x27e0], R4 ;  /* 0x0027e0043c007986 */ /* 0x0001e8000c101b0e */
[----:B------:R0:W-:Y:S02]  /*265d0*/  STG.E desc[UR16][R56.64+0x1a4], R13 ;  /* 0x0001a40d38007986 */ /* 0x0001e4000c101910 */
[----:B------:R-:W-:Y:S05]  /*265e0*/  @!P3 BRA `(.L_x_643) ;  /* 0x000000000044b947 */ /* 0x000fea0003800000 */
[----:B------:R-:W-:-:S07]  /*265f0*/  IMAD.MOV.U32 R11, RZ, RZ, 0x2 ;  /* 0x00000002ff0b7424 */ /* 0x000fce00078e00ff */
.L_x_644:
[C---:B------:R-:W-:Y:S01]  /*26600*/  R2UR UR4, R54.reuse ;  /* 0x00000000360472ca */ /* 0x040fe200000e0000 */
[----:B0-----:R-:W-:Y:S01]  /*26610*/  IMAD.WIDE R2, R11, 0x8, R60 ;  /* 0x000000080b027825 */ /* 0x001fe200078e023c */
[C---:B------:R-:W-:Y:S02]  /*26620*/  R2UR UR5, R55.reuse ;  /* 0x00000000370572ca */ /* 0x040fe400000e0000 */
[----:B------:R-:W-:Y:S01]  /*26630*/  R2UR UR10, R54 ;  /* 0x00000000360a72ca */ /* 0x000fe200000e0000 */
[----:B------:R-:W-:Y:S01]  /*26640*/  IMAD.MOV.U32 R6, RZ, RZ, 0x0 ;  /* 0x00000000ff067424 */ /* 0x000fe200078e00ff */
[----:B------:R-:W-:Y:S01]  /*26650*/  R2UR UR11, R55 ;  /* 0x00000000370b72ca */ /* 0x000fe200000e0000 */
[----:B------:R-:W-:-:S08]  /*26660*/  IMAD.MOV.U32 R7, RZ, RZ, -0x3f56d000 ;  /* 0xc0a93000ff077424 */ /* 0x000fd000078e00ff */
[----:B------:R0:W-:Y:S04]  /*26670*/  STG.E.64 desc[UR4][R2.64+0x2710], R6 ;  /* 0x0027100602007986 */ /* 0x0001e8000c101b04 */
[----:B------:R-:W5:Y:S02]  /*26680*/  LDG.E R5, desc[UR10][R56.64+0x1a4] ;  /* 0x0001a40a38057981 */ /* 0x000f64000c1e1900 */
[----:B-----5:R-:W-:-:S05]  /*26690*/  IMAD.WIDE R4, R5, 0x8, R60 ;  /* 0x0000000805047825 */ /* 0x020fca00078e023c */
[----:B------:R0:W-:Y:S04]  /*266a0*/  STG.E.64 desc[UR4][R4.64+0x27e0], RZ ;  /* 0x0027e0ff04007986 */ /* 0x0001e8000c101b04 */
[----:B------:R-:W5:Y:S02]  /*266b0*/  LDG.E R0, desc[UR10][R56.64+0x1a4] ;  /* 0x0001a40a38007981 */ /* 0x000f64000c1e1900 */
[C---:B-----5:R-:W-:Y:S01]  /*266c0*/  ISETP.GE.AND P2, PT, R0.reuse, R19, PT ;  /* 0x000000130000720c */ /* 0x060fe20003f46270 */
[----:B------:R-:W-:-:S05]  /*266d0*/  VIADD R11, R0, 0x1 ;  /* 0x00000001000b7836 */ /* 0x000fca0000000000 */
[----:B------:R0:W-:Y:S07]  /*266e0*/  STG.E desc[UR4][R56.64+0x1a4], R11 ;  /* 0x0001a40b38007986 */ /* 0x0001ee000c101904 */
[----:B------:R-:W-:Y:S05]  /*266f0*/  @!P2 BRA `(.L_x_644) ;  /* 0xfffffffc00c0a947 */ /* 0x000fea000383ffff */
.L_x_643:
[----:B------:R-:W-:Y:S05]  /*26700*/  BSYNC.RECONVERGENT B0 ;  /* 0x0000000000007941 */ /* 0x000fea0003800200 */
.L_x_642:
[----:B------:R-:W-:Y:S01]  /*26710*/  R2UR UR4, R54 ;  /* 0x00000000360472ca */ /* 0x000fe200000e0000 */
[----:B------:R-:W-:Y:S01]  /*26720*/  BSSY.RECONVERGENT B2, `(.L_x_645) ;  /* 0x0000b8b000027945 */ /* 0x000fe20003800200 */
[----:B------:R-:W-:-:S13]  /*26730*/  R2UR UR5, R55 ;  /* 0x00000000370572ca */ /* 0x000fda00000e0000 */
[----:B------:R0:W-:Y:S01]  /*26740*/  STG.E desc[UR4][R56.64+0x1a4], R13 ;  /* 0x0001a40d38007986 */ /* 0x0001e2000c101904 */
[----:B------:R-:W-:Y:S05]  /*26750*/  @!P3 BRA `(.L_x_646) ;  /* 0x000000b8001cb947 */ /* 0x000fea0003800000 */
[C---:B0-----:R-:W-:Y:S02]  /*26760*/  VIADD R11, R9.reuse, 0x4fb ;  /* 0x000004fb090b7836 */ /* 0x041fe40000000000 */
[----:B------:R-:W-:Y:S02]  /*26770*/  VIADD R10, R9, 0x4e1 ;  /* 0x000004e1090a7836 */ /* 0x000fe40000000000 */
[C---:B------:R-:W-:Y:S02]  /*26780*/  VIADD R8, R12.reuse, 0x1 ;  /* 0x000000010c087836 */ /* 0x040fe40000000000 */
[----:B------:R-:W-:Y:S02]  /*26790*/  VIADD R2, R19, 0xffffffff ;  /* 0xffffffff13027836 */ /* 0x000fe40000000000 */
[----:B------:R-:W-:Y:S02]  /*267a0*/  VIADD R0, R9, 0xffffffff ;  /* 0xffffffff09007836 */ /* 0x000fe40000000000 */
[----:B------:R-:W-:-:S02]  /*267b0*/  VIADD R7, R12, 0x2 ;  /* 0x000000020c077836 */ /* 0x000fc40000000000 */
[----:B------:R-:W-:Y:S02]  /*267c0*/  VIADD R6, R9, 0xfffffffe ;  /* 0xfffffffe09067836 */ /* 0x000fe40000000000 */
[----:B------:R-:W-:-:S07]  /*267d0*/  IMAD.MOV.U32 R3, RZ, RZ, 0x2 ;  /* 0x00000002ff037424 */ /* 0x000fce00078e00ff */
.L_x_767:
[C---:B------:R-:W-:Y:S01]  /*267e0*/  R2UR UR10, R54.reuse ;  /* 0x00000000360a72ca */ /* 0x040fe200000e0000 */
[----:B------:R-:W-:Y:S01]  /*267f0*/  IMAD.IADD R43, R11, 0x1, R3 ;  /* 0x000000010b2b7824 */ /* 0x000fe200078e0203 */
[----:B------:R-:W-:Y:S02]  /*26800*/  R2UR UR11, R55 ;  /* 0x00000000370b72ca */ /* 0x000fe400000e0000 */
[C---:B------:R-:W-:Y:S01]  /*26810*/  R2UR UR4, R54.reuse ;  /* 0x00000000360472ca */ /* 0x040fe200000e0000 */
[----:B------:R-:W-:Y:S01]  /*26820*/  IMAD.WIDE R42, R43, 0x8, R22 ;  /* 0x000000082b2a7825 */ /* 0x000fe200078e0216 */
[C---:B------:R-:W-:Y:S02]  /*26830*/  R2UR UR5, R55.reuse ;  /* 0x00000000370572ca */ /* 0x040fe400000e0000 */
[----:B------:R-:W-:Y:S02]  /*26840*/  R2UR UR12, R54 ;  /* 0x00000000360c72ca */ /* 0x000fe400000e0000 */
[----:B------:R-:W-:-:S05]  /*26850*/  R2UR UR13, R55 ;  /* 0x00000000370d72ca */ /* 0x000fca00000e0000 */
[----:B------:R-:W5:Y:S04]  /*26860*/  LDG.E.64 R4, desc[UR10][R60.64+0x28b8] ;  /* 0x0028b80a3c047981 */ /* 0x000f68000c1e1b00 */
[----:B------:R-:W5:Y:S04]  /*26870*/  LDG.E.64 R40, desc[UR4][R42.64+-0xd0] ;  /* 0xffff30042a287981 */ /* 0x000f68000c1e1b00 */
[----:B---3--:R-:W3:Y:S04]  /*26880*/  LDG.E.64 R64, desc[UR12][R60.64+0x28c0] ;  /* 0x0028c00c3c407981 */ /* 0x008ee8000c1e1b00 */
[----:B------:R-:W4:Y:S04]  /*26890*/  LDG.E.64 R66, desc[UR10][R60.64+0x28b0] ;  /* 0x0028b00a3c427981 */ /* 0x000f28000c1e1b00 */
[----:B--2---:R-:W4:Y:S01]  /*268a0*/  LDG.E.64 R38, desc[UR4][R42.64] ;  /* 0x000000042a267981 */ /* 0x004f22000c1e1b00 */
[----:B------:R-:W-:Y:S01]  /*268b0*/  BSSY.RECONVERGENT B0, `(.L_x_647) ;  /* 0x0000015000007945 */ /* 0x000fe20003800200 */
[----:B-----5:R-:W-:Y:S01]  /*268c0*/  DADD R4, R40, R4 ;  /* 0x0000000028047229 */ /* 0x020fe20000000004 */
[----:B------:R-:W-:-:S07]  /*268d0*/  IMAD.MOV.U32 R40, RZ, RZ, 0x1 ;  /* 0x00000001ff287424 */ /* 0x000fce00078e00ff */
[----:B---3--:R-:W-:Y:S02]  /*268e0*/  DADD R64, R4, R64 ;  /* 0x0000000004407229 */ /* 0x008fe40000000040 */
[----:B----4-:R-:W-:-:S04]  /*268f0*/  DADD R66, R38, R66 ;  /* 0x0000000026427229 */ /* 0x010fc80000000042 */
[----:B0-----:R-:W0:Y:S06]  /*26900*/  MUFU.RCP64H R41, R65 ;  /* 0x0000004100297308 */ /* 0x001e2c0000001800 */
        /* <DEDUP_REMOVED lines=14> */
[----:B-1----:R-:W-:Y:S05]  /*269f0*/  CALL.REL.NOINC `($__internal_0_$__cuda_sm20_div_rn_f64_full) ;  /* 0x000003f000207944 */ /* 0x002fea0003c00000 */
.L_x_648:
[----:B------:R-:W-:Y:S05]  /*26a00*/  BSYNC.RECONVERGENT B0 ;  /* 0x0000000000007941 */ /* 0x000fea0003800200 */
.L_x_647:
[C---:B------:R-:W-:Y:S02]  /*26a10*/  R2UR UR4, R54.reuse ;  /* 0x00000000360472ca */ /* 0x040fe400000e0000 */
[C---:B------:R-:W-:Y:S02]  /*26a20*/  R2UR UR5, R55.reuse ;  /* 0x00000000370572ca */ /* 0x040fe400000e0000 */
[----:B------:R-:W-:Y:S02]  /*26a30*/  R2UR UR10, R54 ;  /* 0x00000000360a72ca */ /* 0x000fe400000e0000 */
[----:B------:R-:W-:-:S09]  /*26a40*/  R2UR UR11, R55 ;  /* 0x00000000370b72ca */ /* 0x000fd200000e0000 */
[----:B------:R0:W-:Y:S04]  /*26a50*/  STG.E.64 desc[UR4][R60.64+0x28f0], R70 ;  /* 0x0028f0463c007986 */ /* 0x0001e8000c101b04 */
[----:B------:R-:W2:Y:S01]  /*26a60*/  LDG.E R3, desc[UR10][R56.64+0x1a4] ;  /* 0x0001a40a38037981 */ /* 0x000ea2000c1e1900 */
[C---:B------:R-:W-:Y:S01]  /*26a70*/  R2UR UR12, R54.reuse ;  /* 0x00000000360c72ca */ /* 0x040fe200000e0000 */
[----:B------:R-:W-:Y:S01]  /*26a80*/  IMAD.MOV.U32 R4, RZ, RZ, 0x0 ;  /* 0x00000000ff047424 */ /* 0x000fe200078e00ff */
[C---:B------:R-:W-:Y:S01]  /*26a90*/  R2UR UR13, R55.reuse ;  /* 0x00000000370d72ca */ /* 0x040fe200000e0000 */
[----:B------:R-:W-:Y:S01]  /*26aa0*/  IMAD.MOV.U32 R5, RZ, RZ, -0x100000 ;  /* 0xfff00000ff057424 */ /* 0x000fe200078e00ff */
[----:B------:R-:W-:Y:S01]  /*26ab0*/  R2UR UR14, R54 ;  /* 0x00000000360e72ca */ /* 0x000fe200000e0000 */
[----:B------:R-:W-:Y:S01]  /*26ac0*/  IMAD.MOV.U32 R38, RZ, RZ, 0x0 ;  /* 0x00000000ff267424 */ /* 0x000fe200078e00ff */
[----:B------:R-:W-:Y:S01]  /*26ad0*/  R2UR UR15, R55 ;  /* 0x00000000370f72ca */ /* 0x000fe200000e0000 */
[----:B------:R-:W-:Y:S01]  /*26ae0*/  IMAD.MOV.U32 R39, RZ, RZ, 0x7ff00000 ;  /* 0x7ff00000ff277424 */ /* 0x000fe200078e00ff */
[----:B------:R0:W-:Y:S01]  /*26af0*/  STG.E.64 desc[UR4][R60.64+0x2958], R4 ;  /* 0x002958043c007986 */ /* 0x0001e2000c101b04 */
[----:B------:R-:W-:Y:S01]  /*26b00*/  IMAD.MOV.U32 R40, RZ, RZ, 0x0 ;  /* 0x00000000ff287424 */ /* 0x000fe200078e00ff */
[----:B------:R-:W-:Y:S01]  /*26b10*/  BSSY.RECONVERGENT B1, `(.L_x_649) ;  /* 0x0000104000017945 */ /* 0x000fe20003800200 */
[----:B------:R-:W-:Y:S01]  /*26b20*/  IMAD.MOV.U32 R41, RZ, RZ, -0x40100000 ;  /* 0xbff00000ff297424 */ /* 0x000fe200078e00ff */
[----:B------:R0:W-:Y:S04]  /*26b30*/  STG.E.64 desc[UR10][R60.64+0x2980], R38 ;  /* 0x002980263c007986 */ /* 0x0001e8000c101b0a */
[----:B------:R0:W-:Y:S04]  /*26b40*/  STG.E.64 desc[UR12][R60.64+0x2988], R40 ;  /* 0x002988283c007986 */ /* 0x0001e8000c101b0c */
[----:B------:R0:W-:Y:S01]  /*26b50*/  STG.E desc[UR14][R56.64+0x1a0], RZ ;  /* 0x0001a0ff38007986 */ /* 0x0001e2000c10190e */
[----:B--2---:R-:W-:-:S13]  /*26b60*/  ISETP.GE.AND P2, PT, R3, 0x5, PT ;  /* 0x000000050300780c */ /* 0x004fda0003f46270 */
[----:B0-----:R-:W-:Y:S05]  /*26b70*/  @!P2 BRA `(.L_x_650) ;  /* 0x0000000c00f4a947 */ /* 0x001fea0003800000 */
[C---:B------:R-:W-:Y:S01]  /*26b80*/  IADD3 R90, P2, PT, R3.reuse, R58, RZ ;  /* 0x0000003a035a7210 */ /* 0x040fe20007f5e0ff */
[----:B------:R-:W-:Y:S02]  /*26b90*/  IMAD.IADD R13, R0, 0x1, R3 ;  /* 0x00000001000d7824 */ /* 0x000fe400078e0203 */
[----:B------:R-:W-:Y:S02]  /*26ba0*/  VIADD R3, R3, 0xfffffffb ;  /* 0xfffffffb03037836 */ /* 0x000fe40000000000 */
[----:B------:R-:W-:Y:S02]  /*26bb0*/  IMAD.MOV.U32 R63, RZ, RZ, RZ ;  /* 0x000000ffff3f7224 */ /* 0x000fe400078e00ff */
[----:B------:R-:W-:Y:S02]  /*26bc0*/  IMAD.X R91, RZ, RZ, R59, P2 ;  /* 0x000000ffff5b7224 */ /* 0x000fe400010e063b */
[----:B------:R-:W-:-:S07]  /*26bd0*/  VIADD R5, R13, 0x271 ;  /* 0x000002710d057836 */ /* 0x000fce0000000000 */
.L_x_661:
[C---:B------:R-:W-:Y:S01]  /*26be0*/  R2UR UR4, R54.reuse ;  /* 0x00000000360472ca */ /* 0x040fe200000e0000 */
[----:B0-----:R-:W-:Y:S01]  /*26bf0*/  IMAD.WIDE R62, R63, 0x8, R60 ;  /* 0x000000083f3e7825 */ /* 0x001fe200078e023c */
[C---:B------:R-:W-:Y:S02]  /*26c00*/  R2UR UR5, R55.reuse ;  /* 0x00000000370572ca */ /* 0x040fe400000e0000 */
[C---:B------:R-:W-:Y:S02]  /*26c10*/  R2UR UR10, R54.reuse ;  /* 0x00000000360a72ca */ /* 0x040fe400000e0000 */
[C---:B------:R-:W-:Y:S02]  /*26c20*/  R2UR UR11, R55.reuse ;  /* 0x00000000370b72ca */ /* 0x040fe400000e0000 */
[----:B------:R-:W-:Y:S02]  /*26c30*/  R2UR UR12, R54 ;  /* 0x00000000360c72ca */ /* 0x000fe400000e0000 */
[----:B------:R-:W-:-:S05]  /*26c40*/  R2UR UR13, R55 ;  /* 0x00000000370d72ca */ /* 0x000fca00000e0000 */
[----:B------:R-:W2:Y:S04]  /*26c50*/  LDG.E.64 R64, desc[UR4][R62.64+0x2710] ;  /* 0x002710043e407981 */ /* 0x000ea8000c1e1b00 */
[----:B------:R-:W2:Y:S04]  /*26c60*/  LDG.E.64 R44, desc[UR10][R60.64+0x28b8] ;  /* 0x0028b80a3c2c7981 */ /* 0x000ea8000c1e1b00 */
[----:B------:R-:W3:Y:S04]  /*26c70*/  LDG.E.64 R42, desc[UR12][R60.64+0x28c0] ;  /* 0x0028c00c3c2a7981 */ /* 0x000ee8000c1e1b00 */
[----:B------:R-:W4:Y:S04]  /*26c80*/  LDG.E.64 R66, desc[UR4][R62.64+0x27e0] ;  /* 0x0027e0043e427981 */ /* 0x000f28000c1e1b00 */
[----:B------:R-:W4:Y:S01]  /*26c90*/  LDG.E.64 R78, desc[UR10][R60.64+0x28b0] ;  /* 0x0028b00a3c4e7981 */ /* 0x000f22000c1e1b00 */
[----:B------:R-:W-:Y:S01]  /*26ca0*/  IMAD.MOV.U32 R40, RZ, RZ, 0x1 ;  /* 0x00000001ff287424 */ /* 0x000fe200078e00ff */
[----:B------:R-:W-:Y:S01]  /*26cb0*/  BSSY.RECONVERGENT B0, `(.L_x_651) ;  /* 0x0000016000007945 */ /* 0x000fe20003800200 */
[----:B--2---:R-:W-:-:S08]  /*26cc0*/  DADD R64, R64, R44 ;  /* 0x0000000040407229 */ /* 0x004fd0000000002c */
[----:B---3--:R-:W-:Y:S02]  /*26cd0*/  DADD R64, R64, R42 ;  /* 0x0000000040407229 */ /* 0x008fe4000000002a */
[----:B----4-:R-:W-:-:S04]  /*26ce0*/  DADD R66, R66, R78 ;  /* 0x0000000042427229 */ /* 0x010fc8000000004e */
[----:B------:R-:W0:Y:S06]  /*26cf0*/  MUFU.RCP64H R41, R65 ;  /* 0x0000004100297308 */ /* 0x000e2c0000001800 */
[----:B------:R-:W-:Y:S01]  /*26d00*/  FSETP.GEU.AND P3, PT, |R67|, 6.5827683646048100446e-37, PT ;  /* 0x036000004300780b */ /* 0x000fe20003f6e200 */
[----:B0-----:R-:W-:-:S08]  /*26d10*/  DFMA R38, -R64, R40, 1 ;  /* 0x3ff000004026742b */ /* 0x001fd00000000128 */
[----:B------:R-:W-:-:S08]  /*26d20*/  DFMA R38, R38, R38, R38 ;  /* 0x000000262626722b */ /* 0x000fd00000000026 */
[----:B------:R-:W-:-:S08]  /*26d30*/  DFMA R38, R40, R38, R40 ;  /* 0x000000262826722b */ /* 0x000fd00000000028 */
[----:B------:R-:W-:-:S08]  /*26d40*/  DFMA R40, -R64, R38, 1 ;  /* 0x3ff000004028742b */ /* 0x000fd00000000126 */
[----:B------:R-:W-:-:S08]  /*26d50*/  DFMA R40, R38, R40, R38 ;  /* 0x000000282628722b */ /* 0x000fd00000000026 */
[----:B------:R-:W-:-:S08]  /*26d60*/  DMUL R38, R66, R40 ;  /* 0x0000002842267228 */ /* 0x000fd00000000000 */
[----:B-1----:R-:W-:-:S08]  /*26d70*/  DFMA R92, -R64, R38, R66 ;  /* 0x00000026405c722b */ /* 0x002fd00000000142 */
[----:B------:R-:W-:-:S10]  /*26d80*/  DFMA R92, R40, R92, R38 ;  /* 0x0000005c285c722b */ /* 0x000fd40000000026 */
[----:B------:R-:W-:-:S05]  /*26d90*/  FFMA R4, RZ, R65, R93 ;  /* 0x00000041ff047223 */ /* 0x000fca000000005d */
[----:B------:R-:W-:-:S13]  /*26da0*/  FSETP.GT.AND P2, PT, |R4|, 1.469367938527859385e-39, PT ;  /* 0x001000000400780b */ /* 0x000fda0003f44200 */
[----:B------:R-:W-:Y:S05]  /*26db0*/  @P2 BRA P3, `(.L_x_652) ;  /* 0x0000000000142947 */ /* 0x000fea0001800000 */
[----:B------:R-:W-:Y:S05]  /*26dc0*/  BMOV.32.CLEAR RZ, B11 ;  /* 0x000000000bff7355 */ /* 0x000fea0000100000 */
[----:B------:R-:W-:-:S07]  /*26dd0*/  MOV R38, 0x26df0 ;  /* 0x00026df000267802 */ /* 0x000fce0000000f00 */
[----:B------:R-:W-:Y:S05]  /*26de0*/  CALL.REL.NOINC `($__internal_0_$__cuda_sm20_div_rn_f64_full) ;  /* 0x000003ec00247944 */ /* 0x000fea0003c00000 */
[----:B------:R-:W-:Y:S02]  /*26df0*/  IMAD.MOV.U32 R92, RZ, RZ, R70 ;  /* 0x000000ffff5c7224 */ /* 0x000fe400078e0046 */
[----:B------:R-:W-:-:S07]  /*26e00*/  IMAD.MOV.U32 R93, RZ, RZ, R71 ;  /* 0x000000ffff5d7224 */ /* 0x000fce00078e0047 */
.L_x_652:
[----:B------:R-:W-:Y:S05]  /*26e10*/  BSYNC.RECONVERGENT B0 ;  /* 0x0000000000007941 */ /* 0x000fea0003800200 */
.L_x_651:
[----:B------:R-:W-:Y:S01]  /*26e20*/  DADD R64, R44, R42 ;  /* 0x000000002c407229 */ /* 0x000fe2000000002a */
[----:B------:R-:W-:Y:S01]  /*26e30*/  IMAD.MOV.U32 R40, RZ, RZ, 0x1 ;  /* 0x00000001ff287424 */ /* 0x000fe200078e00ff */
[----:B------:R-:W-:Y:S01]  /*26e40*/  R2UR UR4, R54 ;  /* 0x00000000360472ca */ /* 0x000fe200000e0000 */
[----:B------:R-:W-:Y:S01]  /*26e50*/  BSSY.RECONVERGENT B0, `(.L_x_653) ;  /* 0x0000015000007945 */ /* 0x000fe20003800200 */
[----:B------:R-:W-:Y:S02]  /*26e60*/  R2UR UR5, R55 ;  /* 0x00000000370572ca */ /* 0x000fe400000e0000 */
[----:B------:R-:W0:Y:S01]  /*26e70*/  MUFU.RCP64H R41, R65 ;  /* 0x0000004100297308 */ /* 0x000e220000001800 */
[----:B------:R-:W-:-:S10]  /*26e80*/  FSETP.GEU.AND P3, PT, |R79|, 6.5827683646048100446e-37, PT ;  /* 0x036000004f00780b */ /* 0x000fd40003f6e200 */
[----:B------:R1:W-:Y:S01]  /*26e90*/  STG.E.64 desc[UR4][R60.64+0x2960], R92 ;  /* 0x0029605c3c007986 */ /* 0x0003e2000c101b04 */
        /* <DEDUP_REMOVED lines=10> */
[----:B-1----:R-:W-:Y:S05]  /*26f40*/  @P2 BRA P3, `(.L_x_654) ;  /* 0x0000000000142947 */ /* 0x002fea0001800000 */
[----:B------:R-:W-:Y:S05]  /*26f50*/  BMOV.32.CLEAR RZ, B11 ;  /* 0x000000000bff7355 */ /* 0x000fea0000100000 */
[----:B------:R-:W-:Y:S01]  /*26f60*/  IMAD.MOV.U32 R66, RZ, RZ, R78 ;  /* 0x000000ffff427224 */ /* 0x000fe200078e004e */
[----:B------:R-:W-:Y:S01]  /*26f70*/  MOV R38, 0x26fa0 ;  /* 0x00026fa000267802 */ /* 0x000fe20000000f00 */
[----:B------:R-:W-:-:S07]  /*26f80*/  IMAD.MOV.U32 R67, RZ, RZ, R79 ;  /* 0x000000ffff437224 */ /* 0x000fce00078e004f */
[----:B------:R-:W-:Y:S05]  /*26f90*/  CALL.REL.NOINC `($__internal_0_$__cuda_sm20_div_rn_f64_full) ;  /* 0x000003e800b87944 */ /* 0x000fea0003c00000 */
.L_x_654:
[----:B------:R-:W-:Y:S05]  /*26fa0*/  BSYNC.RECONVERGENT B0 ;  /* 0x0000000000007941 */ /* 0x000fea0003800200 */
.L_x_653:
[----:B------:R-:W-:Y:S01]  /*26fb0*/  R2UR UR4, R54 ;  /* 0x00000000360472ca */ /* 0x000fe200000e0000 */
[----:B------:R-:W-:Y:S01]  /*26fc0*/  DSETP.GE.AND P2, PT, R92, R70, PT ;  /* 0x000000465c00722a */ /* 0x000fe20003f46000 */
[----:B------:R-:W-:Y:S01]  /*26fd0*/  R2UR UR5, R55 ;  /* 0x00000000370572ca */ /* 0x000fe200000e0000 */
[----:B------:R-:W-:-:S12]  /*26fe0*/  BSSY.RECONVERGENT B0, `(.L_x_655) ;  /* 0x00000a0000007945 */ /* 0x000fd80003800200 */
[----:B------:R0:W-:Y:S01]  /*26ff0*/  STG.E.64 desc[UR4][R60.64+0x2968], R70 ;  /* 0x002968463c007986 */ /* 0x0001e2000c101b04 */
[----:B------:R-:W-:Y:S05]  /*27000*/  @!P2 BRA `(.L_x_656) ;  /* 0x000000040048a947 */ /* 0x000fea0003800000 */
[----:B------:R-:W-:Y:S02]  /*27010*/  R2UR UR4, R54 ;  /* 0x00000000360472ca */ /* 0x000fe400000e0000 */
[----:B------:R-:W-:-:S13]  /*27020*/  R2UR UR5, R55 ;  /* 0x00000000370572ca */ /* 0x000fda00000e0000 */
[----:B------:R-:W2:Y:S01]  /*27030*/  LDG.E R39, desc[UR4][R56.64+0x1a0] ;  /* 0x0001a00438277981 */ /* 0x000ea2000c1e1900 */
[----:B------:R-:W-:Y:S02]  /*27040*/  R2UR UR10, R54 ;  /* 0x00000000360a72ca */ /* 0x000fe400000e0000 */
[----:B------:R-:W-:-:S13]  /*27050*/  R2UR UR11, R55 ;  /* 0x00000000370b72ca */ /* 0x000fda00000e0000 */
[----:B------:R-:W3:Y:S01]  /*27060*/  LDG.E.S8 R67, desc[UR10][R90.64] ;  /* 0x0000000a5a437981 */ /* 0x000ee2000c1e1300 */
[----:B--2---:R-:W-:-:S05]  /*27070*/  IMAD.IADD R4, R8, 0x1, R39 ;  /* 0x0000000108047824 */ /* 0x004fca00078e0227 */
[----:B------:R-:W-:-:S04]  /*27080*/  IADD3 R64, P2, PT, R4, R25, RZ ;  /* 0x0000001904407210 */ /* 0x000fc80007f5e0ff */
[----:B------:R-:W-:-:S05]  /*27090*/  LEA.HI.X.SX32 R65, R4, R24, 0x1, P2 ;  /* 0x0000001804417211 */ /* 0x000fca00010f0eff */
[----:B------:R-:W3:Y:S01]  /*270a0*/  LDG.E.S8 R64, desc[UR4][R64.64] ;  /* 0x0000000440407981 */ /* 0x000ee2000c1e1300 */
[----:B------:R-:W-:-:S04]  /*270b0*/  IMAD.WIDE R40, R39, 0x8, R60 ;  /* 0x0000000827287825 */ /* 0x000fc800078e023c */
[----:B------:R-:W-:Y:S02]  /*270c0*/  IMAD R63, R2, R39, R13 ;  /* 0x00000027023f7224 */ /* 0x000fe400078e020d */
[----:B------:R-:W2:Y:S02]  /*270d0*/  LDG.E.64 R40, desc[UR4][R40.64+0x27e0] ;  /* 0x0027e00428287981 */ /* 0x000ea4000c1e1b00 */
[----:B------:R-:W-:-:S05]  /*270e0*/  IMAD.WIDE R62, R63, 0x8, R22 ;  /* 0x000000083f3e7825 */ /* 0x000fca00078e0216 */
[----:B------:R-:W4:Y:S01]  /*270f0*/  LDG.E.64 R94, desc[UR10][R62.64] ;  /* 0x0000000a3e5e7981 */ /* 0x000f22000c1e1b00 */
[----:B---3--:R-:W-:-:S05]  /*27100*/  IMAD R67, R64, 0x5, R67 ;  /* 0x0000000540437824 */ /* 0x008fca00078e0243 */
[----:B------:R-:W-:-:S04]  /*27110*/  LEA R14, R67, 0x10000, 0x3 ;  /* 0x00010000430e7811 */ /* 0x000fc800078e18ff */
[----:B------:R-:W2:Y:S02]  /*27120*/  LDC.64 R38, c[0x3][R14+-0x4970] ;  /* 0x00eda4000e267b82 */ /* 0x000ea40000000a00 */
[----:B--2---:R-:W-:-:S08]  /*27130*/  DADD R38, R40, R38 ;  /* 0x0000000028267229 */ /* 0x004fd00000000026 */
[----:B----4-:R-:W-:-:S07]  /*27140*/  DADD R94, R38, R94 ;  /* 0x00000000265e7229 */ /* 0x010fce000000005e */
[----:B------:R-:W-:Y:S04]  /*27150*/  STG.E.64 desc[UR4][R60.64+0x2970], R94 ;  /* 0x0029705e3c007986 */ /* 0x000fe8000c101b04 */
[----:B------:R-:W2:Y:S04]  /*27160*/  LDG.E R39, desc[UR10][R56.64+0x1a0] ;  /* 0x0001a00a38277981 */ /* 0x000ea8000c1e1900 */
        /* <DEDUP_REMOVED lines=10> */
[----:B------:R-:W-:Y:S01]  /*27210*/  DSETP.GT.AND P2, PT, R94, RZ, PT ;  /* 0x000000ff5e00722a */ /* 0x000fe20003f44000 */
[----:B------:R-:W-:Y:S01]  /*27220*/  UMOV UR4, 0xff800000 ;  /* 0xff80000000047882 */ /* 0x000fe20000000000 */
[----:B------:R-:W-:-:S04]  /*27230*/  UMOV UR5, 0x41cdcd64 ;  /* 0x41cdcd6400057882 */ /* 0x000fc80000000000 */
[----:B------:R-:W-:Y:S01]  /*27240*/  DSETP.LEU.AND P2, PT, |R94|, UR4, !P2 ;  /* 0x000000045e007e2a */ /* 0x000fe2000d74b200 */
[----:B------:R-:W-:Y:S02]  /*27250*/  R2UR UR4, R54 ;  /* 0x00000000360472ca */ /* 0x000fe400000e0000 */
[----:B------:R-:W-:Y:S01]  /*27260*/  R2UR UR5, R55 ;  /* 0x00000000370572ca */ /* 0x000fe200000e0000 */
[----:B------:R-:W-:Y:S01]  /*27270*/  BSSY.RECONVERGENT B3, `(.L_x_657) ;  /* 0x000002a000037945 */ /* 0x000fe20003800200 */
[----:B---3--:R-:W-:-:S05]  /*27280*/  IMAD R67, R64, 0x5, R67 ;  /* 0x0000000540437824 */ /* 0x008fca00078e0243 */
[----:B------:R-:W-:-:S04]  /*27290*/  LEA R4, R67, 0x10000, 0x3 ;  /* 0x0001000043047811 */ /* 0x000fc800078e18ff */
[----:B------:R-:W2:Y:S02]  /*272a0*/  LDC.64 R38, c[0x3][R4+-0x4a38] ;  /* 0x00ed720004267b82 */ /* 0x000ea40000000a00 */
[----:B--2---:R-:W-:-:S08]  /*272b0*/  DADD R38, R40, R38 ;  /* 0x0000000028267229 */ /* 0x004fd00000000026 */
[----:B----4-:R-:W-:-:S08]  /*272c0*/  DADD R92, R38, R92 ;  /* 0x00000000265c7229 */ /* 0x010fd0000000005c */
[----:B------:R-:W-:Y:S01]  /*272d0*/  DSETP.LEU.AND P2, PT, R92, RZ, P2 ;  /* 0x000000ff5c00722a */ /* 0x000fe2000174b000 */
[----:B------:R1:W-:-:S13]  /*272e0*/  STG.E.64 desc[UR4][R60.64+0x2978], R92 ;  /* 0x0029785c3c007986 */ /* 0x0003da000c101b04 */
[----:B-1----:R-:W-:Y:S02]  /*272f0*/  @!P2 IMAD.MOV.U32 R92, RZ, RZ, 0x0 ;  /* 0x00000000ff5ca424 */ /* 0x002fe400078e00ff */
[----:B------:R-:W-:-:S06]  /*27300*/  @!P2 IMAD.MOV.U32 R93, RZ, RZ, -0x40100000 ;  /* 0xbff00000ff5da424 */ /* 0x000fcc00078e00ff */
[----:B------:R-:W-:-:S08]  /*27310*/  DADD R64, R44, R92 ;  /* 0x000000002c407229 */ /* 0x000fd0000000005c */
[----:B------:R-:W-:-:S06]  /*27320*/  DADD R64, R42, R64 ;  /* 0x000000002a407229 */ /* 0x000fcc0000000040 */
[----:B------:R-:W1:Y:S01]  /*27330*/  MUFU.RCP64H R41, R65 ;  /* 0x0000004100297308 */ /* 0x000e620000001800 */
[----:B------:R-:W-:-:S06]  /*27340*/  IMAD.MOV.U32 R40, RZ, RZ, 0x1 ;  /* 0x00000001ff287424 */ /* 0x000fcc00078e00ff */
[----:B-1----:R-:W-:-:S08]  /*27350*/  DFMA R38, -R64, R40, 1 ;  /* 0x3ff000004026742b */ /* 0x002fd00000000128 */
[----:B------:R-:W-:-:S08]  /*27360*/  DFMA R38, R38, R38, R38 ;  /* 0x000000262626722b */ /* 0x000fd00000000026 */
[----:B------:R-:W-:Y:S01]  /*27370*/  DFMA R38, R40, R38, R40 ;  /* 0x000000262826722b */ /* 0x000fe20000000028 */
[----:B------:R-:W-:Y:S02]  /*27380*/  @!P2 IMAD.MOV.U32 R94, RZ, RZ, 0x0 ;  /* 0x00000000ff5ea424 */ /* 0x000fe400078e00ff */
[----:B------:R-:W-:-:S05]  /*27390*/  @!P2 IMAD.MOV.U32 R95, RZ, RZ, 0x7ff00000 ;  /* 0x7ff00000ff5fa424 */ /* 0x000fca00078e00ff */
[----:B------:R-:W-:Y:S02]  /*273a0*/  DFMA R40, -R64, R38, 1 ;  /* 0x3ff000004028742b */ /* 0x000fe40000000126 */
[----:B------:R-:W-:-:S06]  /*273b0*/  DADD R66, R78, R94 ;  /* 0x000000004e427229 */ /* 0x000fcc000000005e */
[----:B------:R-:W-:-:S08]  /*273c0*/  DFMA R40, R38, R40, R38 ;  /* 0x000000282628722b */ /* 0x000fd00000000026 */
[----:B------:R-:W-:-:S08]  /*273d0*/  DMUL R38, R66, R40 ;  /* 0x0000002842267228 */ /* 0x000fd00000000000 */
[----:B0-----:R-:W-:Y:S01]  /*273e0*/  DFMA R70, -R64, R38, R66 ;  /* 0x000000264046722b */ /* 0x001fe20000000142 */
[C---:B------:R-:W-:Y:S02]  /*273f0*/  @!P2 R2UR UR4, R54.reuse ;  /* 0x000000003604a2ca */ /* 0x040fe400000e0000 */
[C---:B------:R-:W-:Y:S02]  /*27400*/  @!P2 R2UR UR5, R55.reuse ;  /* 0x000000003705a2ca */ /* 0x040fe400000e0000 */
[----:B------:R-:W-:Y:S02]  /*27410*/  @!P2 R2UR UR10, R54 ;  /* 0x00000000360aa2ca */ /* 0x000fe400000e0000 */
[----:B------:R-:W-:Y:S01]  /*27420*/  @!P2 R2UR UR11, R55 ;  /* 0x00000000370ba2ca */ /* 0x000fe200000e0000 */
[----:B------:R-:W-:Y:S01]  /*27430*/  DFMA R70, R40, R70, R38 ;  /* 0x000000462846722b */ /* 0x000fe20000000026 */
[----:B------:R-:W-:Y:S02]  /*27440*/  @!P2 IMAD.MOV.U32 R40, RZ, RZ, 0x0 ;  /* 0x00000000ff28a424 */ /* 0x000fe400078e00ff */
[----:B------:R-:W-:-:S02]  /*27450*/  @!P2 IMAD.MOV.U32 R41, RZ, RZ, 0x7ff00000 ;  /* 0x7ff00000ff29a424 */ /* 0x000fc400078e00ff */
[----:B------:R-:W-:Y:S02]  /*27460*/  @!P2 IMAD.MOV.U32 R38, RZ, RZ, 0x0 ;  /* 0x00000000ff26a424 */ /* 0x000fe400078e00ff */
[----:B------:R-:W-:-:S03]  /*27470*/  @!P2 IMAD.MOV.U32 R39, RZ, RZ, -0x40100000 ;  /* 0xbff00000ff27a424 */ /* 0x000fc600078e00ff */
[----:B------:R-:W-:Y:S01]  /*27480*/  FFMA R4, RZ, R65, R71 ;  /* 0x00000041ff047223 */ /* 0x000fe20000000047 */
[----:B------:R0:W-:Y:S01]  /*27490*/  @!P2 STG.E.64 desc[UR4][R60.64+0x2970], R40 ;  /* 0x002970283c00a986 */ /* 0x0001e2000c101b04 */
[----:B------:R-:W-:-:S03]  /*274a0*/  FSETP.GEU.AND P3, PT, |R67|, 6.5827683646048100446e-37, PT ;  /* 0x036000004300780b */ /* 0x000fc60003f6e200 */
[----:B------:R0:W-:Y:S01]  /*274b0*/  @!P2 STG.E.64 desc[UR10][R60.64+0x2978], R38 ;  /* 0x002978263c00a986 */ /* 0x0001e2000c101b0a */
[----:B------:R-:W-:-:S13]  /*274c0*/  FSETP.GT.AND P2, PT, |R4|, 1.469367938527859385e-39, PT ;  /* 0x001000000400780b */ /* 0x000fda0003f44200 */
[----:B0-----:R-:W-:Y:S05]  /*274d0*/  @P2 BRA P3, `(.L_x_658) ;  /* 0x00000000000c2947 */ /* 0x001fea0001800000 */
[----:B------:R-:W-:Y:S05]  /*274e0*/  BMOV.32.CLEAR RZ, B11 ;  /* 0x000000000bff7355 */ /* 0x000fea0000100000 */
[----:B------:R-:W-:-:S07]  /*274f0*/  MOV R38, 0x27510 ;  /* 0x0002751000267802 */ /* 0x000fce0000000f00 */
[----:B------:R-:W-:Y:S05]  /*27500*/  CALL.REL.NOINC `($__internal_0_$__cuda_sm20_div_rn_f64_full) ;  /* 0x000003e4005c7944 */ /* 0x000fea0003c00000 */
.L_x_658:
[----:B------:R-:W-:Y:S05]  /*27510*/  BSYNC.RECONVERGENT B3 ;  /* 0x0000000000037941 */ /* 0x000fea0003800200 */
.L_x_657:
[----:B------:R-:W-:Y:S05]  /*27520*/  BRA `(.L_x_659) ;  /* 0x00000004002c7947 */ /* 0x000fea0003800000 */
.L_x_656:
        /* <DEDUP_REMOVED lines=10> */
[----:B------:R-:W-:-:S04]  /*275d0*/  IMAD R63, R2, R39, R13 ;  /* 0x00000027023f7224 */ /* 0x000fc800078e020d */
[----:B------:R-:W-:-:S05]  /*275e0*/  IMAD.WIDE R62, R63, 0x8, R22 ;  /* 0x000000083f3e7825 */ /* 0x000fca00078e0216 */
[----:B------:R-:W2:Y:S01]  /*275f0*/  LDG.E.64 R94, desc[UR4][R62.64] ;  /* 0x000000043e5e7981 */ /* 0x000ea2000c1e1b00 */
[----:B---3--:R-:W-:-:S05]  /*27600*/  IMAD R65, R40, 0x5, R65 ;  /* 0x0000000528417824 */ /* 0x008fca00078e0241 */
[----:B------:R-:W-:-:S04]  /*27610*/  LEA R14, R65, 0x10000, 0x3 ;  /* 0x00010000410e7811 */ /* 0x000fc800078e18ff */
[----:B------:R-:W2:Y:S02]  /*27620*/  LDC.64 R38, c[0x3][R14+-0x4970] ;  /* 0x00eda4000e267b82 */ /* 0x000ea40000000a00 */
[----:B--2---:R-:W-:-:S07]  /*27630*/  DADD R94, R38, R94 ;  /* 0x00000000265e7229 */ /* 0x004fce000000005e */
[----:B------:R-:W-:Y:S04]  /*27640*/  STG.E.64 desc[UR4][R60.64+0x2970], R94 ;  /* 0x0029705e3c007986 */ /* 0x000fe8000c101b04 */
[----:B------:R-:W2:Y:S04]  /*27650*/  LDG.E R39, desc[UR10][R56.64+0x1a0] ;  /* 0x0001a00a38277981 */ /* 0x000ea8000c1e1900 */
        /* <DEDUP_REMOVED lines=55> */
.L_x_660:
[----:B------:R-:W-:Y:S05]  /*279d0*/  BSYNC.RECONVERGENT B3 ;  /* 0x0000000000037941 */ /* 0x000fea0003800200 */
.L_x_659:
[----:B------:R-:W-:Y:S05]  /*279e0*/  BSYNC.RECONVERGENT B0 ;  /* 0x0000000000007941 */ /* 0x000fea0003800200 */
.L_x_655:
[----:B------:R-:W-:Y:S02]  /*279f0*/  R2UR UR4, R54 ;  /* 0x00000000360472ca */ /* 0x000fe400000e0000 */
[----:B------:R-:W-:-:S13]  /*27a00*/  R2UR UR5, R55 ;  /* 0x00000000370572ca */ /* 0x000fda00000e0000 */
[----:B------:R-:W2:Y:S01]  /*27a10*/  LDG.E.64 R38, desc[UR4][R60.64+0x2958] ;  /* 0x002958043c267981 */ /* 0x000ea2000c1e1b00 */
[----:B------:R-:W-:Y:S01]  /*27a20*/  DSETP.GT.AND P2, PT, R92, -2500, PT ;  /* 0xc0a388005c00742a */ /* 0x000fe20003f44000 */
[----:B------:R-:W-:Y:S02]  /*27a30*/  R2UR UR16, R54 ;  /* 0x00000000361072ca */ /* 0x000fe400000e0000 */
[----:B------:R-:W-:Y:S01]  /*27a40*/  R2UR UR17, R55 ;  /* 0x00000000371172ca */ /* 0x000fe200000e0000 */
[----:B------:R0:W-:Y:S02]  /*27a50*/  STG.E.64 desc[UR4][R60.64+0x2960], R70 ;  /* 0x002960463c007986 */ /* 0x0001e4000c101b04 */
[----:B--2---:R-:W-:-:S14]  /*27a60*/  DSETP.GEU.OR P2, PT, R38, R70, !P2 ;  /* 0x000000462600722a */ /* 0x004fdc000574e400 */
[C---:B------:R-:W-:Y:S02]  /*27a70*/  @!P2 R2UR UR10, R54.reuse ;  /* 0x00000000360aa2ca */ /* 0x040fe400000e0000 */
[C---:B------:R-:W-:Y:S02]  /*27a80*/  @!P2 R2UR UR11, R55.reuse ;  /* 0x00000000370ba2ca */ /* 0x040fe400000e0000 */
[C---:B------:R-:W-:Y:S02]  /*27a90*/  @!P2 R2UR UR12, R54.reuse ;  /* 0x00000000360ca2ca */ /* 0x040fe400000e0000 */
[C---:B------:R-:W-:Y:S02]  /*27aa0*/  @!P2 R2UR UR13, R55.reuse ;  /* 0x00000000370da2ca */ /* 0x040fe400000e0000 */
[----:B------:R-:W-:Y:S02]  /*27ab0*/  @!P2 R2UR UR14, R54 ;  /* 0x00000000360ea2ca */ /* 0x000fe400000e0000 */
[----:B------:R-:W-:-:S05]  /*27ac0*/  @!P2 R2UR UR15, R55 ;  /* 0x00000000370fa2ca */ /* 0x000fca00000e0000 */
[----:B------:R0:W-:Y:S04]  /*27ad0*/  @!P2 STG.E.64 desc[UR10][R60.64+0x2980], R94 ;  /* 0x0029805e3c00a986 */ /* 0x0001e8000c101b0a */
[----:B------:R0:W-:Y:S04]  /*27ae0*/  @!P2 STG.E.64 desc[UR12][R60.64+0x2988], R92 ;  /* 0x0029885c3c00a986 */ /* 0x0001e8000c101b0c */
[----:B------:R0:W-:Y:S04]  /*27af0*/  @!P2 STG.E.64 desc[UR14][R60.64+0x2958], R70 ;  /* 0x002958463c00a986 */ /* 0x0001e8000c101b0e */
[----:B------:R-:W2:Y:S02]  /*27b00*/  LDG.E R4, desc[UR16][R56.64+0x1a0] ;  /* 0x0001a01038047981 */ /* 0x000ea4000c1e1900 */
[C---:B--2---:R-:W-:Y:S01]  /*27b10*/  ISETP.GE.AND P2, PT, R4.reuse, R3, PT ;  /* 0x000000030400720c */ /* 0x044fe20003f46270 */
[----:B------:R-:W-:-:S05]  /*27b20*/  VIADD R63, R4, 0x1 ;  /* 0x00000001043f7836 */ /* 0x000fca0000000000 */
[----:B------:R0:W-:Y:S07]  /*27b30*/  STG.E desc[UR4][R56.64+0x1a0], R63 ;  /* 0x0001a03f38007986 */ /* 0x0001ee000c101904 */
[----:B------:R-:W-:Y:S05]  /*27b40*/  @!P2 BRA `(.L_x_661) ;  /* 0xfffffff00024a947 */ /* 0x000fea000383ffff */
.L_x_650:
[----:B------:R-:W-:Y:S05]  /*27b50*/  BSYNC.RECONVERGENT B1 ;  /* 0x0000000000017941 */ /* 0x000fea0003800200 */
.L_x_649:
[----:B------:R-:W-:Y:S02]  /*27b60*/  R2UR UR4, R54 ;  /* 0x00000000360472ca */ /* 0x000fe400000e0000 */
[----:B------:R-:W-:-:S13]  /*27b70*/  R2UR UR5, R55 ;  /* 0x00000000370572ca */ /* 0x000fda00000e0000 */
[----:B------:R-:W2:Y:S01]  /*27b80*/  LDG.E.64 R42, desc[UR4][R60.64+0x2980] ;  /* 0x002980043c2a7981 */ /* 0x000ea2000c1e1b00 */
[C---:B------:R-:W-:Y:S02]  /*27b90*/  R2UR UR10, R54.reuse ;  /* 0x00000000360a72ca */ /* 0x040fe400000e0000 */
[C---:B------:R-:W-:Y:S02]  /*27ba0*/  R2UR UR11, R55.reuse ;  /* 0x00000000370b72ca */ /* 0x040fe400000e0000 */
[C---:B------:R-:W-:Y:S02]  /*27bb0*/  R2UR UR12, R54.reuse ;  /* 0x00000000360c72ca */ /* 0x040fe400000e0000 */
[C---:B------:R-:W-:Y:S01]  /*27bc0*/  R2UR UR13, R55.reuse ;  /* 0x00000000370d72ca */ /* 0x040fe200000e0000 */
[----:B--2---:R2:W-:Y:S08]  /*27bd0*/  STG.E.64 desc[UR4][R60.64+0x2990], R42 ;  /* 0x0029902a3c007986 */ /* 0x0045f0000c101b04 */
[----:B------:R2:W-:Y:S04]  /*27be0*/  STG.E.64 desc[UR10][R60.64+0x2918], R42 ;  /* 0x0029182a3c007986 */ /* 0x0005e8000c101b0a */
[----:B------:R-:W3:Y:S01]  /*27bf0*/  LDG.E R3, desc[UR12][R56.64+0x1a4] ;  /* 0x0001a40c38037981 */ /* 0x000ee2000c1e1900 */
[----:B------:R-:W-:Y:S01]  /*27c00*/  R2UR UR14, R54 ;  /* 0x00000000360e72ca */ /* 0x000fe200000e0000 */
[----:B------:R-:W-:Y:S01]  /*27c10*/  IMAD.MOV.U32 R4, RZ, RZ, 0x0 ;  /* 0x00000000ff047424 */ /* 0x000fe200078e00ff */
[----:B------:R-:W-:Y:S01]  /*27c20*/  R2UR UR15, R55 ;  /* 0x00000000370f72ca */ /* 0x000fe200000e0000 */
[----:B------:R-:W-:Y:S01]  /*27c30*/  IMAD.MOV.U32 R5, RZ, RZ, -0x100000 ;  /* 0xfff00000ff057424 */ /* 0x000fe200078e00ff */
[----:B------:R-:W-:Y:S01]  /*27c40*/  BSSY.RECONVERGENT B1, `(.L_x_662) ;  /* 0x0000108000017945 */ /* 0x000fe20003800200 */
[----:B------:R-:W-:-:S02]  /*27c50*/  IMAD.MOV.U32 R38, RZ, RZ, 0x0 ;  /* 0x00000000ff267424 */ /* 0x000fc400078e00ff */
[----:B------:R-:W-:Y:S01]  /*27c60*/  IMAD.MOV.U32 R39, RZ, RZ, 0x7ff00000 ;  /* 0x7ff00000ff277424 */ /* 0x000fe200078e00ff */
[----:B------:R2:W-:Y:S01]  /*27c70*/  STG.E.64 desc[UR4][R60.64+0x2958], R4 ;  /* 0x002958043c007986 */ /* 0x0005e2000c101b04 */
[----:B------:R-:W-:Y:S02]  /*27c80*/  IMAD.MOV.U32 R40, RZ, RZ, 0x0 ;  /* 0x00000000ff287424 */ /* 0x000fe400078e00ff */
[----:B------:R-:W-:Y:S01]  /*27c90*/  IMAD.MOV.U32 R41, RZ, RZ, -0x40100000 ;  /* 0xbff00000ff297424 */ /* 0x000fe200078e00ff */
[----:B------:R2:W-:Y:S04]  /*27ca0*/  STG.E.64 desc[UR10][R60.64+0x2980], R38 ;  /* 0x002980263c007986 */ /* 0x0005e8000c101b0a */
[----:B------:R2:W-:Y:S04]  /*27cb0*/  STG.E.64 desc[UR12][R60.64+0x2988], R40 ;  /* 0x002988283c007986 */ /* 0x0005e8000c101b0c */
[----:B------:R2:W-:Y:S01]  /*27cc0*/  STG.E desc[UR14][R56.64+0x1a0], RZ ;  /* 0x0001a0ff38007986 */ /* 0x0005e2000c10190e */
[----:B---3--:R-:W-:-:S13]  /*27cd0*/  ISETP.GE.AND P2, PT, R3, 0x5, PT ;  /* 0x000000050300780c */ /* 0x008fda0003f46270 */
[----:B--2---:R-:W-:Y:S05]  /*27ce0*/  @!P2 BRA `(.L_x_663) ;  /* 0x0000000c00f4a947 */ /* 0x004fea0003800000 */
[C---:B------:R-:W-:Y:S01]  /*27cf0*/  IADD3 R90, P2, PT, R3.reuse, R58, RZ ;  /* 0x0000003a035a7210 */ /* 0x040fe20007f5e0ff */
[----:B------:R-:W-:Y:S02]  /*27d00*/  IMAD.IADD R13, R0, 0x1, R3 ;  /* 0x00000001000d7824 */ /* 0x000fe400078e0203 */
[----:B------:R-:W-:Y:S02]  /*27d10*/  VIADD R3, R3, 0xfffffffb ;  /* 0xfffffffb03037836 */ /* 0x000fe40000000000 */
[----:B0-----:R-:W-:Y:S02]  /*27d20*/  IMAD.MOV.U32 R63, RZ, RZ, RZ ;  /* 0x000000ffff3f7224 */ /* 0x001fe400078e00ff */
[----:B------:R-:W-:Y:S02]  /*27d30*/  IMAD.X R91, RZ, RZ, R59, P2 ;  /* 0x000000ffff5b7224 */ /* 0x000fe400010e063b */
[----:B------:R-:W-:-:S07]  /*27d40*/  VIADD R5, R13, 0x271 ;  /* 0x000002710d057836 */ /* 0x000fce0000000000 */
.L_x_674:
[C---:B------:R-:W-:Y:S01]  /*27d50*/  R2UR UR4, R54.reuse ;  /* 0x00000000360472ca */ /* 0x040fe200000e0000 */
[----:B---3--:R-:W-:Y:S01]  /*27d60*/  IMAD.WIDE R62, R63, 0x8, R60 ;  /* 0x000000083f3e7825 */ /* 0x008fe200078e023c */
        /* <DEDUP_REMOVED lines=33> */
.L_x_665:
[----:B------:R-:W-:Y:S05]  /*27f80*/  BSYNC.RECONVERGENT B0 ;  /* 0x0000000000007941 */ /* 0x000fea0003800200 */
.L_x_664:
        /* <DEDUP_REMOVED lines=24> */
.L_x_667:
[----:B------:R-:W-:Y:S05]  /*28110*/  BSYNC.RECONVERGENT B0 ;  /* 0x0000000000007941 */ /* 0x000fea0003800200 */
.L_x_666:
        /* <DEDUP_REMOVED lines=86> */
.L_x_671:
[----:B------:R-:W-:Y:S05]  /*28680*/  BSYNC.RECONVERGENT B3 ;  /* 0x0000000000037941 */ /* 0x000fea0003800200 */
.L_x_670:
[----:B------:R-:W-:Y:S05]  /*28690*/  BRA `(.L_x_672) ;  /* 0x00000004002c7947 */ /* 0x000fea0003800000 */
.L_x_669:
        /* <DEDUP_REMOVED lines=74> */
.L_x_673:
[----:B------:R-:W-:Y:S05]  /*28b40*/  BSYNC.RECONVERGENT B3 ;  /* 0x0000000000037941 */ /* 0x000fea0003800200 */
.L_x_672:
[----:B------:R-:W-:Y:S05]  /*28b50*/  BSYNC.RECONVERGENT B0 ;  /* 0x0000000000007941 */ /* 0x000fea0003800200 */
.L_x_668:
        /* <DEDUP_REMOVED lines=22> */
.L_x_663:
[----:B------:R-:W-:Y:S05]  /*28cc0*/  BSYNC.RECONVERGENT B1 ;  /* 0x0000000000017941 */ /* 0x000fea0003800200 */
.L_x_662:
[C---:B------:R-:W-:Y:S02]  /*28cd0*/  R2UR UR4, R54.reuse ;  /* 0x00000000360472ca */ /* 0x040fe400000e0000 */
[C---:B------:R-:W-:Y:S02]  /*28ce0*/  R2UR UR5, R55.reuse ;  /* 0x00000000370572ca */ /* 0x040fe400000e0000 */
[C---:B------:R-:W-:Y:S02]  /*28cf0*/  R2UR UR10, R54.reuse ;  /* 0x00000000360a72ca */ /* 0x040fe400000e0000 */
[C---:B------:R-:W-:Y:S02]  /*28d00*/  R2UR UR11, R55.reuse ;  /* 0x00000000370b72ca */ /* 0x040fe400000e0000 */
[----:B------:R-:W-:Y:S02]  /*28d10*/  R2UR UR12, R54 ;  /* 0x00000000360c72ca */ /* 0x000fe400000e0000 */
[----:B------:R-:W-:-:S05]  /*28d20*/  R2UR UR13, R55 ;  /* 0x00000000370d72ca */ /* 0x000fca00000e0000 */
[----:B------:R-:W2:Y:S04]  /*28d30*/  LDG.E.64 R42, desc[UR4][R60.64+0x2988] ;  /* 0x002988043c2a7981 */ /* 0x000ea8000c1e1b00 */
[----:B------:R-:W4:Y:S04]  /*28d40*/  LDG.E.64 R4, desc[UR10][R60.64+0x28b8] ;  /* 0x0028b80a3c047981 */ /* 0x000f28000c1e1b00 */
[----:B------:R-:W5:Y:S04]  /*28d50*/  LDG.E.64 R64, desc[UR12][R60.64+0x28c0] ;  /* 0x0028c00c3c407981 */ /* 0x000f68000c1e1b00 */
[----:B------:R-:W3:Y:S04]  /*28d60*/  LDG.E.64 R38, desc[UR4][R60.64+0x2918] ;  /* 0x002918043c267981 */ /* 0x000ee8000c1e1b00 */
[----:B------:R-:W3:Y:S01]  /*28d70*/  LDG.E.64 R66, desc[UR10][R60.64+0x28b0] ;  /* 0x0028b00a3c427981 */ /* 0x000ee2000c1e1b00 */
[----:B------:R-:W-:Y:S01]  /*28d80*/  IMAD.MOV.U32 R40, RZ, RZ, 0x1 ;  /* 0x00000001ff287424 */ /* 0x000fe200078e00ff */
[----:B------:R-:W-:Y:S02]  /*28d90*/  BSSY.RECONVERGENT B0, `(.L_x_675) ;  /* 0x0000016000007945 */ /* 0x000fe40003800200 */
[----:B--2---:R2:W-:Y:S01]  /*28da0*/  STG.E.64 desc[UR4][R60.64+0x2990], R42 ;  /* 0x0029902a3c007986 */ /* 0x0045e2000c101b04 */
[----:B----4-:R-:W-:-:S03]  /*28db0*/  DADD R4, R42, R4 ;  /* 0x000000002a047229 */ /* 0x010fc60000000004 */
[----:B------:R2:W-:Y:S05]  /*28dc0*/  STG.E.64 desc[UR10][R60.64+0x2920], R42 ;  /* 0x0029202a3c007986 */ /* 0x0005ea000c101b0a */
[----:B-----5:R-:W-:Y:S02]  /*28dd0*/  DADD R64, R4, R64 ;  /* 0x0000000004407229 */ /* 0x020fe40000000040 */
[----:B---3--:R-:W-:-:S04]  /*28de0*/  DADD R66, R38, R66 ;  /* 0x0000000026427229 */ /* 0x008fc80000000042 */
[----:B------:R-:W3:Y:S06]  /*28df0*/  MUFU.RCP64H R41, R65 ;  /* 0x0000004100297308 */ /* 0x000eec0000001800 */
        /* <DEDUP_REMOVED lines=8> */
[----:B0-----:R-:W-:-:S10]  /*28e80*/  DFMA R70, R40, R4, R38 ;  /* 0x000000042846722b */ /* 0x001fd40000000026 */
[----:B------:R-:W-:-:S05]  /*28e90*/  FFMA R3, RZ, R65, R71 ;  /* 0x00000041ff037223 */ /* 0x000fca0000000047 */
[----:B------:R-:W-:-:S13]  /*28ea0*/  FSETP.GT.AND P2, PT, |R3|, 1.469367938527859385e-39, PT ;  /* 0x001000000300780b */ /* 0x000fda0003f44200 */
[----:B--2---:R-:W-:Y:S05]  /*28eb0*/  @P2 BRA P3, `(.L_x_676) ;  /* 0x00000000000c2947 */ /* 0x004fea0001800000 */
[----:B------:R-:W-:Y:S05]  /*28ec0*/  BMOV.32.CLEAR RZ, B11 ;  /* 0x000000000bff7355 */ /* 0x000fea0000100000 */
[----:B------:R-:W-:-:S07]  /*28ed0*/  MOV R38, 0x28ef0 ;  /* 0x00028ef000267802 */ /* 0x000fce0000000f00 */
[----:B-1----:R-:W-:Y:S05]  /*28ee0*/  CALL.REL.NOINC `($__internal_0_$__cuda_sm20_div_rn_f64_full) ;  /* 0x000003c800e47944 */ /* 0x002fea0003c00000 */
.L_x_676:
[----:B------:R-:W-:Y:S05]  /*28ef0*/  BSYNC.RECONVERGENT B0 ;  /* 0x0000000000007941 */ /* 0x000fea0003800200 */
.L_x_675:
        /* <DEDUP_REMOVED lines=9> */
[----:B------:R-:W-:Y:S01]  /*28f90*/  IMAD.MOV.U32 R5, RZ, RZ, 0x7ff00000 ;  /* 0x7ff00000ff057424 */ /* 0x000fe200078e00ff */
[----:B------:R-:W-:Y:S01]  /*28fa0*/  R2UR UR14, R54 ;  /* 0x00000000360e72ca */ /* 0x000fe200000e0000 */
[----:B------:R-:W-:Y:S01]  /*28fb0*/  IMAD.MOV.U32 R38, RZ, RZ, 0x0 ;  /* 0x00000000ff267424 */ /* 0x000fe200078e00ff */
[----:B------:R-:W-:Y:S01]  /*28fc0*/  R2UR UR15, R55 ;  /* 0x00000000370f72ca */ /* 0x000fe200000e0000 */
[----:B------:R-:W-:Y:S01]  /*28fd0*/  IMAD.MOV.U32 R39, RZ, RZ, -0x100000 ;  /* 0xfff00000ff277424 */ /* 0x000fe200078e00ff */
        /* <DEDUP_REMOVED lines=15> */
.L_x_689:
        /* <DEDUP_REMOVED lines=35> */
.L_x_680:
[----:B------:R-:W-:Y:S05]  /*29300*/  BSYNC.RECONVERGENT B0 ;  /* 0x0000000000007941 */ /* 0x000fea0003800200 */
.L_x_679:
        /* <DEDUP_REMOVED lines=24> */
.L_x_682:
[----:B------:R-:W-:Y:S05]  /*29490*/  BSYNC.RECONVERGENT B0 ;  /* 0x0000000000007941 */ /* 0x000fea0003800200 */
.L_x_681:
        /* <DEDUP_REMOVED lines=11> */
[----:B------:R-:W3:Y:S01]  /*29550*/  LDG.E.U8 R40, desc[UR10][R90.64] ;  /* 0x0000000a5a287981 */ /* 0x000ee2000c1e1100 */
[----:B--2---:R-:W-:-:S05]  /*29560*/  IMAD.IADD R14, R7, 0x1, R13 ;  /* 0x00000001070e7824 */ /* 0x004fca00078e020d */
[----:B------:R-:W-:-:S04]  /*29570*/  IADD3 R38, P2, PT, R14, R25, RZ ;  /* 0x000000190e267210 */ /* 0x000fc80007f5e0ff */
[----:B------:R-:W-:-:S05]  /*29580*/  LEA.HI.X.SX32 R39, R14, R24, 0x1, P2 ;  /* 0x000000180e277211 */ /* 0x000fca00010f0eff */
[----:B------:R-:W2:Y:S04]  /*29590*/  LDG.E.S8 R14, desc[UR4][R38.64] ;  /* 0x00000004260e7981 */ /* 0x000ea8000c1e1300 */
[----:B------:R1:W4:Y:S01]  /*295a0*/  LDG.E.S8 R41, desc[UR10][R38.64+-0x1] ;  /* 0xffffff0a26297981 */ /* 0x000322000c1e1300 */
[----:B------:R-:W-:-:S04]  /*295b0*/  IMAD.WIDE R62, R13, 0x8, R60 ;  /* 0x000000080d3e7825 */ /* 0x000fc800078e023c */
[----:B------:R-:W-:Y:S02]  /*295c0*/  IMAD R64, R2, R13, R2 ;  /* 0x0000000d02407224 */ /* 0x000fe400078e0202 */
[----:B------:R-:W5:Y:S02]  /*295d0*/  LDG.E.64 R62, desc[UR4][R62.64+0x27e0] ;  /* 0x0027e0043e3e7981 */ /* 0x000f64000c1e1b00 */
[----:B------:R-:W-:-:S04]  /*295e0*/  IMAD.IADD R95, R5, 0x1, R64 ;  /* 0x00000001055f7824 */ /* 0x000fc800078e0240 */
[----:B------:R-:W-:-:S06]  /*295f0*/  IMAD.WIDE R94, R95, 0x8, R22 ;  /* 0x000000085f5e7825 */ /* 0x000fcc00078e0216 */
[----:B------:R-:W5:Y:S01]  /*29600*/  LDG.E.64 R94, desc[UR4][R94.64] ;  /* 0x000000045e5e7981 */ /* 0x000f62000c1e1b00 */
[C---:B---3--:R-:W-:Y:S02]  /*29610*/  PRMT R13, R40.reuse, 0x8880, RZ ;  /* 0x00008880280d7816 */ /* 0x048fe400000000ff */
[----:B------:R-:W-:-:S03]  /*29620*/  PRMT R40, R40, 0x8880, RZ ;  /* 0x0000888028287816 */ /* 0x000fc600000000ff */
[----:B-1----:R-:W-:Y:S02]  /*29630*/  IMAD.MOV.U32 R39, RZ, RZ, R13 ;  /* 0x000000ffff277224 */ /* 0x002fe400078e000d */
[----:B------:R-:W-:Y:S02]  /*29640*/  IMAD.MOV.U32 R13, RZ, RZ, R40 ;  /* 0x000000ffff0d7224 */ /* 0x000fe400078e0028 */
[----:B--2---:R-:W-:-:S04]  /*29650*/  IMAD R14, R14, 0x5, R39 ;  /* 0x000000050e0e7824 */ /* 0x004fc800078e0227 */
[----:B------:R-:W-:Y:S01]  /*29660*/  IMAD R38, R13, 0x18, R14 ;  /* 0x000000180d267824 */ /* 0x000fe200078e020e */
[----:B------:R-:W-:-:S03]  /*29670*/  LEA R65, R14, 0x10000, 0x3 ;  /* 0x000100000e417811 */ /* 0x000fc600078e18ff */
[----:B----4-:R-:W-:Y:S02]  /*29680*/  IMAD.IADD R38, R41, 0x1, R38 ;  /* 0x0000000129267824 */ /* 0x010fe400078e0226 */
[----:B------:R-:W5:Y:S02]  /*29690*/  LDC.64 R40, c[0x3][R65+-0x4970] ;  /* 0x00eda40041287b82 */ /* 0x000f640000000a00 */
[----:B------:R-:W-:-:S06]  /*296a0*/  IMAD.SHL.U32 R64, R38, 0x8, RZ ;  /* 0x0000000826407824 */ /* 0x000fcc00078e00ff */
[----:B------:R-:W1:Y:S01]  /*296b0*/  LDC.64 R38, c[0x3][R64+0x5e20] ;  /* 0x00d7880040267b82 */ /* 0x000e620000000a00 */
[----:B-----5:R-:W-:-:S08]  /*296c0*/  DADD R40, R62, R40 ;  /* 0x000000003e287229 */ /* 0x020fd00000000028 */
[----:B-1----:R-:W-:-:S08]  /*296d0*/  DADD R38, R40, R38 ;  /* 0x0000000028267229 */ /* 0x002fd00000000026 */
[----:B------:R-:W-:-:S07]  /*296e0*/  DADD R94, R38, R94 ;  /* 0x00000000265e7229 */ /* 0x000fce000000005e */
[----:B------:R-:W-:Y:S04]  /*296f0*/  STG.E.64 desc[UR4][R60.64+0x2970], R94 ;  /* 0x0029705e3c007986 */ /* 0x000fe8000c101b04 */
[----:B------:R-:W2:Y:S04]  /*29700*/  LDG.E R13, desc[UR10][R56.64+0x1a0] ;  /* 0x0001a00a380d7981 */ /* 0x000ea8000c1e1900 */
        /* <DEDUP_REMOVED lines=15> */
[----:B------:R-:W-:Y:S01]  /*29800*/  IMAD.MOV.U32 R13, RZ, RZ, R40 ;  /* 0x000000ffff0d7224 */ /* 0x000fe200078e0028 */
[----:B------:R-:W-:Y:S01]  /*29810*/  DSETP.GT.AND P2, PT, R94, RZ, PT ;  /* 0x000000ff5e00722a */ /* 0x000fe20003f44000 */
[----:B------:R-:W-:Y:S01]  /*29820*/  UMOV UR4, 0xff800000 ;  /* 0xff80000000047882 */ /* 0x000fe20000000000 */
[----:B------:R-:W-:-:S04]  /*29830*/  UMOV UR5, 0x41cdcd64 ;  /* 0x41cdcd6400057882 */ /* 0x000fc80000000000 */
[----:B------:R-:W-:Y:S01]  /*29840*/  DSETP.LEU.AND P2, PT, |R94|, UR4, !P2 ;  /* 0x000000045e007e2a */ /* 0x000fe2000d74b200 */
[----:B------:R-:W-:Y:S02]  /*29850*/  R2UR UR4, R54 ;  /* 0x00000000360472ca */ /* 0x000fe400000e0000 */
[----:B------:R-:W-:Y:S01]  /*29860*/  R2UR UR5, R55 ;  /* 0x00000000370572ca */ /* 0x000fe200000e0000 */
[----:B------:R-:W-:Y:S01]  /*29870*/  BSSY.RECONVERGENT B3, `(.L_x_685) ;  /* 0x000002f000037945 */ /* 0x000fe20003800200 */
        /* <DEDUP_REMOVED lines=9> */
[----:B------:R-:W-:-:S08]  /*29910*/  DADD R92, R38, R92 ;  /* 0x00000000265c7229 */ /* 0x000fd0000000005c */
        /* <DEDUP_REMOVED lines=36> */
.L_x_686:
[----:B------:R-:W-:Y:S05]  /*29b60*/  BSYNC.RECONVERGENT B3 ;  /* 0x0000000000037941 */ /* 0x000fea0003800200 */
.L_x_685:
[----:B------:R-:W-:Y:S05]  /*29b70*/  BRA `(.L_x_687) ;  /* 0x0000000400747947 */ /* 0x000fea0003800000 */
.L_x_684:
        /* <DEDUP_REMOVED lines=11> */
[----:B------:R-:W-:-:S04]  /*29c30*/  IMAD R62, R2, R13, R2 ;  /* 0x0000000d023e7224 */ /* 0x000fc800078e0202 */
[----:B------:R-:W-:-:S04]  /*29c40*/  IMAD.IADD R95, R5, 0x1, R62 ;  /* 0x00000001055f7824 */ /* 0x000fc800078e023e */
[----:B------:R-:W-:-:S06]  /*29c50*/  IMAD.WIDE R94, R95, 0x8, R22 ;  /* 0x000000085f5e7825 */ /* 0x000fcc00078e0216 */
[----:B------:R-:W5:Y:S01]  /*29c60*/  LDG.E.64 R94, desc[UR4][R94.64] ;  /* 0x000000045e5e7981 */ /* 0x000f62000c1e1b00 */
[C---:B---3--:R-:W-:Y:S02]  /*29c70*/  PRMT R63, R40.reuse, 0x8880, RZ ;  /* 0x00008880283f7816 */ /* 0x048fe400000000ff */
[----:B------:R-:W-:-:S03]  /*29c80*/  PRMT R13, R40, 0x8880, RZ ;  /* 0x00008880280d7816 */ /* 0x000fc600000000ff */
[----:B--2---:R-:W-:-:S04]  /*29c90*/  IMAD R14, R14, 0x5, R63 ;  /* 0x000000050e0e7824 */ /* 0x004fc800078e023f */
[----:B-1----:R-:W-:-:S04]  /*29ca0*/  IMAD R38, R13, 0x18, R14 ;  /* 0x000000180d267824 */ /* 0x002fc800078e020e */
[----:B----4-:R-:W-:Y:S01]  /*29cb0*/  IMAD.IADD R38, R41, 0x1, R38 ;  /* 0x0000000129267824 */ /* 0x010fe200078e0226 */
[----:B------:R-:W-:-:S03]  /*29cc0*/  LEA R63, R14, 0x10000, 0x3 ;  /* 0x000100000e3f7811 */ /* 0x000fc600078e18ff */
[----:B------:R-:W-:Y:S01]  /*29cd0*/  IMAD.SHL.U32 R62, R38, 0x8, RZ ;  /* 0x00000008263e7824 */ /* 0x000fe200078e00ff */
[----:B------:R-:W1:Y:S08]  /*29ce0*/  LDC.64 R40, c[0x3][R63+-0x4970] ;  /* 0x00eda4003f287b82 */ /* 0x000e700000000a00 */
[----:B------:R-:W1:Y:S02]  /*29cf0*/  LDC.64 R38, c[0x3][R62+0x5e20] ;  /* 0x00d788003e267b82 */ /* 0x000e640000000a00 */
[----:B-1----:R-:W-:-:S08]  /*29d00*/  DADD R38, R40, R38 ;  /* 0x0000000028267229 */ /* 0x002fd00000000026 */
[----:B-----5:R-:W-:-:S07]  /*29d10*/  DADD R94, R38, R94 ;  /* 0x00000000265e7229 */ /* 0x020fce000000005e */
        /* <DEDUP_REMOVED lines=13> */
[----:B------:R-:W-:Y:S01]  /*29df0*/  PRMT R13, R40, 0x8880, RZ ;  /* 0x00008880280d7816 */ /* 0x000fe200000000ff */
        /* <DEDUP_REMOVED lines=15> */
[----:B-----5:R-:W-:-:S08]  /*29ef0*/  DADD R92, R38, R92 ;  /* 0x00000000265c7229 */ /* 0x020fd0000000005c */
        /* <DEDUP_REMOVED lines=36> */
.L_x_688:
[----:B------:R-:W-:Y:S05]  /*2a140*/  BSYNC.RECONVERGENT B3 ;  /* 0x0000000000037941 */ /* 0x000fea0003800200 */
.L_x_687:
[----:B------:R-:W-:Y:S05]  /*2a150*/  BSYNC.RECONVERGENT B0 ;  /* 0x0000000000007941 */ /* 0x000fea0003800200 */
.L_x_683:
        /* <DEDUP_REMOVED lines=22> */
.L_x_678:
[----:B------:R-:W-:Y:S05]  /*2a2c0*/  BSYNC.RECONVERGENT B1 ;  /* 0x0000000000017941 */ /* 0x000fea0003800200 */
.L_x_677:
        /* <DEDUP_REMOVED lines=13> */
[----:B------:R-:W-:Y:S01]  /*2a3a0*/  IMAD.MOV.U32 R5, RZ, RZ, 0x7ff00000 ;  /* 0x7ff00000ff057424 */ /* 0x000fe200078e00ff */
[----:B------:R-:W-:Y:S01]  /*2a3b0*/  BSSY.RECONVERGENT B1, `(.L_x_690) ;  /* 0x0000130000017945 */ /* 0x000fe20003800200 */
[----:B------:R-:W-:-:S02]  /*2a3c0*/  IMAD.MOV.U32 R38, RZ, RZ, 0x0 ;  /* 0x00000000ff267424 */ /* 0x000fc400078e00ff */
[----:B------:R-:W-:Y:S01]  /*2a3d0*/  IMAD.MOV.U32 R39, RZ, RZ, -0x100000 ;  /* 0xfff00000ff277424 */ /* 0x000fe200078e00ff */
        /* <DEDUP_REMOVED lines=14> */
.L_x_702:
        /* <DEDUP_REMOVED lines=35> */
.L_x_693:
[----:B------:R-:W-:Y:S05]  /*2a6f0*/  BSYNC.RECONVERGENT B0 ;  /* 0x0000000000007941 */ /* 0x000fea0003800200 */
.L_x_692:
        /* <DEDUP_REMOVED lines=24> */
.L_x_695:
[----:B------:R-:W-:Y:S05]  /*2a880*/  BSYNC.RECONVERGENT B0 ;  /* 0x0000000000007941 */ /* 0x000fea0003800200 */
.L_x_694:
        /* <DEDUP_REMOVED lines=108> */
.L_x_699:
[----:B------:R-:W-:Y:S05]  /*2af50*/  BSYNC.RECONVERGENT B3 ;  /* 0x0000000000037941 */ /* 0x000fea0003800200 */
.L_x_698:
[----:B------:R-:W-:Y:S05]  /*2af60*/  BRA `(.L_x_700) ;  /* 0x0000000400747947 */ /* 0x000fea0003800000 */
.L_x_697:
        /* <DEDUP_REMOVED lines=92> */
.L_x_701:
[----:B------:R-:W-:Y:S05]  /*2b530*/  BSYNC.RECONVERGENT B3 ;  /* 0x0000000000037941 */ /* 0x000fea0003800200 */
.L_x_700:
[----:B------:R-:W-:Y:S05]  /*2b540*/  BSYNC.RECONVERGENT B0 ;  /* 0x0000000000007941 */ /* 0x000fea0003800200 */
.L_x_696:
        /* <DEDUP_REMOVED lines=22> */
.L_x_691:
[----:B------:R-:W-:Y:S05]  /*2b6b0*/  BSYNC.RECONVERGENT B1 ;  /* 0x0000000000017941 */ /* 0x000fea0003800200 */
.L_x_690:
        /* <DEDUP_REMOVED lines=34> */
.L_x_704:
[----:B------:R-:W-:Y:S05]  /*2b8e0*/  BSYNC.RECONVERGENT B0 ;  /* 0x0000000000007941 */ /* 0x000fea0003800200 */
.L_x_703:
        /* <DEDUP_REMOVED lines=29> */
.L_x_717:
        /* <DEDUP_REMOVED lines=35> */
.L_x_708:
[----:B------:R-:W-:Y:S05]  /*2bcf0*/  BSYNC.RECONVERGENT B0 ;  /* 0x0000000000007941 */ /* 0x000fea0003800200 */
.L_x_707:
        /* <DEDUP_REMOVED lines=24> */
.L_x_710:
[----:B------:R-:W-:Y:S05]  /*2be80*/  BSYNC.RECONVERGENT B0 ;  /* 0x0000000000007941 */ /* 0x000fea0003800200 */
.L_x_709:
        /* <DEDUP_REMOVED lines=9> */
[C---:B------:R-:W-:Y:S02]  /*2bf20*/  R2UR UR10, R54.reuse ;  /* 0x00000000360a72ca */ /* 0x040fe400000e0000 */
[C---:B------:R-:W-:Y:S02]  /*2bf30*/  R2UR UR11, R55.reuse ;  /* 0x00000000370b72ca */ /* 0x040fe400000e0000 */
[----:B------:R-:W-:Y:S02]  /*2bf40*/  R2UR UR12, R54 ;  /* 0x00000000360c72ca */ /* 0x000fe400000e0000 */
[----:B------:R-:W-:-:S09]  /*2bf50*/  R2UR UR13, R55 ;  /* 0x00000000370d72ca */ /* 0x000fd200000e0000 */
[----:B------:R-:W3:Y:S04]  /*2bf60*/  LDG.E.U8 R14, desc[UR10][R90.64+-0x1] ;  /* 0xffffff0a5a0e7981 */ /* 0x000ee8000c1e1100 */
[----:B------:R-:W4:Y:S01]  /*2bf70*/  LDG.E.S8 R40, desc[UR12][R90.64] ;  /* 0x0000000c5a287981 */ /* 0x000f22000c1e1300 */
[----:B--2---:R-:W-:-:S05]  /*2bf80*/  IMAD.IADD R4, R8, 0x1, R41 ;  /* 0x0000000108047824 */ /* 0x004fca00078e0229 */
[----:B------:R-:W-:-:S04]  /*2bf90*/  IADD3 R38, P2, PT, R4, R25, RZ ;  /* 0x0000001904267210 */ /* 0x000fc80007f5e0ff */
[----:B------:R-:W-:-:S05]  /*2bfa0*/  LEA.HI.X.SX32 R39, R4, R24, 0x1, P2 ;  /* 0x0000001804277211 */ /* 0x000fca00010f0eff */
[----:B------:R3:W2:Y:S01]  /*2bfb0*/  LDG.E.U8 R38, desc[UR4][R38.64] ;  /* 0x0000000426267981 */ /* 0x0006a2000c1e1100 */
[----:B------:R-:W-:-:S06]  /*2bfc0*/  IMAD.WIDE R62, R41, 0x8, R60 ;  /* 0x00000008293e7825 */ /* 0x000fcc00078e023c */
[----:B------:R-:W5:Y:S01]  /*2bfd0*/  LDG.E.64 R62, desc[UR4][R62.64+0x27e0] ;  /* 0x0027e0043e3e7981 */ /* 0x000f62000c1e1b00 */
[----:B------:R-:W-:-:S04]  /*2bfe0*/  IMAD R95, R2, R41, R13 ;  /* 0x00000029025f7224 */ /* 0x000fc800078e020d */
[----:B------:R-:W-:-:S06]  /*2bff0*/  IMAD.WIDE R94, R95, 0x8, R22 ;  /* 0x000000085f5e7825 */ /* 0x000fcc00078e0216 */
[----:B------:R-:W5:Y:S01]  /*2c000*/  LDG.E.64 R94, desc[UR4][R94.64] ;  /* 0x000000045e5e7981 */ /* 0x000f62000c1e1b00 */
[C---:B---3--:R-:W-:Y:S02]  /*2c010*/  PRMT R39, R14.reuse, 0x8880, RZ ;  /* 0x000088800e277816 */ /* 0x048fe400000000ff */
[----:B------:R-:W-:Y:S02]  /*2c020*/  PRMT R14, R14, 0x8880, RZ ;  /* 0x000088800e0e7816 */ /* 0x000fe400000000ff */
[C---:B--2---:R-:W-:Y:S02]  /*2c030*/  PRMT R4, R38.reuse, 0x8880, RZ ;  /* 0x0000888026047816 */ /* 0x044fe400000000ff */
[----:B------:R-:W-:-:S03]  /*2c040*/  PRMT R38, R38, 0x8880, RZ ;  /* 0x0000888026267816 */ /* 0x000fc600000000ff */
[----:B------:R-:W-:Y:S02]  /*2c050*/  IMAD R4, R4, 0x5, R39 ;  /* 0x0000000504047824 */ /* 0x000fe400078e0227 */
[----:B----4-:R-:W-:-:S03]  /*2c060*/  IMAD R39, R40, 0x5, RZ ;  /* 0x0000000528277824 */ /* 0x010fc600078e02ff */
[----:B------:R-:W-:Y:S01]  /*2c070*/  LEA R65, R4, 0x10000, 0x3 ;  /* 0x0001000004417811 */ /* 0x000fe200078e18ff */
[----:B------:R-:W-:Y:S02]  /*2c080*/  IMAD R14, R14, 0x19, R39 ;  /* 0x000000190e0e7824 */ /* 0x000fe400078e0227 */
[----:B------:R-:W-:Y:S01]  /*2c090*/  IMAD.MOV.U32 R39, RZ, RZ, R38 ;  /* 0x000000ffff277224 */ /* 0x000fe200078e0026 */
[----:B------:R-:W5:Y:S03]  /*2c0a0*/  LDC.64 R40, c[0x3][R65+-0x4970] ;  /* 0x00eda40041287b82 */ /* 0x000f660000000a00 */
[----:B------:R-:W-:-:S04]  /*2c0b0*/  IMAD.IADD R14, R14, 0x1, R39 ;  /* 0x000000010e0e7824 */ /* 0x000fc800078e0227 */
[----:B------:R-:W-:-:S04]  /*2c0c0*/  IMAD.SHL.U32 R64, R14, 0x8, RZ ;  /* 0x000000080e407824 */ /* 0x000fc800078e00ff */
[----:B------:R-:W1:Y:S01]  /*2c0d0*/  LDC.64 R38, c[0x3][R64+0x5650] ;  /* 0x00d5940040267b82 */ /* 0x000e620000000a00 */
[----:B-----5:R-:W-:-:S08]  /*2c0e0*/  DADD R40, R62, R40 ;  /* 0x000000003e287229 */ /* 0x020fd00000000028 */
[----:B-1----:R-:W-:-:S08]  /*2c0f0*/  DADD R38, R40, R38 ;  /* 0x0000000028267229 */ /* 0x002fd00000000026 */
[----:B------:R-:W-:-:S07]  /*2c100*/  DADD R94, R38, R94 ;  /* 0x00000000265e7229 */ /* 0x000fce000000005e */
[----:B------:R-:W-:Y:S04]  /*2c110*/  STG.E.64 desc[UR4][R60.64+0x2970], R94 ;  /* 0x0029705e3c007986 */ /* 0x000fe8000c101b04 */
[----:B------:R-:W2:Y:S04]  /*2c120*/  LDG.E R41, desc[UR10][R56.64+0x1a0] ;  /* 0x0001a00a38297981 */ /* 0x000ea8000c1e1900 */
        /* <DEDUP_REMOVED lines=70> */
.L_x_714:
[----:B------:R-:W-:Y:S05]  /*2c590*/  BSYNC.RECONVERGENT B3 ;  /* 0x0000000000037941 */ /* 0x000fea0003800200 */
.L_x_713:
[----:B------:R-:W-:Y:S05]  /*2c5a0*/  BRA `(.L_x_715) ;  /* 0x0000000400947947 */ /* 0x000fea0003800000 */
.L_x_712:
[----:B------:R-:W-:Y:S02]  /*2c5b0*/  R2UR UR4, R54 ;  /* 0x00000000360472ca */ /* 0x000fe400000e0000 */
[----:B------:R-:W-:-:S13]  /*2c5c0*/  R2UR UR5, R55 ;  /* 0x00000000370572ca */ /* 0x000fda00000e0000 */
[----:B------:R-:W2:Y:S01]  /*2c5d0*/  LDG.E R41, desc[UR4][R56.64+0x1a0] ;  /* 0x0001a00438297981 */ /* 0x000ea2000c1e1900 */
[C---:B------:R-:W-:Y:S02]  /*2c5e0*/  R2UR UR10, R54.reuse ;  /* 0x00000000360a72ca */ /* 0x040fe400000e0000 */
[C---:B------:R-:W-:Y:S02]  /*2c5f0*/  R2UR UR11, R55.reuse ;  /* 0x00000000370b72ca */ /* 0x040fe400000e0000 */
[----:B------:R-:W-:Y:S02]  /*2c600*/  R2UR UR12, R54 ;  /* 0x00000000360c72ca */ /* 0x000fe400000e0000 */
[----:B------:R-:W-:-:S13]  /*2c610*/  R2UR UR13, R55 ;  /* 0x00000000370d72ca */ /* 0x000fda00000e0000 */
[----:B------:R-:W3:Y:S01]  /*2c620*/  LDG.E.S8 R14, desc[UR12][R90.64] ;  /* 0x0000000c5a0e7981 */ /* 0x000ee2000c1e1300 */
[----:B--2---:R-:W-:-:S05]  /*2c630*/  IMAD.IADD R4, R8, 0x1, R41 ;  /* 0x0000000108047824 */ /* 0x004fca00078e0229 */
[----:B------:R-:W-:-:S04]  /*2c640*/  IADD3 R38, P2, PT, R4, R25, RZ ;  /* 0x0000001904267210 */ /* 0x000fc80007f5e0ff */
[----:B------:R-:W-:Y:S02]  /*2c650*/  LEA.HI.X.SX32 R39, R4, R24, 0x1, P2 ;  /* 0x0000001804277211 */ /* 0x000fe400010f0eff */
[----:B------:R-:W2:Y:S04]  /*2c660*/  LDG.E.U8 R4, desc[UR10][R90.64+-0x1] ;  /* 0xffffff0a5a047981 */ /* 0x000ea8000c1e1100 */
[----:B------:R-:W4:Y:S01]  /*2c670*/  LDG.E.U8 R38, desc[UR4][R38.64] ;  /* 0x0000000426267981 */ /* 0x000f22000c1e1100 */
[----:B------:R-:W-:-:S04]  /*2c680*/  IMAD R95, R2, R41, R13 ;  /* 0x00000029025f7224 */ /* 0x000fc800078e020d */
[----:B------:R-:W-:-:S06]  /*2c690*/  IMAD.WIDE R94, R95, 0x8, R22 ;  /* 0x000000085f5e7825 */ /* 0x000fcc00078e0216 */
[----:B------:R-:W5:Y:S01]  /*2c6a0*/  LDG.E.64 R94, desc[UR4][R94.64] ;  /* 0x000000045e5e7981 */ /* 0x000f62000c1e1b00 */
[----:B---3--:R-:W-:Y:S01]  /*2c6b0*/  IMAD R41, R14, 0x5, RZ ;  /* 0x000000050e297824 */ /* 0x008fe200078e02ff */
[C---:B--2---:R-:W-:Y:S02]  /*2c6c0*/  PRMT R40, R4.reuse, 0x8880, RZ ;  /* 0x0000888004287816 */ /* 0x044fe400000000ff */
[----:B------:R-:W-:Y:S02]  /*2c6d0*/  PRMT R63, R4, 0x8880, RZ ;  /* 0x00008880043f7816 */ /* 0x000fe400000000ff */
[C---:B----4-:R-:W-:Y:S01]  /*2c6e0*/  PRMT R4, R38.reuse, 0x8880, RZ ;  /* 0x0000888026047816 */ /* 0x050fe200000000ff */
[----:B------:R-:W-:Y:S01]  /*2c6f0*/  IMAD.MOV.U32 R14, RZ, RZ, R40 ;  /* 0x000000ffff0e7224 */ /* 0x000fe200078e0028 */
[----:B------:R-:W-:-:S03]  /*2c700*/  PRMT R39, R38, 0x8880, RZ ;  /* 0x0000888026277816 */ /* 0x000fc600000000ff */
[----:B------:R-:W-:Y:S02]  /*2c710*/  IMAD R14, R14, 0x19, R41 ;  /* 0x000000190e0e7824 */ /* 0x000fe400078e0229 */
[----:B------:R-:W-:Y:S02]  /*2c720*/  IMAD R4, R4, 0x5, R63 ;  /* 0x0000000504047824 */ /* 0x000fe400078e023f */
[----:B------:R-:W-:-:S03]  /*2c730*/  IMAD.IADD R14, R14, 0x1, R39 ;  /* 0x000000010e0e7824 */ /* 0x000fc600078e0227 */
[----:B------:R-:W-:Y:S01]  /*2c740*/  LEA R40, R4, 0x10000, 0x3 ;  /* 0x0001000004287811 */ /* 0x000fe200078e18ff */
[----:B------:R-:W-:-:S04]  /*2c750*/  IMAD.SHL.U32 R62, R14, 0x8, RZ ;  /* 0x000000080e3e7824 */ /* 0x000fc800078e00ff */
[----:B------:R-:W1:Y:S08]  /*2c760*/  LDC.64 R38, c[0x3][R62+0x5650] ;  /* 0x00d594003e267b82 */ /* 0x000e700000000a00 */
[----:B------:R-:W1:Y:S02]  /*2c770*/  LDC.64 R40, c[0x3][R40+-0x4970] ;  /* 0x00eda40028287b82 */ /* 0x000e640000000a00 */
[----:B-1----:R-:W-:-:S08]  /*2c780*/  DADD R38, R40, R38 ;  /* 0x0000000028267229 */ /* 0x002fd00000000026 */
[----:B-----5:R-:W-:-:S07]  /*2c790*/  DADD R94, R38, R94 ;  /* 0x00000000265e7229 */ /* 0x020fce000000005e */
[----:B------:R-:W-:Y:S04]  /*2c7a0*/  STG.E.64 desc[UR4][R60.64+0x2970], R94 ;  /* 0x0029705e3c007986 */ /* 0x000fe8000c101b04 */
[----:B------:R-:W2:Y:S04]  /*2c7b0*/  LDG.E R41, desc[UR10][R56.64+0x1a0] ;  /* 0x0001a00a38297981 */ /* 0x000ea8000c1e1900 */
        /* <DEDUP_REMOVED lines=26> */
[----:B------:R-:W-:-:S03]  /*2c960*/  IMAD.SHL.U32 R4, R14, 0x8, RZ ;  /* 0x000000080e047824 */ /* 0x000fc600078e00ff */
        /* <DEDUP_REMOVED lines=40> */
.L_x_716:
[----:B------:R-:W-:Y:S05]  /*2cbf0*/  BSYNC.RECONVERGENT B3 ;  /* 0x0000000000037941 */ /* 0x000fea0003800200 */
.L_x_715:
[----:B------:R-:W-:Y:S05]  /*2cc00*/  BSYNC.RECONVERGENT B0 ;  /* 0x0000000000007941 */ /* 0x000fea0003800200 */
.L_x_711:
        /* <DEDUP_REMOVED lines=22> */
.L_x_706:
[----:B------:R-:W-:Y:S05]  /*2cd70*/  BSYNC.RECONVERGENT B1 ;  /* 0x0000000000017941 */ /* 0x000fea0003800200 */
.L_x_705:
        /* <DEDUP_REMOVED lines=31> */
.L_x_730:
        /* <DEDUP_REMOVED lines=35> */
.L_x_721:
[----:B------:R-:W-:Y:S05]  /*2d1a0*/  BSYNC.RECONVERGENT B0 ;  /* 0x0000000000007941 */ /* 0x000fea0003800200 */
.L_x_720:
        /* <DEDUP_REMOVED lines=24> */
.L_x_723:
[----:B------:R-:W-:Y:S05]  /*2d330*/  BSYNC.RECONVERGENT B0 ;  /* 0x0000000000007941 */ /* 0x000fea0003800200 */
.L_x_722:
        /* <DEDUP_REMOVED lines=112> */
.L_x_727:
[----:B------:R-:W-:Y:S05]  /*2da40*/  BSYNC.RECONVERGENT B3 ;  /* 0x0000000000037941 */ /* 0x000fea0003800200 */
.L_x_726:
[----:B------:R-:W-:Y:S05]  /*2da50*/  BRA `(.L_x_728) ;  /* 0x0000000400947947 */ /* 0x000fea0003800000 */
.L_x_725:
        /* <DEDUP_REMOVED lines=100> */
.L_x_729:
[----:B------:R-:W-:Y:S05]  /*2e0a0*/  BSYNC.RECONVERGENT B3 ;  /* 0x0000000000037941 */ /* 0x000fea0003800200 */
.L_x_728:
[----:B------:R-:W-:Y:S05]  /*2e0b0*/  BSYNC.RECONVERGENT B0 ;  /* 0x0000000000007941 */ /* 0x000fea0003800200 */
.L_x_724:
        /* <DEDUP_REMOVED lines=22> */
.L_x_719:
[----:B------:R-:W-:Y:S05]  /*2e220*/  BSYNC.RECONVERGENT B1 ;  /* 0x0000000000017941 */ /* 0x000fea0003800200 */
.L_x_718:
        /* <DEDUP_REMOVED lines=34> */
.L_x_732:
[----:B------:R-:W-:Y:S05]  /*2e450*/  BSYNC.RECONVERGENT B0 ;  /* 0x0000000000007941 */ /* 0x000fea0003800200 */
.L_x_731:
        /* <DEDUP_REMOVED lines=29> */
.L_x_745:
        /* <DEDUP_REMOVED lines=35> */
.L_x_736:
[----:B------:R-:W-:Y:S05]  /*2e860*/  BSYNC.RECONVERGENT B0 ;  /* 0x0000000000007941 */ /* 0x000fea0003800200 */
.L_x_735:
        /* <DEDUP_REMOVED lines=24> */
.L_x_738:
[----:B------:R-:W-:Y:S05]  /*2e9f0*/  BSYNC.RECONVERGENT B0 ;  /* 0x0000000000007941 */ /* 0x000fea0003800200 */
.L_x_737:
        /* <DEDUP_REMOVED lines=18> */
[----:B------:R-:W2:Y:S04]  /*2eb20*/  LDG.E.S8 R14, desc[UR4][R38.64] ;  /* 0x00000004260e7981 */ /* 0x000ea8000c1e1300 */
[----:B------:R4:W5:Y:S01]  /*2eb30*/  LDG.E.S8 R64, desc[UR10][R38.64+-0x1] ;  /* 0xffffff0a26407981 */ /* 0x000962000c1e1300 */
[----:B------:R-:W-:-:S04]  /*2eb40*/  IMAD.WIDE R62, R13, 0x8, R60 ;  /* 0x000000080d3e7825 */ /* 0x000fc800078e023c */
[----:B------:R-:W-:Y:S02]  /*2eb50*/  IMAD R66, R2, R13, R2 ;  /* 0x0000000d02427224 */ /* 0x000fe400078e0202 */
[----:B------:R-:W5:Y:S02]  /*2eb60*/  LDG.E.64 R62, desc[UR4][R62.64+0x27e0] ;  /* 0x0027e0043e3e7981 */ /* 0x000f64000c1e1b00 */
[----:B------:R-:W-:-:S04]  /*2eb70*/  IMAD.IADD R95, R5, 0x1, R66 ;  /* 0x00000001055f7824 */ /* 0x000fc800078e0242 */
[----:B------:R-:W-:-:S06]  /*2eb80*/  IMAD.WIDE R94, R95, 0x8, R22 ;  /* 0x000000085f5e7825 */ /* 0x000fcc00078e0216 */
[----:B------:R-:W5:Y:S01]  /*2eb90*/  LDG.E.64 R94, desc[UR4][R94.64] ;  /* 0x000000045e5e7981 */ /* 0x000f62000c1e1b00 */
[C---:B---3--:R-:W-:Y:S02]  /*2eba0*/  PRMT R13, R40.reuse, 0x8880, RZ ;  /* 0x00008880280d7816 */ /* 0x048fe400000000ff */
[----:B------:R-:W-:Y:S01]  /*2ebb0*/  PRMT R40, R40, 0x8880, RZ ;  /* 0x0000888028287816 */ /* 0x000fe200000000ff */
[----:B----4-:R-:W-:-:S04]  /*2ebc0*/  IMAD R38, R41, 0x19, RZ ;  /* 0x0000001929267824 */ /* 0x010fc800078e02ff */
[----:B------:R-:W-:Y:S02]  /*2ebd0*/  IMAD.MOV.U32 R41, RZ, RZ, R40 ;  /* 0x000000ffff297224 */ /* 0x000fe400078e0028 */
[----:B------:R-:W-:Y:S02]  /*2ebe0*/  IMAD R39, R13, 0x7d, R38 ;  /* 0x0000007d0d277824 */ /* 0x000fe400078e0226 */
[C---:B--2---:R-:W-:Y:S02]  /*2ebf0*/  IMAD R13, R14.reuse, 0x5, R41 ;  /* 0x000000050e0d7824 */ /* 0x044fe400078e0229 */
[----:B------:R-:W-:-:S03]  /*2ec00*/  IMAD R39, R14, 0x5, R39 ;  /* 0x000000050e277824 */ /* 0x000fc600078e0227 */
[----:B------:R-:W-:Y:S01]  /*2ec10*/  LEA R65, R13, 0x10000, 0x3 ;  /* 0x000100000d417811 */ /* 0x000fe200078e18ff */
[----:B-----5:R-:W-:-:S03]  /*2ec20*/  IMAD.IADD R39, R64, 0x1, R39 ;  /* 0x0000000140277824 */ /* 0x020fc600078e0227 */
[----:B------:R-:W1:Y:S02]  /*2ec30*/  LDC.64 R40, c[0x3][R65+-0x4970] ;  /* 0x00eda40041287b82 */ /* 0x000e640000000a00 */
[----:B------:R-:W-:-:S06]  /*2ec40*/  LEA R66, R39, 0x10000, 0x3 ;  /* 0x0001000027427811 */ /* 0x000fcc00078e18ff */
[----:B------:R-:W2:Y:S01]  /*2ec50*/  LDC.64 R38, c[0x3][R66+-0x5dc0] ;  /* 0x00e8900042267b82 */ /* 0x000ea20000000a00 */
[----:B-1----:R-:W-:-:S08]  /*2ec60*/  DADD R40, R62, R40 ;  /* 0x000000003e287229 */ /* 0x002fd00000000028 */
[----:B--2---:R-:W-:-:S08]  /*2ec70*/  DADD R38, R40, R38 ;  /* 0x0000000028267229 */ /* 0x004fd00000000026 */
        /* <DEDUP_REMOVED lines=20> */
[----:B------:R-:W-:Y:S01]  /*2edc0*/  IMAD R39, R13, 0x7d, R38 ;  /* 0x0000007d0d277824 */ /* 0x000fe200078e0226 */
[----:B------:R-:W-:Y:S01]  /*2edd0*/  DSETP.GT.AND P2, PT, R94, RZ, PT ;  /* 0x000000ff5e00722a */ /* 0x000fe20003f44000 */
[----:B------:R-:W-:Y:S01]  /*2ede0*/  UMOV UR4, 0xff800000 ;  /* 0xff80000000047882 */ /* 0x000fe20000000000 */
[----:B------:R-:W-:-:S04]  /*2edf0*/  UMOV UR5, 0x41cdcd64 ;  /* 0x41cdcd6400057882 */ /* 0x000fc80000000000 */
[----:B------:R-:W-:Y:S01]  /*2ee00*/  DSETP.LEU.AND P2, PT, |R94|, UR4, !P2 ;  /* 0x000000045e007e2a */ /* 0x000fe2000d74b200 */
[----:B------:R-:W-:Y:S02]  /*2ee10*/  R2UR UR4, R54 ;  /* 0x00000000360472ca */ /* 0x000fe400000e0000 */
[----:B------:R-:W-:Y:S01]  /*2ee20*/  R2UR UR5, R55 ;  /* 0x00000000370572ca */ /* 0x000fe200000e0000 */
[----:B------:R-:W-:Y:S01]  /*2ee30*/  BSSY.RECONVERGENT B3, `(.L_x_741) ;  /* 0x000002f000037945 */ /* 0x000fe20003800200 */
        /* <DEDUP_REMOVED lines=46> */
.L_x_742:
[----:B------:R-:W-:Y:S05]  /*2f120*/  BSYNC.RECONVERGENT B3 ;  /* 0x0000000000037941 */ /* 0x000fea0003800200 */
.L_x_741:
[----:B------:R-:W-:Y:S05]  /*2f130*/  BRA `(.L_x_743) ;  /* 0x00000004009c7947 */ /* 0x000fea0003800000 */
.L_x_740:
        /* <DEDUP_REMOVED lines=14> */
[----:B------:R-:W-:-:S04]  /*2f220*/  IMAD R62, R2, R13, R2 ;  /* 0x0000000d023e7224 */ /* 0x000fc800078e0202 */
[----:B------:R-:W-:-:S04]  /*2f230*/  IMAD.IADD R95, R5, 0x1, R62 ;  /* 0x00000001055f7824 */ /* 0x000fc800078e023e */
[----:B------:R-:W-:-:S06]  /*2f240*/  IMAD.WIDE R94, R95, 0x8, R22 ;  /* 0x000000085f5e7825 */ /* 0x000fcc00078e0216 */
[----:B------:R-:W5:Y:S01]  /*2f250*/  LDG.E.64 R94, desc[UR4][R94.64] ;  /* 0x000000045e5e7981 */ /* 0x000f62000c1e1b00 */
[C---:B---3--:R-:W-:Y:S01]  /*2f260*/  PRMT R13, R40.reuse, 0x8880, RZ ;  /* 0x00008880280d7816 */ /* 0x048fe200000000ff */
[----:B----4-:R-:W-:Y:S01]  /*2f270*/  IMAD R62, R41, 0x19, RZ ;  /* 0x00000019293e7824 */ /* 0x010fe200078e02ff */
[----:B------:R-:W-:-:S03]  /*2f280*/  PRMT R40, R40, 0x8880, RZ ;  /* 0x0000888028287816 */ /* 0x000fc600000000ff */
[----:B------:R-:W-:Y:S02]  /*2f290*/  IMAD R13, R13, 0x7d, R62 ;  /* 0x0000007d0d0d7824 */ /* 0x000fe400078e023e */
[----:B-1----:R-:W-:Y:S02]  /*2f2a0*/  IMAD.MOV.U32 R39, RZ, RZ, R40 ;  /* 0x000000ffff277224 */ /* 0x002fe400078e0028 */
[C---:B--2---:R-:W-:Y:S02]  /*2f2b0*/  IMAD R38, R14.reuse, 0x5, R13 ;  /* 0x000000050e267824 */ /* 0x044fe400078e020d */
[----:B------:R-:W-:Y:S02]  /*2f2c0*/  IMAD R14, R14, 0x5, R39 ;  /* 0x000000050e0e7824 */ /* 0x000fe400078e0227 */
[----:B-----5:R-:W-:-:S03]  /*2f2d0*/  IMAD.IADD R38, R63, 0x1, R38 ;  /* 0x000000013f267824 */ /* 0x020fc600078e0226 */
[----:B------:R-:W-:Y:S02]  /*2f2e0*/  LEA R62, R14, 0x10000, 0x3 ;  /* 0x000100000e3e7811 */ /* 0x000fe400078e18ff */
[----:B------:R-:W-:Y:S02]  /*2f2f0*/  LEA R64, R38, 0x10000, 0x3 ;  /* 0x0001000026407811 */ /* 0x000fe400078e18ff */
[----:B------:R-:W1:Y:S08]  /*2f300*/  LDC.64 R40, c[0x3][R62+-0x4970] ;  /* 0x00eda4003e287b82 */ /* 0x000e700000000a00 */
[----:B------:R-:W1:Y:S02]  /*2f310*/  LDC.64 R38, c[0x3][R64+-0x5dc0] ;  /* 0x00e8900040267b82 */ /* 0x000e640000000a00 */
        /* <DEDUP_REMOVED lines=19> */
[----:B-1----:R-:W-:Y:S01]  /*2f450*/  IMAD.MOV.U32 R39, RZ, RZ, R40 ;  /* 0x000000ffff277224 */ /* 0x002fe200078e0028 */
        /* <DEDUP_REMOVED lines=52> */
.L_x_744:
[----:B------:R-:W-:Y:S05]  /*2f7a0*/  BSYNC.RECONVERGENT B3 ;  /* 0x0000000000037941 */ /* 0x000fea0003800200 */
.L_x_743:
[----:B------:R-:W-:Y:S05]  /*2f7b0*/  BSYNC.RECONVERGENT B0 ;  /* 0x0000000000007941 */ /* 0x000fea0003800200 */
.L_x_739:
        /* <DEDUP_REMOVED lines=22> */
.L_x_734:
[----:B------:R-:W-:Y:S05]  /*2f920*/  BSYNC.RECONVERGENT B1 ;  /* 0x0000000000017941 */ /* 0x000fea0003800200 */
.L_x_733:
        /* <DEDUP_REMOVED lines=31> */
.L_x_758:
        /* <DEDUP_REMOVED lines=35> */
.L_x_749:
[----:B------:R-:W-:Y:S05]  /*2fd50*/  BSYNC.RECONVERGENT B0 ;  /* 0x0000000000007941 */ /* 0x000fea0003800200 */
.L_x_748:
        /* <DEDUP_REMOVED lines=24> */
.L_x_751:
[----:B------:R-:W-:Y:S05]  /*2fee0*/  BSYNC.RECONVERGENT B0 ;  /* 0x0000000000007941 */ /* 0x000fea0003800200 */
.L_x_750:
        /* <DEDUP_REMOVED lines=114> */
.L_x_755:
[----:B------:R-:W-:Y:S05]  /*30610*/  BSYNC.RECONVERGENT B3 ;  /* 0x0000000000037941 */ /* 0x000fea0003800200 */
.L_x_754:
[----:B------:R-:W-:Y:S05]  /*30620*/  BRA `(.L_x_756) ;  /* 0x00000004009c7947 */ /* 0x000fea0003800000 */
.L_x_753:
        /* <DEDUP_REMOVED lines=102> */
.L_x_757:
[----:B------:R-:W-:Y:S05]  /*30c90*/  BSYNC.RECONVERGENT B3 ;  /* 0x0000000000037941 */ /* 0x000fea0003800200 */
.L_x_756:
[----:B------:R-:W-:Y:S05]  /*30ca0*/  BSYNC.RECONVERGENT B0 ;  /* 0x0000000000007941 */ /* 0x000fea0003800200 */
.L_x_752:
        /* <DEDUP_REMOVED lines=22> */
.L_x_747:
[----:B------:R-:W-:Y:S05]  /*30e10*/  BSYNC.RECONVERGENT B1 ;  /* 0x0000000000017941 */ /* 0x000fea0003800200 */
.L_x_746:
        /* <DEDUP_REMOVED lines=34> */
.L_x_760:
[----:B------:R-:W-:Y:S05]  /*31040*/  BSYNC.RECONVERGENT B0 ;  /* 0x0000000000007941 */ /* 0x000fea0003800200 */
.L_x_759:
        /* <DEDUP_REMOVED lines=8> */
[----:B------:R-:W2:Y:S04]  /*310d0*/  LDG.E.64 R42, desc[UR4][R60.64+0x28f0] ;  /* 0x0028f0043c2a7981 */ /* 0x000ea8000c1e1b00 */
[----:B------:R-:W2:Y:S04]  /*310e0*/  LDG.E.64 R4, desc[UR12][R60.64+0x2900] ;  /* 0x0029000c3c047981 */ /* 0x000ea8000c1e1b00 */
[----:B------:R-:W3:Y:S04]  /*310f0*/  LDG.E.64 R40, desc[UR10][R60.64+0x28f8] ;  /* 0x0028f80a3c287981 */ /* 0x000ee8000c1e1b00 */
[----:B------:R-:W4:Y:S01]  /*31100*/  LDG.E.64 R38, desc[UR14][R60.64+0x2908] ;  /* 0x0029080e3c267981 */ /* 0x000f22000c1e1b00 */
[----:B------:R-:W-:Y:S03]  /*31110*/  BSSY.RECONVERGENT B0, `(.L_x_761) ;  /* 0x0000028000007945 */ /* 0x000fe60003800200 */
[----:B------:R0:W-:Y:S01]  /*31120*/  STG.E.64 desc[UR4][R60.64+0x2910], R70 ;  /* 0x002910463c007986 */ /* 0x0001e2000c101b04 */
[----:B--2---:R-:W-:-:S06]  /*31130*/  DSETP.GT.AND P2, PT, R42, R4, PT ;  /* 0x000000042a00722a */ /* 0x004fcc0003f44000 */
[----:B---3--:R-:W-:-:S06]  /*31140*/  DSETP.LEU.OR P2, PT, R42, R40, !P2 ;  /* 0x000000282a00722a */ /* 0x008fcc000574b400 */
[----:B----4-:R-:W-:-:S06]  /*31150*/  DSETP.LEU.OR P2, PT, R42, R38, P2 ;  /* 0x000000262a00722a */ /* 0x010fcc000174b400 */
[----:B------:R-:W-:-:S14]  /*31160*/  DSETP.LEU.OR P2, PT, R42, R70, P2 ;  /* 0x000000462a00722a */ /* 0x000fdc000174b400 */
[----:B------:R-:W-:Y:S01]  /*31170*/  @!P2 R2UR UR10, R54 ;  /* 0x00000000360aa2ca */ /* 0x000fe200000e0000 */
[----:B------:R-:W-:Y:S01]  /*31180*/  @!P2 IMAD.MOV.U32 R13, RZ, RZ, 0x1 ;  /* 0x00000001ff0da424 */ /* 0x000fe200078e00ff */
[----:B------:R-:W-:Y:S01]  /*31190*/  @!P2 R2UR UR11, R55 ;  /* 0x00000000370ba2ca */ /* 0x000fe200000e0000 */
[----:B------:R-:W-:-:S12]  /*311a0*/  @!P2 IMAD.MOV.U32 R3, RZ, RZ, 0x1 ;  /* 0x00000001ff03a424 */ /* 0x000fd800078e00ff */
[----:B------:R0:W-:Y:S01]  /*311b0*/  @!P2 STG.E desc[UR10][R56.64+0x1a0], R13 ;  /* 0x0001a00d3800a986 */ /* 0x0001e2000c10190a */
[----:B------:R-:W-:Y:S05]  /*311c0*/  @!P2 BRA `(.L_x_762) ;  /* 0x000000000070a947 */ /* 0x000fea0003800000 */
[----:B------:R-:W-:-:S06]  /*311d0*/  DSETP.GT.AND P2, PT, R40, R38, PT ;  /* 0x000000262800722a */ /* 0x000fcc0003f44000 */
[----:B------:R-:W-:-:S06]  /*311e0*/  DSETP.LEU.OR P2, PT, R40, R4, !P2 ;  /* 0x000000042800722a */ /* 0x000fcc000574b400 */
[----:B------:R-:W-:-:S14]  /*311f0*/  DSETP.LEU.OR P2, PT, R40, R70, P2 ;  /* 0x000000462800722a */ /* 0x000fdc000174b400 */
[----:B------:R-:W-:Y:S01]  /*31200*/  @!P2 R2UR UR4, R54 ;  /* 0x000000003604a2ca */ /* 0x000fe200000e0000 */
[----:B0-----:R-:W-:Y:S01]  /*31210*/  @!P2 IMAD.MOV.U32 R13, RZ, RZ, 0x2 ;  /* 0x00000002ff0da424 */ /* 0x001fe200078e00ff */
[----:B------:R-:W-:Y:S01]  /*31220*/  @!P2 R2UR UR5, R55 ;  /* 0x000000003705a2ca */ /* 0x000fe200000e0000 */
[----:B------:R-:W-:-:S12]  /*31230*/  @!P2 IMAD.MOV.U32 R3, RZ, RZ, 0x2 ;  /* 0x00000002ff03a424 */ /* 0x000fd800078e00ff */
[----:B------:R2:W-:Y:S01]  /*31240*/  @!P2 STG.E desc[UR4][R56.64+0x1a0], R13 ;  /* 0x0001a00d3800a986 */ /* 0x0005e2000c101904 */
[----:B------:R-:W-:Y:S05]  /*31250*/  @!P2 BRA `(.L_x_762) ;  /* 0x00000000004ca947 */ /* 0x000fea0003800000 */
[----:B------:R-:W-:-:S06]  /*31260*/  DSETP.GT.AND P2, PT, R4, R70, PT ;  /* 0x000000460400722a */ /* 0x000fcc0003f44000 */
[----:B------:R-:W-:-:S14]  /*31270*/  DSETP.LEU.OR P2, PT, R4, R38, !P2 ;  /* 0x000000260400722a */ /* 0x000fdc000574b400 */
[----:B------:R-:W-:Y:S01]  /*31280*/  @!P2 R2UR UR4, R54 ;  /* 0x000000003604a2ca */ /* 0x000fe200000e0000 */
[----:B------:R-:W-:Y:S01]  /*31290*/  @!P2 IMAD.MOV.U32 R5, RZ, RZ, 0x3 ;  /* 0x00000003ff05a424 */ /* 0x000fe200078e00ff */
[----:B------:R-:W-:Y:S01]  /*312a0*/  @!P2 R2UR UR5, R55 ;  /* 0x000000003705a2ca */ /* 0x000fe200000e0000 */
[----:B------:R-:W-:-:S12]  /*312b0*/  @!P2 IMAD.MOV.U32 R3, RZ, RZ, 0x3 ;  /* 0x00000003ff03a424 */ /* 0x000fd800078e00ff */
[----:B------:R3:W-:Y:S01]  /*312c0*/  @!P2 STG.E desc[UR4][R56.64+0x1a0], R5 ;  /* 0x0001a0053800a986 */ /* 0x0007e2000c101904 */
[----:B------:R-:W-:Y:S05]  /*312d0*/  @!P2 BRA `(.L_x_762) ;  /* 0x00000000002ca947 */ /* 0x000fea0003800000 */
[----:B------:R-:W-:-:S14]  /*312e0*/  DSETP.GT.AND P2, PT, R38, R70, PT ;  /* 0x000000462600722a */ /* 0x000fdc0003f44000 */
[C---:B------:R-:W-:Y:S01]  /*312f0*/  @P2 R2UR UR4, R54.reuse ;  /* 0x00000000360422ca */ /* 0x040fe200000e0000 */
[----:B---3--:R-:W-:Y:S01]  /*31300*/  @P2 IMAD.MOV.U32 R5, RZ, RZ, 0x4 ;  /* 0x00000004ff052424 */ /* 0x008fe200078e00ff */
[C---:B------:R-:W-:Y:S01]  /*31310*/  @P2 R2UR UR5, R55.reuse ;  /* 0x00000000370522ca */ /* 0x040fe200000e0000 */
[----:B--2---:R-:W-:Y:S01]  /*31320*/  @!P2 IMAD.MOV.U32 R13, RZ, RZ, 0x5 ;  /* 0x00000005ff0da424 */ /* 0x004fe200078e00ff */
[----:B------:R-:W-:Y:S01]  /*31330*/  @!P2 R2UR UR10, R54 ;  /* 0x00000000360aa2ca */ /* 0x000fe200000e0000 */
[----:B------:R-:W-:Y:S01]  /*31340*/  @P2 IMAD.MOV.U32 R3, RZ, RZ, 0x4 ;  /* 0x00000004ff032424 */ /* 0x000fe200078e00ff */
[----:B------:R-:W-:Y:S01]  /*31350*/  @!P2 R2UR UR11, R55 ;  /* 0x00000000370ba2ca */ /* 0x000fe200000e0000 */
[----:B------:R-:W-:-:S08]  /*31360*/  @!P2 IMAD.MOV.U32 R3, RZ, RZ, 0x5 ;  /* 0x00000005ff03a424 */ /* 0x000fd000078e00ff */
[----:B------:R4:W-:Y:S04]  /*31370*/  @P2 STG.E desc[UR4][R56.64+0x1a0], R5 ;  /* 0x0001a00538002986 */ /* 0x0009e8000c101904 */
[----:B------:R4:W-:Y:S02]  /*31380*/  @!P2 STG.E desc[UR10][R56.64+0x1a0], R13 ;  /* 0x0001a00d3800a986 */ /* 0x0009e4000c10190a */
.L_x_762:
[----:B------:R-:W-:Y:S05]  /*31390*/  BSYNC.RECONVERGENT B0 ;  /* 0x0000000000007941 */ /* 0x000fea0003800200 */
.L_x_761:
[----:B------:R-:W-:Y:S01]  /*313a0*/  ISETP.GT.AND P2, PT, R3, 0x2, PT ;  /* 0x000000020300780c */ /* 0x000fe20003f44270 */
[----:B------:R-:W-:-:S12]  /*313b0*/  BSSY.RECONVERGENT B0, `(.L_x_763) ;  /* 0x00000ba000007945 */ /* 0x000fd80003800200 */
[----:B------:R-:W-:Y:S05]  /*313c0*/  @P2 BRA `(.L_x_764) ;  /* 0x0000000000ec2947 */ /* 0x000fea0003800000 */
[----:B------:R-:W-:-:S13]  /*313d0*/  ISETP.NE.AND P2, PT, R3, 0x1, PT ;  /* 0x000000010300780c */ /* 0x000fda0003f45270 */
[----:B------:R-:W-:Y:S05]  /*313e0*/  @!P2 BRA `(.L_x_765) ;  /* 0x0000000000a0a947 */ /* 0x000fea0003800000 */
[C---:B------:R-:W-:Y:S02]  /*313f0*/  R2UR UR10, R54.reuse ;  /* 0x00000000360a72ca */ /* 0x040fe400000e0000 */
[C---:B------:R-:W-:Y:S02]  /*31400*/  R2UR UR11, R55.reuse ;  /* 0x00000000370b72ca */ /* 0x040fe400000e0000 */
[----:B------:R-:W-:Y:S02]  /*31410*/  R2UR UR4, R54 ;  /* 0x00000000360472ca */ /* 0x000fe400000e0000 */
[----:B------:R-:W-:-:S09]  /*31420*/  R2UR UR5, R55 ;  /* 0x00000000370572ca */ /* 0x000fd200000e0000 */
[----:B---34-:R-:W3:Y:S04]  /*31430*/  LDG.E.64 R4, desc[UR10][R60.64+0x2920] ;  /* 0x0029200a3c047981 */ /* 0x018ee8000c1e1b00 */
[----:B------:R-:W4:Y:S01]  /*31440*/  LDG.E.64 R38, desc[UR4][R60.64+0x2918] ;  /* 0x002918043c267981 */ /* 0x000f22000c1e1b00 */
[----:B------:R-:W-:Y:S01]  /*31450*/  UMOV UR4, 0x66666666 ;  /* 0x6666666600047882 */ /* 0x000fe20000000000 */
[----:B------:R-:W-:Y:S02]  /*31460*/  UMOV UR5, 0x40736266 ;  /* 0x4073626600057882 */ /* 0x000fe40000000000 */
[----:B---3--:R-:W-:-:S08]  /*31470*/  DMUL R40, R4, UR4 ;  /* 0x0000000404287c28 */ /* 0x008fd00008000000 */
[----:B----4-:R-:W-:-:S14]  /*31480*/  DSETP.GEU.AND P2, PT, R38, R40, PT ;  /* 0x000000282600722a */ /* 0x010fdc0003f4e000 */
[----:B------:R-:W-:Y:S02]  /*31490*/  @!P2 R2UR UR4, R54 ;  /* 0x000000003604a2ca */ /* 0x000fe400000e0000 */
[----:B------:R-:W-:-:S13]  /*314a0*/  @!P2 R2UR UR5, R55 ;  /* 0x000000003705a2ca */ /* 0x000fda00000e0000 */
[----:B------:R-:W3:Y:S01]  /*314b0*/  @!P2 LDG.E R39, desc[UR4][R56.64+0x1a4] ;  /* 0x0001a4043827a981 */ /* 0x000ee2000c1e1900 */
[C---:B------:R-:W-:Y:S02]  /*314c0*/  @!P2 R2UR UR12, R54.reuse ;  /* 0x00000000360ca2ca */ /* 0x040fe400000e0000 */
[C---:B------:R-:W-:Y:S02]  /*314d0*/  @!P2 R2UR UR13, R55.reuse ;  /* 0x00000000370da2ca */ /* 0x040fe400000e0000 */
[----:B------:R-:W-:Y:S02]  /*314e0*/  @!P2 R2UR UR10, R54 ;  /* 0x00000000360aa2ca */ /* 0x000fe400000e0000 */
[----:B------:R-:W-:Y:S01]  /*314f0*/  @!P2 R2UR UR11, R55 ;  /* 0x00000000370ba2ca */ /* 0x000fe200000e0000 */
[----:B---3--:R-:W-:-:S05]  /*31500*/  @!P2 IMAD.WIDE R38, R39, 0x8, R60 ;  /* 0x000000082726a825 */ /* 0x008fca00078e023c */
[----:B------:R3:W-:Y:S04]  /*31510*/  @!P2 STG.E.64 desc[UR4][R38.64+0x2710], R4 ;  /* 0x002710042600a986 */ /* 0x0007e8000c101b04 */
[----:B------:R-:W4:Y:S04]  /*31520*/  @!P2 LDG.E R43, desc[UR12][R56.64+0x1a4] ;  /* 0x0001a40c382ba981 */ /* 0x000f28000c1e1900 */
[----:B------:R-:W5:Y:S01]  /*31530*/  @!P2 LDG.E.64 R40, desc[UR10][R60.64+0x2918] ;  /* 0x0029180a3c28a981 */ /* 0x000f62000c1e1b00 */
[----:B------:R-:W-:Y:S02]  /*31540*/  @P2 R2UR UR10, R54 ;  /* 0x00000000360a22ca */ /* 0x000fe400000e0000 */
[----:B------:R-:W-:Y:S01]  /*31550*/  @P2 R2UR UR11, R55 ;  /* 0x00000000370b22ca */ /* 0x000fe200000e0000 */
[----:B----4-:R-:W-:-:S05]  /*31560*/  @!P2 IMAD.WIDE R42, R43, 0x8, R60 ;  /* 0x000000082b2aa825 */ /* 0x010fca00078e023c */
[----:B-----5:R3:W-:Y:S07]  /*31570*/  @!P2 STG.E.64 desc[UR4][R42.64+0x27e0], R40 ;  /* 0x0027e0282a00a986 */ /* 0x0207ee000c101b04 */
[----:B------:R-:W4:Y:S01]  /*31580*/  @P2 LDG.E R3, desc[UR10][R56.64+0x1a4] ;  /* 0x0001a40a38032981 */ /* 0x000f22000c1e1900 */
[----:B------:R-:W-:Y:S02]  /*31590*/  @P2 R2UR UR4, R54 ;  /* 0x00000000360422ca */ /* 0x000fe400000e0000 */
[----:B------:R-:W-:Y:S01]  /*315a0*/  @P2 R2UR UR5, R55 ;  /* 0x00000000370522ca */ /* 0x000fe200000e0000 */
[----:B----4-:R-:W-:-:S04]  /*315b0*/  @P2 IMAD.IADD R45, R10, 0x1, R3 ;  /* 0x000000010a2d2824 */ /* 0x010fc800078e0203 */
[----:B------:R-:W-:-:S08]  /*315c0*/  @P2 IMAD.WIDE R44, R45, 0x8, R22 ;  /* 0x000000082d2c2825 */ /* 0x000fd000078e0216 */
[----:B------:R-:W4:Y:S01]  /*315d0*/  @P2 LDG.E.64 R44, desc[UR4][R44.64] ;  /* 0x000000042c2c2981 */ /* 0x000f22000c1e1b00 */
[----:B------:R-:W-:-:S05]  /*315e0*/  @P2 IMAD.WIDE R4, R3, 0x8, R60 ;  /* 0x0000000803042825 */ /* 0x000fca00078e023c */
[----:B----4-:R3:W-:Y:S04]  /*315f0*/  @P2 STG.E.64 desc[UR4][R4.64+0x2710], R44 ;  /* 0x0027102c04002986 */ /* 0x0107e8000c101b04 */
[----:B------:R-:W4:Y:S02]  /*31600*/  @P2 LDG.E R3, desc[UR10][R56.64+0x1a4] ;  /* 0x0001a40a38032981 */ /* 0x000f24000c1e1900 */
[----:B----4-:R-:W-:-:S04]  /*31610*/  @P2 IMAD.IADD R39, R11, 0x1, R3 ;  /* 0x000000010b272824 */ /* 0x010fc800078e0203 */
[----:B------:R-:W-:-:S06]  /*31620*/  @P2 IMAD.WIDE R38, R39, 0x8, R22 ;  /* 0x0000000827262825 */ /* 0x000fcc00078e0216 */
[----:B------:R-:W4:Y:S01]  /*31630*/  @P2 LDG.E.64 R38, desc[UR4][R38.64] ;  /* 0x0000000426262981 */ /* 0x000f22000c1e1b00 */
[----:B------:R-:W-:-:S05]  /*31640*/  @P2 IMAD.WIDE R40, R3, 0x8, R60 ;  /* 0x0000000803282825 */ /* 0x000fca00078e023c */
[----:B----4-:R3:W-:Y:S01]  /*31650*/  @P2 STG.E.64 desc[UR4][R40.64+0x27e0], R38 ;  /* 0x0027e02628002986 */ /* 0x0107e2000c101b04 */
[----:B------:R-:W-:Y:S05]  /*31660*/  BRA `(.L_x_766) ;  /* 0x0000000800387947 */ /* 0x000fea0003800000 */
.L_x_765:
[----:B------:R-:W-:Y:S02]  /*31670*/  R2UR UR4, R54 ;  /* 0x00000000360472ca */ /* 0x000fe400000e0000 */
[----:B------:R-:W-:-:S13]  /*31680*/  R2UR UR5, R55 ;  /* 0x00000000370572ca */ /* 0x000fda00000e0000 */
[----:B------:R-:W3:Y:S01]  /*31690*/  LDG.E R39, desc[UR4][R56.64+0x1a4] ;  /* 0x0001a40438277981 */ /* 0x000ee2000c1e1900 */
[----:B------:R-:W-:Y:S01]  /*316a0*/  R2UR UR10, R54 ;  /* 0x00000000360a72ca */ /* 0x000fe200000e0000 */
[----:B---34-:R-:W-:-:S04]  /*316b0*/  IMAD.IADD R5, R10, 0x1, R39 ;  /* 0x000000010a057824 */ /* 0x018fc800078e0227 */
[----:B------:R-:W-:-:S06]  /*316c0*/  IMAD.WIDE R4, R5, 0x8, R22 ;  /* 0x0000000805047825 */ /* 0x000fcc00078e0216 */
[----:B------:R-:W3:Y:S01]  /*316d0*/  LDG.E.64 R4, desc[UR4][R4.64] ;  /* 0x0000000404047981 */ /* 0x000ee2000c1e1b00 */
[----:B------:R-:W-:Y:S01]  /*316e0*/  R2UR UR11, R55 ;  /* 0x00000000370b72ca */ /* 0x000fe200000e0000 */
[----:B------:R-:W-:-:S05]  /*316f0*/  IMAD.WIDE R38, R39, 0x8, R60 ;  /* 0x0000000827267825 */ /* 0x000fca00078e023c */
[----:B---3--:R4:W-:Y:S07]  /*31700*/  STG.E.64 desc[UR4][R38.64+0x2710], R4 ;  /* 0x0027100426007986 */ /* 0x0089ee000c101b04 */
[----:B------:R-:W3:Y:S02]  /*31710*/  LDG.E R42, desc[UR10][R56.64+0x1a4] ;  /* 0x0001a40a382a7981 */ /* 0x000ee4000c1e1900 */
[----:B---3--:R-:W-:-:S04]  /*31720*/  IMAD.IADD R41, R11, 0x1, R42 ;  /* 0x000000010b297824 */ /* 0x008fc800078e022a */
[----:B------:R-:W-:-:S06]  /*31730*/  IMAD.WIDE R40, R41, 0x8, R22 ;  /* 0x0000000829287825 */ /* 0x000fcc00078e0216 */
[----:B------:R-:W3:Y:S01]  /*31740*/  LDG.E.64 R40, desc[UR4][R40.64] ;  /* 0x0000000428287981 */ /* 0x000ee2000c1e1b00 */
[----:B------:R-:W-:-:S05]  /*31750*/  IMAD.WIDE R42, R42, 0x8, R60 ;  /* 0x000000082a2a7825 */ /* 0x000fca00078e023c */
[----:B---3--:R4:W-:Y:S01]  /*31760*/  STG.E.64 desc[UR4][R42.64+0x27e0], R40 ;  /* 0x0027e0282a007986 */ /* 0x0089e2000c101b04 */
[----:B------:R-:W-:Y:S05]  /*31770*/  BRA `(.L_x_766) ;  /* 0x0000000400f47947 */ /* 0x000fea0003800000 */
.L_x_764:
[----:B------:R-:W-:-:S05]  /*31780*/  IMAD.MOV.U32 R4, RZ, RZ, -0x3 ;  /* 0xfffffffdff047424 */ /* 0x000fca00078e00ff */
[----:B------:R-:W-:-:S05]  /*31790*/  VIADDMNMX.U32 R3, R3, R4, 0x2, PT ;  /* 0x0000000203037446 */ /* 0x000fca0003800004 */
[----:B------:R-:W-:-:S04]  /*317a0*/  IMAD.SHL.U32 R3, R3, 0x4, RZ ;  /* 0x0000000403037824 */ /* 0x000fc800078e00ff */
[----:B------:R-:W3:Y:S02]  /*317b0*/  LDC R4, c[0x2][R3] ;  /* 0x0080000003047b82 */ /* 0x000ee40000000800 */
[----:B---34-:R-:W-:-:S04]  /*317c0*/  SHF.R.S32.HI R5, RZ, 0x1f, R4 ;  /* 0x0000001fff057819 */ /* 0x018fc80000011404 */
.L_x_1420:
[----:B------:R-:W-:Y:S05]  /*317d0*/  BRX R4 -0x317e0                                                                  (*"BRANCH_TARGETS .L_x_1421,.L_x_1422,.L_x_1423"*) ;  /* 0xfffffce804087949 */ /* 0x000fea000383ffff */
.L_x_1422:
[C---:B------:R-:W-:Y:S02]  /*317e0*/  R2UR UR10, R54.reuse ;  /* 0x00000000360a72ca */ /* 0x040fe400000e0000 */
[C---:B------:R-:W-:Y:S02]  /*317f0*/  R2UR UR11, R55.reuse ;  /* 0x00000000370b72ca */ /* 0x040fe400000e0000 */
[----:B------:R-:W-:Y:S02]  /*31800*/  R2UR UR4, R54 ;  /* 0x00000000360472ca */ /* 0x000fe400000e0000 */
[----:B------:R-:W-:-:S09]  /*31810*/  R2UR UR5, R55 ;  /* 0x00000000370572ca */ /* 0x000fd200000e0000 */
[----:B------:R-:W3:Y:S04]  /*31820*/  LDG.E.64 R4, desc[UR10][R60.64+0x2940] ;  /* 0x0029400a3c047981 */ /* 0x000ee8000c1e1b00 */
        /* <DEDUP_REMOVED lines=35> */
.L_x_1423:
        /* <DEDUP_REMOVED lines=40> */
.L_x_1421:
        /* <DEDUP_REMOVED lines=38> */
[----:B----4-:R3:W-:Y:S02]  /*31f40*/  @P2 STG.E.64 desc[UR4][R40.64+0x27e0], R38 ;  /* 0x0027e02628002986 */ /* 0x0107e4000c101b04 */
.L_x_766:
[----:B------:R-:W-:Y:S05]  /*31f50*/  BSYNC.RECONVERGENT B0 ;  /* 0x0000000000007941 */ /* 0x000fea0003800200 */
.L_x_763:
[----:B------:R-:W-:Y:S02]  /*31f60*/  R2UR UR4, R54 ;  /* 0x00000000360472ca */ /* 0x000fe400000e0000 */
[----:B------:R-:W-:-:S13]  /*31f70*/  R2UR UR5, R55 ;  /* 0x00000000370572ca */ /* 0x000fda00000e0000 */
[----:B---34-:R-:W3:Y:S02]  /*31f80*/  LDG.E R4, desc[UR4][R56.64+0x1a4] ;  /* 0x0001a40438047981 */ /* 0x018ee4000c1e1900 */
[C---:B---3--:R-:W-:Y:S01]  /*31f90*/  ISETP.GE.AND P2, PT, R4.reuse, R19, PT ;  /* 0x000000130400720c */ /* 0x048fe20003f46270 */
[----:B------:R-:W-:-:S05]  /*31fa0*/  VIADD R3, R4, 0x1 ;  /* 0x0000000104037836 */ /* 0x000fca0000000000 */
[----:B------:R3:W-:Y:S07]  /*31fb0*/  STG.E desc[UR4][R56.64+0x1a4], R3 ;  /* 0x0001a40338007986 */ /* 0x0007ee000c101904 */
[----:B------:R-:W-:Y:S05]  /*31fc0*/  @!P2 BRA `(.L_x_767) ;  /* 0xffffff480004a947 */ /* 0x000fea000383ffff */
.L_x_646:
[----:B------:R-:W-:Y:S05]  /*31fd0*/  BSYNC.RECONVERGENT B2 ;  /* 0x0000000000027941 */ /* 0x000fea0003800200 */
.L_x_645:
[----:B------:R-:W-:Y:S01]  /*31fe0*/  R2UR UR4, R54 ;  /* 0x00000000360472ca */ /* 0x000fe200000e0000 */
[----:B0--3--:R-:W-:Y:S01]  /*31ff0*/  IMAD.WIDE R2, R19, 0x8, R60 ;  /* 0x0000000813027825 */ /* 0x009fe200078e023c */
[----:B------:R-:W-:-:S13]  /*32000*/  R2UR UR5, R55 ;  /* 0x00000000370572ca */ /* 0x000fda00000e0000 */
[----:B------:R-:W3:Y:S01]  /*32010*/  LDG.E.64 R4, desc[UR4][R2.64+0x27e0] ;  /* 0x0027e00402047981 */ /* 0x000ee2000c1e1b00 */
[----:B------:R-:W-:Y:S02]  /*32020*/  R2UR UR10, R54 ;  /* 0x00000000360a72ca */ /* 0x000fe400000e0000 */
[----:B------:R-:W-:Y:S02]  /*32030*/  R2UR UR11, R55 ;  /* 0x00000000370b72ca */ /* 0x000fe400000e0000 */
[----:B------:R-:W-:Y:S01]  /*32040*/  ISETP.GE.AND P2, PT, R19, 0x1, PT ;  /* 0x000000011300780c */ /* 0x000fe20003f46270 */
[----:B---3--:R0:W-:Y:S10]  /*32050*/  STG.E.64 desc[UR4][R60.64+0x28d0], R4 ;  /* 0x0028d0043c007986 */ /* 0x0081f4000c101b04 */
[----:B------:R-:W3:Y:S01]  /*32060*/  LDG.E.64 R6, desc[UR10][R2.64+0x2710] ;  /* 0x0027100a02067981 */ /* 0x000ee2000c1e1b00 */
[----:B------:R-:W-:Y:S03]  /*32070*/  BSSY.RECONVERGENT B0, `(.L_x_768) ;  /* 0x0000010000007945 */ /* 0x000fe60003800200 */
[----:B---3--:R0:W-:Y:S04]  /*32080*/  STG.E.64 desc[UR4][R60.64+0x28d8], R6 ;  /* 0x0028d8063c007986 */ /* 0x0081e8000c101b04 */
[----:B------:R0:W-:Y:S01]  /*32090*/  STG.E desc[UR10][R56.64+0x198], RZ ;  /* 0x000198ff38007986 */ /* 0x0001e2000c10190a */
[----:B------:R-:W-:Y:S05]  /*320a0*/  @!P2 BRA `(.L_x_769) ;  /* 0x000000000030a947 */ /* 0x000fea0003800000 */
[----:B0-----:R-:W-:-:S07]  /*320b0*/  IMAD.MOV.U32 R5, RZ, RZ, RZ ;  /* 0x000000ffff057224 */ /* 0x001fce00078e00ff */
.L_x_770:
        /* <DEDUP_REMOVED lines=10> */
[----:B---3--:R-:W-:Y:S05]  /*32160*/  @!P2 BRA `(.L_x_770) ;  /* 0xfffffffc00d4a947 */ /* 0x008fea000383ffff */
.L_x_769:
[----:B------:R-:W-:Y:S05]  /*32170*/  BSYNC.RECONVERGENT B0 ;  /* 0x0000000000007941 */ /* 0x000fea0003800200 */
.L_x_768:
[----:B------:R-:W-:Y:S02]  /*32180*/  R2UR UR4, R54 ;  /* 0x00000000360472ca */ /* 0x000fe400000e0000 */
[----:B------:R-:W-:-:S13]  /*32190*/  R2UR UR5, R55 ;  /* 0x00000000370572ca */ /* 0x000fda00000e0000 */
[----:B------:R-:W3:Y:S01]  /*321a0*/  LDG.E.64 R2, desc[UR4][R60.64+0x28d0] ;  /* 0x0028d0043c027981 */ /* 0x000ee2000c1e1b00 */
[----:B------:R-:W-:Y:S01]  /*321b0*/  UMOV UR4, 0xff800000 ;  /* 0xff80000000047882 */ /* 0x000fe20000000000 */
[----:B------:R-:W-:Y:S02]  /*321c0*/  UMOV UR5, 0x41cdcd64 ;  /* 0x41cdcd6400057882 */ /* 0x000fe40000000000 */
[----:B---3--:R-:W-:Y:S01]  /*321d0*/  DSETP.GEU.AND P2, PT, |R2|, UR4, PT ;  /* 0x0000000402007e2a */ /* 0x008fe2000bf4e200 */
[----:B------:R-:W-:Y:S02]  /*321e0*/  IMAD.MOV.U32 R2, RZ, RZ, R36 ;  /* 0x000000ffff027224 */ /* 0x000fe400078e0024 */
[----:B------:R-:W-:-:S11]  /*321f0*/  IMAD.MOV.U32 R3, RZ, RZ, 0x0 ;  /* 0x00000000ff037424 */ /* 0x000fd600078e00ff */
[----:B012-4-:R-:W-:Y:S05]  /*32200*/  @P2 RET.REL.NODEC R2 `(_Z16candidate_primerPcPiS0_iiiS_PdS0_Pf) ;  /* 0xfffffcdc027c2950 */ /* 0x017fea0003c3ffff */
[C---:B------:R-:W-:Y:S01]  /*32210*/  R2UR UR10, R54.reuse ;  /* 0x00000000360a72ca */ /* 0x040fe200000e0000 */
[----:B------:R-:W0:Y:S01]  /*32220*/  LDC R0, c[0x3][RZ] ;  /* 0x00c00000ff007b82 */ /* 0x000e220000000800 */
[C---:B------:R-:W-:Y:S01]  /*32230*/  R2UR UR11, R55.reuse ;  /* 0x00000000370b72ca */ /* 0x040fe200000e0000 */
[----:B------:R-:W-:Y:S01]  /*32240*/  IMAD.MOV.U32 R3, RZ, RZ, -0x1 ;  /* 0xffffffffff037424 */ /* 0x000fe200078e00ff */
[C---:B------:R-:W-:Y:S01]  /*32250*/  R2UR UR12, R54.reuse ;  /* 0x00000000360c72ca */ /* 0x040fe200000e0000 */
[----:B------:R-:W-:Y:S01]  /*32260*/  IMAD.MOV.U32 R5, RZ, RZ, 0x1 ;  /* 0x00000001ff057424 */ /* 0x000fe200078e00ff */
[C---:B------:R-:W-:Y:S01]  /*32270*/  R2UR UR13, R55.reuse ;  /* 0x00000000370d72ca */ /* 0x040fe200000e0000 */
[----:B------:R-:W-:Y:S01]  /*32280*/  BSSY.RECONVERGENT B8, `(.L_x_771) ;  /* 0x0001bce000087945 */ /* 0x000fe20003800200 */
[----:B------:R-:W-:Y:S01]  /*32290*/  R2UR UR18, R54 ;  /* 0x00000000361272ca */ /* 0x000fe200000e0000 */
[C---:B------:R-:W-:Y:S01]  /*322a0*/  VIADD R14, R12.reuse, 0x1 ;  /* 0x000000010c0e7836 */ /* 0x040fe20000000000 */
[----:B------:R-:W-:Y:S01]  /*322b0*/  R2UR UR19, R55 ;  /* 0x00000000371372ca */ /* 0x000fe200000e0000 */
[----:B------:R-:W-:Y:S01]  /*322c0*/  VIADD R13, R12, 0x2 ;  /* 0x000000020c0d7836 */ /* 0x000fe20000000000 */
[C---:B------:R-:W-:Y:S01]  /*322d0*/  R2UR UR4, R54.reuse ;  /* 0x00000000360472ca */ /* 0x040fe200000e0000 */
[----:B------:R-:W-:Y:S01]  /*322e0*/  VIADD R10, R9, 0xffffffff ;  /* 0xffffffff090a7836 */ /* 0x000fe20000000000 */
[----:B------:R-:W-:Y:S01]  /*322f0*/  R2UR UR5, R55 ;  /* 0x00000000370572ca */ /* 0x000fe200000e0000 */
[----:B------:R-:W-:Y:S01]  /*32300*/  STG.E desc[UR10][R56.64+0xc8], R19 ;  /* 0x0000c81338007986 */ /* 0x000fe2000c10190a */
[C---:B------:R-:W-:Y:S01]  /*32310*/  R2UR UR14, R54.reuse ;  /* 0x00000000360e72ca */ /* 0x040fe200000e0000 */
[----:B------:R-:W-:Y:S01]  /*32320*/  VIADD R8, R9, 0x270 ;  /* 0x0000027009087836 */ /* 0x000fe20000000000 */
[----:B------:R-:W-:Y:S01]  /*32330*/  R2UR UR15, R55 ;  /* 0x00000000370f72ca */ /* 0x000fe200000e0000 */
[----:B------:R-:W-:Y:S01]  /*32340*/  STG.E desc[UR12][R56.64+0xcc], RZ ;  /* 0x0000ccff38007986 */ /* 0x000fe2000c10190c */
[----:B------:R-:W-:Y:S01]  /*32350*/  R2UR UR16, R54 ;  /* 0x00000000361072ca */ /* 0x000fe200000e0000 */
[----:B------:R-:W-:Y:S01]  /*32360*/  VIADD R11, R9, 0x26f ;  /* 0x0000026f090b7836 */ /* 0x000fe20000000000 */
[----:B------:R-:W-:Y:S01]  /*32370*/  R2UR UR17, R55 ;  /* 0x00000000371172ca */ /* 0x000fe200000e0000 */
[----:B------:R-:W-:Y:S01]  /*32380*/  STG.E desc[UR18][R56.64+0x1bc], RZ ;  /* 0x0001bcff38007986 */ /* 0x000fe2000c101912 */
[----:B------:R-:W-:-:S02]  /*32390*/  VIADD R12, R12, 0xffffffff ;  /* 0xffffffff0c0c7836 */ /* 0x000fc40000000000 */
[----:B0-----:R-:W-:Y:S01]  /*323a0*/  IMAD R2, R0, 0xa, RZ ;  /* 0x0000000a00027824 */ /* 0x001fe200078e02ff */
[----:B------:R0:W-:Y:S01]  /*323b0*/  STG.E desc[UR4][R56.64+0x1a0], R3 ;  /* 0x0001a00338007986 */ /* 0x0001e2000c101904 */
[----:B------:R-:W-:Y:S02]  /*323c0*/  VIADD R9, R9, 0xfffffffe ;  /* 0xfffffffe09097836 */ /* 0x000fe40000000000 */
[C---:B------:R-:W-:Y:S01]  /*323d0*/  VIADD R7, R16.reuse, 0x33 ;  /* 0x0000003310077836 */ /* 0x040fe20000000000 */
[----:B------:R-:W-:Y:S01]  /*323e0*/  STG.E desc[UR14][R56.64+0xd0], R5 ;  /* 0x0000d00538007986 */ /* 0x000fe2000c10190e */
[----:B------:R-:W-:Y:S02]  /*323f0*/  VIADD R6, R16, 0x34 ;  /* 0x0000003410067836 */ /* 0x000fe40000000000 */
[----:B------:R-:W-:Y:S01]  /*32400*/  VIADD R4, R19, 0xffffffff ;  /* 0xffffffff13047836 */ /* 0x000fe20000000000 */
[----:B------:R1:W-:Y:S01]  /*32410*/  STG.E desc[UR16][R56.64+0x1b8], R5 ;  /* 0x0001b80538007986 */ /* 0x0003e2000c101910 */
[----:B------:R-:W-:-:S02]  /*32420*/  IMAD.MOV.U32 R69, RZ, RZ, RZ ;  /* 0x000000ffff457224 */ /* 0x000fc400078e00ff */
[----:B------:R-:W-:Y:S02]  /*32430*/  IMAD.MOV.U32 R68, RZ, RZ, 0x1 ;  /* 0x00000001ff447424 */ /* 0x000fe400078e00ff */
[----:B0-----:R-:W-:Y:S02]  /*32440*/  VIADD R3, R16, 0x35 ;  /* 0x0000003510037836 */ /* 0x001fe40000000000 */
[----:B------:R-:W-:Y:S02]  /*32450*/  IMAD.SHL.U32 R0, R0, 0x2, RZ ;  /* 0x0000000200007824 */ /* 0x000fe400078e00ff */
[----:B-1----:R-:W-:-:S07]  /*32460*/  VIADD R5, R16, 0xffffffff ;  /* 0xffffffff10057836 */ /* 0x002fce0000000000 */
.L_x_1119:
[----:B------:R-:W-:Y:S01]  /*32470*/  R2UR UR4, R54 ;  /* 0x00000000360472ca */ /* 0x000fe200000e0000 */
[----:B--2---:R-:W-:Y:S01]  /*32480*/  IMAD R38, R69, 0x3, RZ ;  /* 0x0000000345267824 */ /* 0x004fe200078e02ff */
[----:B------:R-:W-:-:S03]  /*32490*/  R2UR UR5, R55 ;  /* 0x00000000370572ca */ /* 0x000fc600000e0000 */
[----:B------:R-:W-:-:S10]  /*324a0*/  IMAD.WIDE R40, R38, 0x4, R56 ;  /* 0x0000000426287825 */ /* 0x000fd400078e0238 */
[----:B---3--:R-:W2:Y:S01]  /*324b0*/  LDG.E R71, desc[UR4][R40.64+0xc8] ;  /* 0x0000c80428477981 */ /* 0x008ea2000c1e1900 */
[----:B------:R-:W-:Y:S01]  /*324c0*/  R2UR UR10, R54 ;  /* 0x00000000360a72ca */ /* 0x000fe200000e0000 */
[----:B------:R-:W-:Y:S01]  /*324d0*/  IMAD.IADD R39, R7, 0x1, R38 ;  /* 0x0000000107277824 */ /* 0x000fe200078e0226 */
[----:B------:R-:W-:-:S03]  /*324e0*/  R2UR UR11, R55 ;  /* 0x00000000370b72ca */ /* 0x000fc600000e0000 */
[----:B------:R-:W-:Y:S01]  /*324f0*/  IMAD.WIDE R38, R39, 0x4, R20 ;  /* 0x0000000427267825 */ /* 0x000fe200078e0214 */
[----:B0-2---:R0:W-:Y:S09]  /*32500*/  STG.E desc[UR4][R56.64+0x1b0], R71 ;  /* 0x0001b04738007986 */ /* 0x0051f2000c101904 */
[----:B------:R-:W2:Y:S04]  /*32510*/  LDG.E R63, desc[UR10][R38.64] ;  /* 0x0000000a263f7981 */ /* 0x000ea8000c1e1900 */
[----:B--2---:R0:W-:Y:S04]  /*32520*/  STG.E desc[UR4][R56.64+0x1b4], R63 ;  /* 0x0001b43f38007986 */ /* 0x0041e8000c101904 */
[----:B------:R-:W2:Y:S01]  /*32530*/  LDG.E R42, desc[UR10][R38.64+0x4] ;  /* 0x0000040a262a7981 */ /* 0x000ea2000c1e1900 */
[----:B------:R-:W-:Y:S04]  /*32540*/  BSSY.RECONVERGENT B7, `(.L_x_772) ;  /* 0x0001b9f000077945 */ /* 0x000fe80003800200 */
[----:B------:R-:W-:Y:S01]  /*32550*/  BSSY.RELIABLE B6, `(.L_x_773) ;  /* 0x0001b97000067945 */ /* 0x000fe20003800100 */
[----:B--2---:R-:W-:-:S13]  /*32560*/  ISETP.NE.AND P2, PT, R42, RZ, PT ;  /* 0x000000ff2a00720c */ /* 0x004fda0003f45270 */
[----:B01----:R-:W-:Y:S05]  /*32570*/  @!P2 BRA `(.L_x_774) ;  /* 0x000001140064a947 */ /* 0x003fea0003800000 */
[----:B------:R-:W-:-:S13]  /*32580*/  ISETP.NE.AND P2, PT, R42, 0x1, PT ;  /* 0x000000012a00780c */ /* 0x000fda0003f45270 */
[----:B------:R-:W-:Y:S05]  /*32590*/  @P2 BRA `(.L_x_775) ;  /* 0x000001b800482947 */ /* 0x000fea0003800000 */
[----:B------:R-:W-:Y:S01]  /*325a0*/  BSSY.RECONVERGENT B0, `(.L_x_776) ;  /* 0x0000052000007945 */ /* 0x000fe20003800200 */
.L_x_781:
[----:B------:R-:W-:Y:S01]  /*325b0*/  R2UR UR4, R54 ;  /* 0x00000000360472ca */ /* 0x000fe200000e0000 */
[----:B------:R-:W-:Y:S01]  /*325c0*/  IMAD.IADD R41, R10, 0x1, R71 ;  /* 0x000000010a297824 */ /* 0x000fe200078e0247 */
[----:B------:R-:W-:Y:S01]  /*325d0*/  R2UR UR5, R55 ;  /* 0x00000000370572ca */ /* 0x000fe200000e0000 */
[----:B------:R-:W-:Y:S01]  /*325e0*/  IMAD.WIDE R64, R71, 0x8, R60 ;  /* 0x0000000847407825 */ /* 0x000fe200078e023c */
[----:B------:R-:W-:Y:S02]  /*325f0*/  R2UR UR10, R54 ;  /* 0x00000000360a72ca */ /* 0x000fe400000e0000 */
[----:B------:R-:W-:Y:S01]  /*32600*/  R2UR UR11, R55 ;  /* 0x00000000370b72ca */ /* 0x000fe200000e0000 */
[----:B------:R-:W-:-:S04]  /*32610*/  VIADD R45, R41, 0x4e2 ;  /* 0x000004e2292d7836 */ /* 0x000fc80000000000 */
[----:B------:R-:W-:-:S04]  /*32620*/  IMAD.WIDE R44, R45, 0x8, R22 ;  /* 0x000000082d2c7825 */ /* 0x000fc800078e0216 */
[----:B--2---:R-:W2:Y:S04]  /*32630*/  LDG.E.64 R62, desc[UR4][R64.64+0x2710] ;  /* 0x00271004403e7981 */ /* 0x004ea8000c1e1b00 */
[----:B---3--:R-:W3:Y:S01]  /*32640*/  LDG.E.64 R42, desc[UR10][R44.64] ;  /* 0x0000000a2c2a7981 */ /* 0x008ee2000c1e1b00 */
[----:B------:R-:W-:Y:S01]  /*32650*/  IMAD.MOV.U32 R38, RZ, RZ, -0x800000 ;  /* 0xff800000ff267424 */ /* 0x000fe200078e00ff */
[----:B------:R-:W-:Y:S01]  /*32660*/  BSSY.RECONVERGENT B1, `(.L_x_777) ;  /* 0x000001c000017945 */ /* 0x000fe20003800200 */
[----:B------:R-:W-:Y:S02]  /*32670*/  IMAD.MOV.U32 R39, RZ, RZ, 0x41cdcd64 ;  /* 0x41cdcd64ff277424 */ /* 0x000fe400078e00ff */
[----:B--2---:R-:W-:Y:S01]  /*32680*/  IMAD.MOV.U32 R40, RZ, RZ, R63 ;  /* 0x000000ffff287224 */ /* 0x004fe200078e003f */
[----:B---3--:R-:W-:Y:S01]  /*32690*/  DSETP.MAX.AND P2, P3, |R62|, |R42|, PT ;  /* 0x4000002a3e00722a */ /* 0x008fe20003b4f200 */
[----:B------:R-:W-:-:S02]  /*326a0*/  IMAD.MOV.U32 R73, RZ, RZ, R43 ;  /* 0x000000ffff497224 */ /* 0x000fc400078e002b */
        /* <DEDUP_REMOVED lines=10> */
[----:B0-----:R0:W-:Y:S01]  /*32750*/  @P3 STG.E desc[UR4][R56.64+0x1d4], RZ ;  /* 0x0001d4ff38003986 */ /* 0x0011e2000c101904 */
[----:B-1----:R-:W-:Y:S05]  /*32760*/  @P3 BRA `(.L_x_778) ;  /* 0x00000000002c3947 */ /* 0x002fea0003800000 */
        /* <DEDUP_REMOVED lines=11> */
.L_x_778:
[----:B------:R-:W-:Y:S05]  /*32820*/  BSYNC.RECONVERGENT B1 ;  /* 0x0000000000017941 */ /* 0x000fea0003800200 */
.L_x_777:
[C---:B------:R-:W-:Y:S02]  /*32830*/  R2UR UR4, R54.reuse ;  /* 0x00000000360472ca */ /* 0x040fe400000e0000 */
[C---:B------:R-:W-:Y:S02]  /*32840*/  R2UR UR5, R55.reuse ;  /* 0x00000000370572ca */ /* 0x040fe400000e0000 */
[----:B------:R-:W-:Y:S02]  /*32850*/  R2UR UR10, R54 ;  /* 0x00000000360a72ca */ /* 0x000fe400000e0000 */
[----:B------:R-:W-:-:S09]  /*32860*/  R2UR UR11, R55 ;  /* 0x00000000370b72ca */ /* 0x000fd200000e0000 */
[----:B------:R-:W2:Y:S04]  /*32870*/  LDG.E.64 R64, desc[UR4][R64.64+0x27e0] ;  /* 0x0027e00440407981 */ /* 0x000ea8000c1e1b00 */
[----:B------:R-:W3:Y:S01]  /*32880*/  LDG.E.64 R44, desc[UR10][R44.64+0xd0] ;  /* 0x0000d00a2c2c7981 */ /* 0x000ee2000c1e1b00 */
[----:B------:R-:W-:Y:S01]  /*32890*/  BSSY.RECONVERGENT B1, `(.L_x_779) ;  /* 0x000001c000017945 */ /* 0x000fe20003800200 */
[----:B--2---:R-:W-:Y:S01]  /*328a0*/  IMAD.MOV.U32 R40, RZ, RZ, R65 ;  /* 0x000000ffff287224 */ /* 0x004fe200078e0041 */
[----:B---3--:R-:W-:Y:S01]  /*328b0*/  DSETP.MAX.AND P3, P4, |R64|, |R44|, PT ;  /* 0x4000002c4000722a */ /* 0x008fe20003c6f200 */
[----:B------:R-:W-:Y:S02]  /*328c0*/  IMAD.MOV.U32 R63, RZ, RZ, R45 ;  /* 0x000000ffff3f7224 */ /* 0x000fe400078e002d */
[----:B-1----:R-:W-:-:S03]  /*328d0*/  IMAD.MOV.U32 R43, RZ, RZ, R44 ;  /* 0x000000ffff2b7224 */ /* 0x002fc600078e002c */
[----:B------:R-:W-:Y:S01]  /*328e0*/  FSEL R67, |R40|, |R63|, P3 ;  /* 0x4000003f28437208 */ /* 0x000fe20001800200 */
[----:B------:R-:W-:-:S05]  /*328f0*/  IMAD.MOV.U32 R40, RZ, RZ, R64 ;  /* 0x000000ffff287224 */ /* 0x000fca00078e0040 */
[----:B------:R-:W-:Y:S02]  /*32900*/  SEL R42, R40, R43, P3 ;  /* 0x0000002b282a7207 */ /* 0x000fe40001800000 */
[----:B------:R-:W-:Y:S01]  /*32910*/  @P4 LOP3.LUT R67, R63, 0x80000, RZ, 0xfc, !PT ;  /* 0x000800003f434812 */ /* 0x000fe200078efcff */
[----:B------:R-:W-:-:S04]  /*32920*/  IMAD.MOV.U32 R63, RZ, RZ, R71 ;  /* 0x000000ffff3f7224 */ /* 0x000fc800078e0047 */
        /* <DEDUP_REMOVED lines=18> */
.L_x_780:
[----:B------:R-:W-:Y:S05]  /*32a50*/  BSYNC.RECONVERGENT B1 ;  /* 0x0000000000017941 */ /* 0x000fea0003800200 */
.L_x_779:
[----:B------:R-:W-:-:S13]  /*32a60*/  PLOP3.LUT P2, PT, P2, P3, PT, 0xf8, 0x8f ;  /* 0x00000000008f781c */ /* 0x000fda0001747f70 */
[----:B------:R-:W-:Y:S01]  /*32a70*/  @!P2 R2UR UR4, R54 ;  /* 0x000000003604a2ca */ /* 0x000fe200000e0000 */
[----:B------:R-:W-:Y:S01]  /*32a80*/  @!P2 VIADD R71, R71, 0xffffffff ;  /* 0xffffffff4747a836 */ /* 0x000fe20000000000 */
[----:B------:R-:W-:-:S13]  /*32a90*/  @!P2 R2UR UR5, R55 ;  /* 0x000000003705a2ca */ /* 0x000fda00000e0000 */
[----:B------:R3:W-:Y:S01]  /*32aa0*/  @!P2 STG.E desc[UR4][R56.64+0x1b0], R71 ;  /* 0x0001b0473800a986 */ /* 0x0007e2000c101904 */
[----:B------:R-:W-:Y:S05]  /*32ab0*/  @!P2 BRA `(.L_x_781) ;  /* 0xfffffff800bca947 */ /* 0x000fea000383ffff */
[----:B------:R-:W-:Y:S05]  /*32ac0*/  BSYNC.RECONVERGENT B0 ;  /* 0x0000000000007941 */ /* 0x000fea0003800200 */
.L_x_776:
[----:B------:R-:W-:-:S13]  /*32ad0*/  ISETP.NE.AND P2, PT, R63, RZ, PT ;  /* 0x000000ff3f00720c */ /* 0x000fda0003f45270 */
[----:B------:R-:W-:Y:S05]  /*32ae0*/  @!P2 BREAK.RELIABLE B6 ;  /* 0x000000000006a942 */ /* 0x000fea0003800100 */
[----:B------:R-:W-:Y:S05]  /*32af0*/  @!P2 BRA `(.L_x_782) ;  /* 0x000001b4000ca947 */ /* 0x000fea0003800000 */
        /* <DEDUP_REMOVED lines=8> */
[C---:B------:R-:W-:Y:S01]  /*32b80*/  R2UR UR12, R54.reuse ;  /* 0x00000000360c72ca */ /* 0x040fe200000e0000 */
[----:B------:R-:W-:Y:S01]  /*32b90*/  IMAD.MOV.U32 R38, RZ, RZ, 0x0 ;  /* 0x00000000ff267424 */ /* 0x000fe200078e00ff */
[C---:B------:R-:W-:Y:S01]  /*32ba0*/  R2UR UR13, R55.reuse ;  /* 0x00000000370d72ca */ /* 0x040fe200000e0000 */
[----:B--2---:R-:W-:Y:S01]  /*32bb0*/  IMAD.MOV.U32 R39, RZ, RZ, -0x40100000 ;  /* 0xbff00000ff277424 */ /* 0x004fe200078e00ff */
[----:B------:R-:W-:Y:S01]  /*32bc0*/  R2UR UR14, R54 ;  /* 0x00000000360e72ca */ /* 0x000fe200000e0000 */
[----:B------:R-:W-:Y:S01]  /*32bd0*/  BSSY.RECONVERGENT B1, `(.L_x_783) ;  /* 0x0000104000017945 */ /* 0x000fe20003800200 */
[----:B------:R-:W-:Y:S01]  /*32be0*/  R2UR UR15, R55 ;  /* 0x00000000370f72ca */ /* 0x000fe200000e0000 */
[----:B------:R2:W-:Y:S01]  /*32bf0*/  STG.E.64 desc[UR4][R60.64+0x2958], R44 ;  /* 0x0029582c3c007986 */ /* 0x0005e2000c101b04 */
[----:B------:R-:W-:-:S03]  /*32c00*/  ISETP.GE.AND P2, PT, R63, 0x5, PT ;  /* 0x000000053f00780c */ /* 0x000fc60003f46270 */
[----:B------:R2:W-:Y:S04]  /*32c10*/  STG.E.64 desc[UR10][R60.64+0x2980], R42 ;  /* 0x0029802a3c007986 */ /* 0x0005e8000c101b0a */
[----:B------:R2:W-:Y:S04]  /*32c20*/  STG.E.64 desc[UR12][R60.64+0x2988], R38 ;  /* 0x002988263c007986 */ /* 0x0005e8000c101b0c */
[----:B------:R2:W-:Y:S02]  /*32c30*/  STG.E desc[UR14][R56.64+0x1a0], RZ ;  /* 0x0001a0ff38007986 */ /* 0x0005e4000c10190e */
[----:B------:R-:W-:Y:S05]  /*32c40*/  @!P2 BRA `(.L_x_784) ;  /* 0x0000000c00f0a947 */ /* 0x000fea0003800000 */
[C---:B------:R-:W-:Y:S01]  /*32c50*/  IADD3 R92, P2, PT, R63.reuse, R58, RZ ;  /* 0x0000003a3f5c7210 */ /* 0x040fe20007f5e0ff */
[----:B--2---:R-:W-:Y:S02]  /*32c60*/  VIADD R42, R63, 0xfffffffb ;  /* 0xfffffffb3f2a7836 */ /* 0x004fe40000000000 */
[----:B------:R-:W-:Y:S02]  /*32c70*/  VIADD R43, R41, 0x271 ;  /* 0x00000271292b7836 */ /* 0x000fe40000000000 */
[----:B------:R-:W-:Y:S02]  /*32c80*/  IMAD.MOV.U32 R69, RZ, RZ, RZ ;  /* 0x000000ffff457224 */ /* 0x000fe400078e00ff */
[----:B------:R-:W-:-:S07]  /*32c90*/  IMAD.X R93, RZ, RZ, R59, P2 ;  /* 0x000000ffff5d7224 */ /* 0x000fce00010e063b */
.L_x_795:
[C---:B------:R-:W-:Y:S01]  /*32ca0*/  R2UR UR4, R54.reuse ;  /* 0x00000000360472ca */ /* 0x040fe200000e0000 */
[----:B----4-:R-:W-:Y:S01]  /*32cb0*/  IMAD.WIDE R68, R69, 0x8, R60 ;  /* 0x0000000845447825 */ /* 0x010fe200078e023c */
[C---:B------:R-:W-:Y:S02]  /*32cc0*/  R2UR UR5, R55.reuse ;  /* 0x00000000370572ca */ /* 0x040fe400000e0000 */
[C---:B------:R-:W-:Y:S02]  /*32cd0*/  R2UR UR10, R54.reuse ;  /* 0x00000000360a72ca */ /* 0x040fe400000e0000 */
[C---:B------:R-:W-:Y:S02]  /*32ce0*/  R2UR UR11, R55.reuse ;  /* 0x00000000370b72ca */ /* 0x040fe400000e0000 */
[----:B------:R-:W-:Y:S02]  /*32cf0*/  R2UR UR12, R54 ;  /* 0x00000000360c72ca */ /* 0x000fe400000e0000 */
[----:B------:R-:W-:-:S05]  /*32d00*/  R2UR UR13, R55 ;  /* 0x00000000370d72ca */ /* 0x000fca00000e0000 */
[----:B------:R-:W2:Y:S04]  /*32d10*/  LDG.E.64 R64, desc[UR4][R68.64+0x2710] ;  /* 0x0027100444407981 */ /* 0x000ea8000c1e1b00 */
[----:B------:R-:W2:Y:S04]  /*32d20*/  LDG.E.64 R78, desc[UR10][R60.64+0x28b8] ;  /* 0x0028b80a3c4e7981 */ /* 0x000ea8000c1e1b00 */
[----:B------:R-:W4:Y:S04]  /*32d30*/  LDG.E.64 R44, desc[UR12][R60.64+0x28c0] ;  /* 0x0028c00c3c2c7981 */ /* 0x000f28000c1e1b00 */
[----:B------:R-:W5:Y:S04]  /*32d40*/  LDG.E.64 R66, desc[UR4][R68.64+0x27e0] ;  /* 0x0027e00444427981 */ /* 0x000f68000c1e1b00 */
[----:B------:R-:W5:Y:S01]  /*32d50*/  LDG.E.64 R90, desc[UR10][R60.64+0x28b0] ;  /* 0x0028b00a3c5a7981 */ /* 0x000f62000c1e1b00 */
[----:B------:R-:W-:Y:S01]  /*32d60*/  IMAD.MOV.U32 R62, RZ, RZ, 0x1 ;  /* 0x00000001ff3e7424 */ /* 0x000fe200078e00ff */
[----:B------:R-:W-:Y:S01]  /*32d70*/  BSSY.RECONVERGENT B0, `(.L_x_785) ;  /* 0x0000016000007945 */ /* 0x000fe20003800200 */
[----:B--2---:R-:W-:-:S08]  /*32d80*/  DADD R64, R64, R78 ;  /* 0x0000000040407229 */ /* 0x004fd0000000004e */
[----:B----4-:R-:W-:Y:S02]  /*32d90*/  DADD R64, R64, R44 ;  /* 0x0000000040407229 */ /* 0x010fe4000000002c */
[----:B-----5:R-:W-:-:S04]  /*32da0*/  DADD R66, R66, R90 ;  /* 0x0000000042427229 */ /* 0x020fc8000000005a */
[----:B------:R-:W2:Y:S06]  /*32db0*/  MUFU.RCP64H R63, R65 ;  /* 0x00000041003f7308 */ /* 0x000eac0000001800 */
        /* <DEDUP_REMOVED lines=14> */
[----:B01-3--:R-:W-:Y:S05]  /*32ea0*/  CALL.REL.NOINC `($__internal_0_$__cuda_sm20_div_rn_f64_full) ;  /* 0x0000032800f47944 */ /* 0x00bfea0003c00000 */
[----:B------:R-:W-:Y:S02]  /*32eb0*/  IMAD.MOV.U32 R94, RZ, RZ, R70 ;  /* 0x000000ffff5e7224 */ /* 0x000fe400078e0046 */
[----:B------:R-:W-:-:S07]  /*32ec0*/  IMAD.MOV.U32 R95, RZ, RZ, R71 ;  /* 0x000000ffff5f7224 */ /* 0x000fce00078e0047 */
.L_x_786:
[----:B------:R-:W-:Y:S05]  /*32ed0*/  BSYNC.RECONVERGENT B0 ;  /* 0x0000000000007941 */ /* 0x000fea0003800200 */
.L_x_785:
[----:B------:R-:W-:Y:S01]  /*32ee0*/  DADD R64, R78, R44 ;  /* 0x000000004e407229 */ /* 0x000fe2000000002c */
[----:B------:R-:W-:Y:S01]  /*32ef0*/  IMAD.MOV.U32 R62, RZ, RZ, 0x1 ;  /* 0x00000001ff3e7424 */ /* 0x000fe200078e00ff */
[----:B------:R-:W-:Y:S01]  /*32f00*/  R2UR UR4, R54 ;  /* 0x00000000360472ca */ /* 0x000fe200000e0000 */
[----:B------:R-:W-:Y:S01]  /*32f10*/  BSSY.RECONVERGENT B0, `(.L_x_787) ;  /* 0x0000015000007945 */ /* 0x000fe20003800200 */
[----:B------:R-:W-:Y:S02]  /*32f20*/  R2UR UR5, R55 ;  /* 0x00000000370572ca */ /* 0x000fe400000e0000 */
[----:B------:R-:W2:Y:S01]  /*32f30*/  MUFU.RCP64H R63, R65 ;  /* 0x00000041003f7308 */ /* 0x000ea20000001800 */
[----:B------:R-:W-:-:S10]  /*32f40*/  FSETP.GEU.AND P3, PT, |R91|, 6.5827683646048100446e-37, PT ;  /* 0x036000005b00780b */ /* 0x000fd40003f6e200 */
[----:B------:R4:W-:Y:S01]  /*32f50*/  STG.E.64 desc[UR4][R60.64+0x2960], R94 ;  /* 0x0029605e3c007986 */ /* 0x0009e2000c101b04 */
[----:B--2---:R-:W-:-:S08]  /*32f60*/  DFMA R38, -R64, R62, 1 ;  /* 0x3ff000004026742b */ /* 0x004fd0000000013e */
[----:B------:R-:W-:-:S08]  /*32f70*/  DFMA R38, R38, R38, R38 ;  /* 0x000000262626722b */ /* 0x000fd00000000026 */
[----:B------:R-:W-:-:S08]  /*32f80*/  DFMA R38, R62, R38, R62 ;  /* 0x000000263e26722b */ /* 0x000fd0000000003e */
[----:B------:R-:W-:-:S08]  /*32f90*/  DFMA R66, -R64, R38, 1 ;  /* 0x3ff000004042742b */ /* 0x000fd00000000126 */
[----:B------:R-:W-:-:S08]  /*32fa0*/  DFMA R66, R38, R66, R38 ;  /* 0x000000422642722b */ /* 0x000fd00000000026 */
[----:B------:R-:W-:-:S08]  /*32fb0*/  DMUL R62, R90, R66 ;  /* 0x000000425a3e7228 */ /* 0x000fd00000000000 */
[----:B------:R-:W-:-:S08]  /*32fc0*/  DFMA R38, -R64, R62, R90 ;  /* 0x0000003e4026722b */ /* 0x000fd0000000015a */
[----:B---3--:R-:W-:-:S10]  /*32fd0*/  DFMA R70, R66, R38, R62 ;  /* 0x000000264246722b */ /* 0x008fd4000000003e */
[----:B------:R-:W-:-:S05]  /*32fe0*/  FFMA R38, RZ, R65, R71 ;  /* 0x00000041ff267223 */ /* 0x000fca0000000047 */
[----:B------:R-:W-:-:S13]  /*32ff0*/  FSETP.GT.AND P2, PT, |R38|, 1.469367938527859385e-39, PT ;  /* 0x001000002600780b */ /* 0x000fda0003f44200 */
[----:B----4-:R-:W-:Y:S05]  /*33000*/  @P2 BRA P3, `(.L_x_788) ;  /* 0x0000000000142947 */ /* 0x010fea0001800000 */
[----:B------:R-:W-:Y:S05]  /*33010*/  BMOV.32.CLEAR RZ, B11 ;  /* 0x000000000bff7355 */ /* 0x000fea0000100000 */
[----:B------:R-:W-:Y:S01]  /*33020*/  IMAD.MOV.U32 R66, RZ, RZ, R90 ;  /* 0x000000ffff427224 */ /* 0x000fe200078e005a */
[----:B------:R-:W-:Y:S01]  /*33030*/  MOV R38, 0x33060 ;  /* 0x0003306000267802 */ /* 0x000fe20000000f00 */
[----:B------:R-:W-:-:S07]  /*33040*/  IMAD.MOV.U32 R67, RZ, RZ, R91 ;  /* 0x000000ffff437224 */ /* 0x000fce00078e005b */
[----:B01----:R-:W-:Y:S05]  /*33050*/  CALL.REL.NOINC `($__internal_0_$__cuda_sm20_div_rn_f64_full) ;  /* 0x0000032800887944 */ /* 0x003fea0003c00000 */
.L_x_788:
[----:B------:R-:W-:Y:S05]  /*33060*/  BSYNC.RECONVERGENT B0 ;  /* 0x0000000000007941 */ /* 0x000fea0003800200 */
.L_x_787:
        /* <DEDUP_REMOVED lines=8> */
[----:B------:R-:W3:Y:S01]  /*330f0*/  LDG.E R39, desc[UR4][R56.64+0x1a0] ;  /* 0x0001a00438277981 */ /* 0x000ee2000c1e1900 */
[----:B------:R-:W-:Y:S02]  /*33100*/  R2UR UR10, R54 ;  /* 0x00000000360a72ca */ /* 0x000fe400000e0000 */
[----:B------:R-:W-:-:S13]  /*33110*/  R2UR UR11, R55 ;  /* 0x00000000370b72ca */ /* 0x000fda00000e0000 */
[----:B------:R-:W4:Y:S01]  /*33120*/  LDG.E.S8 R69, desc[UR10][R92.64] ;  /* 0x0000000a5c457981 */ /* 0x000f22000c1e1300 */
[----:B---3--:R-:W-:-:S05]  /*33130*/  IMAD.IADD R38, R14, 0x1, R39 ;  /* 0x000000010e267824 */ /* 0x008fca00078e0227 */
[----:B------:R-:W-:-:S04]  /*33140*/  IADD3 R66, P2, PT, R38, R25, RZ ;  /* 0x0000001926427210 */ /* 0x000fc80007f5e0ff */
[----:B------:R-:W-:-:S05]  /*33150*/  LEA.HI.X.SX32 R67, R38, R24, 0x1, P2 ;  /* 0x0000001826437211 */ /* 0x000fca00010f0eff */
[----:B------:R-:W4:Y:S01]  /*33160*/  LDG.E.S8 R66, desc[UR4][R66.64] ;  /* 0x0000000442427981 */ /* 0x000f22000c1e1300 */
[----:B------:R-:W-:-:S04]  /*33170*/  IMAD.WIDE R62, R39, 0x8, R60 ;  /* 0x00000008273e7825 */ /* 0x000fc800078e023c */
[----:B------:R-:W-:Y:S02]  /*33180*/  IMAD R65, R4, R39, R41 ;  /* 0x0000002704417224 */ /* 0x000fe400078e0229 */
[----:B------:R-:W3:Y:S02]  /*33190*/  LDG.E.64 R62, desc[UR4][R62.64+0x27e0] ;  /* 0x0027e0043e3e7981 */ /* 0x000ee4000c1e1b00 */
[----:B------:R-:W-:-:S05]  /*331a0*/  IMAD.WIDE R64, R65, 0x8, R22 ;  /* 0x0000000841407825 */ /* 0x000fca00078e0216 */
[----:B------:R-:W5:Y:S01]  /*331b0*/  LDG.E.64 R96, desc[UR10][R64.64] ;  /* 0x0000000a40607981 */ /* 0x000f62000c1e1b00 */
[----:B----4-:R-:W-:-:S05]  /*331c0*/  IMAD R69, R66, 0x5, R69 ;  /* 0x0000000542457824 */ /* 0x010fca00078e0245 */
[----:B------:R-:W-:-:S04]  /*331d0*/  LEA R40, R69, 0x10000, 0x3 ;  /* 0x0001000045287811 */ /* 0x000fc800078e18ff */
[----:B------:R-:W3:Y:S02]  /*331e0*/  LDC.64 R38, c[0x3][R40+-0x4970] ;  /* 0x00eda40028267b82 */ /* 0x000ee40000000a00 */
[----:B---3--:R-:W-:-:S08]  /*331f0*/  DADD R38, R62, R38 ;  /* 0x000000003e267229 */ /* 0x008fd00000000026 */
[----:B-----5:R-:W-:-:S07]  /*33200*/  DADD R96, R38, R96 ;  /* 0x0000000026607229 */ /* 0x020fce0000000060 */
[----:B------:R-:W-:Y:S04]  /*33210*/  STG.E.64 desc[UR4][R60.64+0x2970], R96 ;  /* 0x002970603c007986 */ /* 0x000fe8000c101b04 */
[----:B------:R-:W3:Y:S04]  /*33220*/  LDG.E R39, desc[UR10][R56.64+0x1a0] ;  /* 0x0001a00a38277981 */ /* 0x000ee8000c1e1900 */
        /* <DEDUP_REMOVED lines=10> */
[----:B------:R-:W-:Y:S01]  /*332d0*/  DSETP.GT.AND P2, PT, R96, RZ, PT ;  /* 0x000000ff6000722a */ /* 0x000fe20003f44000 */
[----:B------:R-:W-:Y:S01]  /*332e0*/  UMOV UR4, 0xff800000 ;  /* 0xff80000000047882 */ /* 0x000fe20000000000 */
[----:B------:R-:W-:-:S04]  /*332f0*/  UMOV UR5, 0x41cdcd64 ;  /* 0x41cdcd6400057882 */ /* 0x000fc80000000000 */
[----:B------:R-:W-:Y:S01]  /*33300*/  DSETP.LEU.AND P2, PT, |R96|, UR4, !P2 ;  /* 0x0000000460007e2a */ /* 0x000fe2000d74b200 */
[----:B------:R-:W-:Y:S02]  /*33310*/  R2UR UR4, R54 ;  /* 0x00000000360472ca */ /* 0x000fe400000e0000 */
[----:B------:R-:W-:Y:S01]  /*33320*/  R2UR UR5, R55 ;  /* 0x00000000370572ca */ /* 0x000fe200000e0000 */
[----:B------:R-:W-:Y:S01]  /*33330*/  BSSY.RECONVERGENT B2, `(.L_x_791) ;  /* 0x000002a000027945 */ /* 0x000fe20003800200 */
[----:B----4-:R-:W-:-:S05]  /*33340*/  IMAD R69, R66, 0x5, R69 ;  /* 0x0000000542457824 */ /* 0x010fca00078e0245 */
[----:B------:R-:W-:-:S04]  /*33350*/  LEA R69, R69, 0x10000, 0x3 ;  /* 0x0001000045457811 */ /* 0x000fc800078e18ff */
[----:B------:R-:W3:Y:S02]  /*33360*/  LDC.64 R38, c[0x3][R69+-0x4a38] ;  /* 0x00ed720045267b82 */ /* 0x000ee40000000a00 */
[----:B---3--:R-:W-:-:S08]  /*33370*/  DADD R38, R62, R38 ;  /* 0x000000003e267229 */ /* 0x008fd00000000026 */
[----:B-----5:R-:W-:-:S08]  /*33380*/  DADD R94, R38, R94 ;  /* 0x00000000265e7229 */ /* 0x020fd0000000005e */
[----:B------:R-:W-:Y:S01]  /*33390*/  DSETP.LEU.AND P2, PT, R94, RZ, P2 ;  /* 0x000000ff5e00722a */ /* 0x000fe2000174b000 */
[----:B------:R3:W-:-:S13]  /*333a0*/  STG.E.64 desc[UR4][R60.64+0x2978], R94 ;  /* 0x0029785e3c007986 */ /* 0x0007da000c101b04 */
[----:B---3--:R-:W-:Y:S02]  /*333b0*/  @!P2 IMAD.MOV.U32 R94, RZ, RZ, 0x0 ;  /* 0x00000000ff5ea424 */ /* 0x008fe400078e00ff */
[----:B------:R-:W-:-:S06]  /*333c0*/  @!P2 IMAD.MOV.U32 R95, RZ, RZ, -0x40100000 ;  /* 0xbff00000ff5fa424 */ /* 0x000fcc00078e00ff */
[----:B------:R-:W-:-:S08]  /*333d0*/  DADD R64, R78, R94 ;  /* 0x000000004e407229 */ /* 0x000fd0000000005e */
[----:B------:R-:W-:-:S06]  /*333e0*/  DADD R64, R44, R64 ;  /* 0x000000002c407229 */ /* 0x000fcc0000000040 */
[----:B------:R-:W3:Y:S01]  /*333f0*/  MUFU.RCP64H R45, R65 ;  /* 0x00000041002d7308 */ /* 0x000ee20000001800 */
[----:B------:R-:W-:-:S06]  /*33400*/  IMAD.MOV.U32 R44, RZ, RZ, 0x1 ;  /* 0x00000001ff2c7424 */ /* 0x000fcc00078e00ff */
[----:B---3--:R-:W-:-:S08]  /*33410*/  DFMA R38, -R64, R44, 1 ;  /* 0x3ff000004026742b */ /* 0x008fd0000000012c */
        /* <DEDUP_REMOVED lines=8> */
[----:B--2---:R-:W-:Y:S01]  /*334a0*/  DFMA R70, -R64, R38, R66 ;  /* 0x000000264046722b */ /* 0x004fe20000000142 */
        /* <DEDUP_REMOVED lines=14> */
[----:B--2---:R-:W-:Y:S05]  /*33590*/  @P2 BRA P3, `(.L_x_792) ;  /* 0x00000000000c2947 */ /* 0x004fea0001800000 */
[----:B------:R-:W-:Y:S05]  /*335a0*/  BMOV.32.CLEAR RZ, B11 ;  /* 0x000000000bff7355 */ /* 0x000fea0000100000 */
[----:B------:R-:W-:-:S07]  /*335b0*/  MOV R38, 0x335d0 ;  /* 0x000335d000267802 */ /* 0x000fce0000000f00 */
[----:B01----:R-:W-:Y:S05]  /*335c0*/  CALL.REL.NOINC `($__internal_0_$__cuda_sm20_div_rn_f64_full) ;  /* 0x00000324002c7944 */ /* 0x003fea0003c00000 */
.L_x_792:
[----:B------:R-:W-:Y:S05]  /*335d0*/  BSYNC.RECONVERGENT B2 ;  /* 0x0000000000027941 */ /* 0x000fea0003800200 */
.L_x_791:
[----:B------:R-:W-:Y:S05]  /*335e0*/  BRA `(.L_x_793) ;  /* 0x00000004002c7947 */ /* 0x000fea0003800000 */
.L_x_790:
        /* <DEDUP_REMOVED lines=10> */
[----:B------:R-:W-:-:S04]  /*33690*/  IMAD R65, R4, R39, R41 ;  /* 0x0000002704417224 */ /* 0x000fc800078e0229 */
[----:B------:R-:W-:-:S05]  /*336a0*/  IMAD.WIDE R64, R65, 0x8, R22 ;  /* 0x0000000841407825 */ /* 0x000fca00078e0216 */
[----:B------:R-:W3:Y:S01]  /*336b0*/  LDG.E.64 R96, desc[UR4][R64.64] ;  /* 0x0000000440607981 */ /* 0x000ee2000c1e1b00 */
[----:B----4-:R-:W-:-:S05]  /*336c0*/  IMAD R67, R62, 0x5, R67 ;  /* 0x000000053e437824 */ /* 0x010fca00078e0243 */
[----:B------:R-:W-:-:S04]  /*336d0*/  LEA R40, R67, 0x10000, 0x3 ;  /* 0x0001000043287811 */ /* 0x000fc800078e18ff */
[----:B------:R-:W3:Y:S02]  /*336e0*/  LDC.64 R38, c[0x3][R40+-0x4970] ;  /* 0x00eda40028267b82 */ /* 0x000ee40000000a00 */
[----:B---3--:R-:W-:-:S07]  /*336f0*/  DADD R96, R38, R96 ;  /* 0x0000000026607229 */ /* 0x008fce0000000060 */
[----:B------:R-:W-:Y:S04]  /*33700*/  STG.E.64 desc[UR4][R60.64+0x2970], R96 ;  /* 0x002970603c007986 */ /* 0x000fe8000c101b04 */
[----:B------:R-:W3:Y:S04]  /*33710*/  LDG.E R39, desc[UR10][R56.64+0x1a0] ;  /* 0x0001a00a38277981 */ /* 0x000ee8000c1e1900 */
        /* <DEDUP_REMOVED lines=55> */
.L_x_794:
[----:B------:R-:W-:Y:S05]  /*33a90*/  BSYNC.RECONVERGENT B2 ;  /* 0x0000000000027941 */ /* 0x000fea0003800200 */
.L_x_793:
[----:B------:R-:W-:Y:S05]  /*33aa0*/  BSYNC.RECONVERGENT B0 ;  /* 0x0000000000007941 */ /* 0x000fea0003800200 */
.L_x_789:
        /* <DEDUP_REMOVED lines=22> */
.L_x_784:
[----:B------:R-:W-:Y:S05]  /*33c10*/  BSYNC.RECONVERGENT B1 ;  /* 0x0000000000017941 */ /* 0x000fea0003800200 */
.L_x_783:
[----:B------:R-:W-:Y:S02]  /*33c20*/  R2UR UR4, R54 ;  /* 0x00000000360472ca */ /* 0x000fe400000e0000 */
[----:B------:R-:W-:-:S13]  /*33c30*/  R2UR UR5, R55 ;  /* 0x00000000370572ca */ /* 0x000fda00000e0000 */
[----:B--2---:R-:W2:Y:S01]  /*33c40*/  LDG.E.64 R44, desc[UR4][R60.64+0x2988] ;  /* 0x002988043c2c7981 */ /* 0x004ea2000c1e1b00 */
[----:B------:R-:W-:Y:S02]  /*33c50*/  R2UR UR10, R54 ;  /* 0x00000000360a72ca */ /* 0x000fe400000e0000 */
[----:B------:R-:W-:Y:S01]  /*33c60*/  R2UR UR11, R55 ;  /* 0x00000000370b72ca */ /* 0x000fe200000e0000 */
[----:B--2---:R2:W-:-:S12]  /*33c70*/  STG.E.64 desc[UR4][R60.64+0x2990], R44 ;  /* 0x0029902c3c007986 */ /* 0x0045d8000c101b04 */
[----:B------:R-:W5:Y:S01]  /*33c80*/  LDG.E R63, desc[UR10][R56.64+0x1b0] ;  /* 0x0001b00a383f7981 */ /* 0x000f62000c1e1900 */
        /* <DEDUP_REMOVED lines=15> */
[----:B-----5:R-:W-:-:S13]  /*33d80*/  ISETP.GE.AND P2, PT, R63, 0x5, PT ;  /* 0x000000053f00780c */ /* 0x020fda0003f46270 */
[----:B--2---:R-:W-:Y:S05]  /*33d90*/  @!P2 BRA `(.L_x_797) ;  /* 0x0000000c00f4a947 */ /* 0x004fea0003800000 */
[C---:B------:R-:W-:Y:S01]  /*33da0*/  IADD3 R92, P2, PT, R63.reuse, R58, RZ ;  /* 0x0000003a3f5c7210 */ /* 0x040fe20007f5e0ff */
[----:B------:R-:W-:Y:S02]  /*33db0*/  IMAD.IADD R41, R10, 0x1, R63 ;  /* 0x000000010a297824 */ /* 0x000fe400078e023f */
[----:B------:R-:W-:Y:S02]  /*33dc0*/  VIADD R42, R63, 0xfffffffb ;  /* 0xfffffffb3f2a7836 */ /* 0x000fe40000000000 */
[----:B----4-:R-:W-:Y:S02]  /*33dd0*/  IMAD.MOV.U32 R69, RZ, RZ, RZ ;  /* 0x000000ffff457224 */ /* 0x010fe400078e00ff */
[----:B------:R-:W-:Y:S02]  /*33de0*/  IMAD.X R93, RZ, RZ, R59, P2 ;  /* 0x000000ffff5d7224 */ /* 0x000fe400010e063b */
[----:B------:R-:W-:-:S07]  /*33df0*/  VIADD R43, R41, 0x271 ;  /* 0x00000271292b7836 */ /* 0x000fce0000000000 */
.L_x_808:
        /* <DEDUP_REMOVED lines=35> */
.L_x_799:
[----:B------:R-:W-:Y:S05]  /*34030*/  BSYNC.RECONVERGENT B0 ;  /* 0x0000000000007941 */ /* 0x000fea0003800200 */
.L_x_798:
        /* <DEDUP_REMOVED lines=24> */
.L_x_801:
[----:B------:R-:W-:Y:S05]  /*341c0*/  BSYNC.RECONVERGENT B0 ;  /* 0x0000000000007941 */ /* 0x000fea0003800200 */
.L_x_800:
        /* <DEDUP_REMOVED lines=86> */
.L_x_805:
[----:B------:R-:W-:Y:S05]  /*34730*/  BSYNC.RECONVERGENT B2 ;  /* 0x0000000000027941 */ /* 0x000fea0003800200 */
.L_x_804:
[----:B------:R-:W-:Y:S05]  /*34740*/  BRA `(.L_x_806) ;  /* 0x00000004002c7947 */ /* 0x000fea0003800000 */
.L_x_803:
        /* <DEDUP_REMOVED lines=74> */
.L_x_807:
[----:B------:R-:W-:Y:S05]  /*34bf0*/  BSYNC.RECONVERGENT B2 ;  /* 0x0000000000027941 */ /* 0x000fea0003800200 */
.L_x_806:
[----:B------:R-:W-:Y:S05]  /*34c00*/  BSYNC.RECONVERGENT B0 ;  /* 0x0000000000007941 */ /* 0x000fea0003800200 */
.L_x_802:
        /* <DEDUP_REMOVED lines=22> */
.L_x_797:
[----:B------:R-:W-:Y:S05]  /*34d70*/  BSYNC.RECONVERGENT B1 ;  /* 0x0000000000017941 */ /* 0x000fea0003800200 */
.L_x_796:
[----:B------:R-:W-:Y:S02]  /*34d80*/  R2UR UR4, R54 ;  /* 0x00000000360472ca */ /* 0x000fe400000e0000 */
[----:B------:R-:W-:-:S13]  /*34d90*/  R2UR UR5, R55 ;  /* 0x00000000370572ca */ /* 0x000fda00000e0000 */
[----:B------:R-:W2:Y:S01]  /*34da0*/  LDG.E.64 R44, desc[UR4][R60.64+0x2980] ;  /* 0x002980043c2c7981 */ /* 0x000ea2000c1e1b00 */
[----:B------:R-:W-:Y:S02]  /*34db0*/  R2UR UR10, R54 ;  /* 0x00000000360a72ca */ /* 0x000fe400000e0000 */
[----:B------:R-:W-:-:S13]  /*34dc0*/  R2UR UR11, R55 ;  /* 0x00000000370b72ca */ /* 0x000fda00000e0000 */
[----:B------:R-:W5:Y:S04]  /*34dd0*/  LDG.E.64 R40, desc[UR10][R60.64+0x2988] ;  /* 0x0029880a3c287981 */ /* 0x000f68000c1e1b00 */
[----:B--2---:R2:W-:Y:S04]  /*34de0*/  STG.E.64 desc[UR4][R60.64+0x2990], R44 ;  /* 0x0029902c3c007986 */ /* 0x0045e8000c101b04 */
[----:B------:R-:W3:Y:S02]  /*34df0*/  LDG.E R75, desc[UR10][R56.64+0x1b0] ;  /* 0x0001b00a384b7981 */ /* 0x000ee4000c1e1900 */
[----:B---3--:R-:W-:-:S05]  /*34e00*/  IMAD.WIDE R66, R75, 0x8, R60 ;  /* 0x000000084b427825 */ /* 0x008fca00078e023c */
[----:B------:R-:W3:Y:S01]  /*34e10*/  LDG.E.64 R42, desc[UR4][R66.64+0x2710] ;  /* 0x00271004422a7981 */ /* 0x000ee2000c1e1b00 */
[----:B-----5:R-:W-:Y:S02]  /*34e20*/  IMAD.MOV.U32 R63, RZ, RZ, R41 ;  /* 0x000000ffff3f7224 */ /* 0x020fe400078e0029 */
[----:B--2---:R-:W-:Y:S02]  /*34e30*/  IMAD.MOV.U32 R45, RZ, RZ, R40 ;  /* 0x000000ffff2d7224 */ /* 0x004fe400078e0028 */
[----:B------:R-:W-:Y:S02]  /*34e40*/  IMAD.MOV.U32 R38, RZ, RZ, -0x800000 ;  /* 0xff800000ff267424 */ /* 0x000fe400078e00ff */
[----:B------:R-:W-:Y:S01]  /*34e50*/  IMAD.MOV.U32 R39, RZ, RZ, 0x41cdcd64 ;  /* 0x41cdcd64ff277424 */ /* 0x000fe200078e00ff */
[----:B------:R-:W-:Y:S01]  /*34e60*/  BSSY.RECONVERGENT B0, `(.L_x_809) ;  /* 0x0000019000007945 */ /* 0x000fe20003800200 */
[----:B---3--:R-:W-:Y:S01]  /*34e70*/  DSETP.MAX.AND P2, P3, |R42|, |R40|, PT ;  /* 0x400000282a00722a */ /* 0x008fe20003b4f200 */
[----:B------:R-:W-:-:S02]  /*34e80*/  IMAD.MOV.U32 R62, RZ, RZ, R43 ;  /* 0x000000ffff3e7224 */ /* 0x000fc400078e002b */
[----:B------:R-:W-:-:S03]  /*34e90*/  IMAD.MOV.U32 R44, RZ, RZ, R42 ;  /* 0x000000ffff2c7224 */ /* 0x000fc600078e002a */
[----:B------:R-:W-:Y:S02]  /*34ea0*/  FSEL R65, |R62|, |R63|, P2 ;  /* 0x4000003f3e417208 */ /* 0x000fe40001000200 */
[----:B------:R-:W-:-:S06]  /*34eb0*/  SEL R44, R44, R45, P2 ;  /* 0x0000002d2c2c7207 */ /* 0x000fcc0001000000 */
        /* <DEDUP_REMOVED lines=19> */
.L_x_810:
[----:B------:R-:W-:Y:S05]  /*34ff0*/  BSYNC.RECONVERGENT B0 ;  /* 0x0000000000007941 */ /* 0x000fea0003800200 */
.L_x_809:
[C---:B------:R-:W-:Y:S02]  /*35000*/  R2UR UR4, R54.reuse ;  /* 0x00000000360472ca */ /* 0x040fe400000e0000 */
[C---:B------:R-:W-:Y:S02]  /*35010*/  R2UR UR5, R55.reuse ;  /* 0x00000000370572ca */ /* 0x040fe400000e0000 */
[----:B------:R-:W-:Y:S02]  /*35020*/  R2UR UR10, R54 ;  /* 0x00000000360a72ca */ /* 0x000fe400000e0000 */
[----:B------:R-:W-:-:S09]  /*35030*/  R2UR UR11, R55 ;  /* 0x00000000370b72ca */ /* 0x000fd200000e0000 */
[----:B------:R-:W5:Y:S04]  /*35040*/  LDG.E.64 R42, desc[UR4][R66.64+0x27e0] ;  /* 0x0027e004422a7981 */ /* 0x000f68000c1e1b00 */
[----:B---3--:R-:W3:Y:S01]  /*35050*/  LDG.E.64 R40, desc[UR10][R60.64+0x2990] ;  /* 0x0029900a3c287981 */ /* 0x008ee2000c1e1b00 */
[----:B------:R-:W-:Y:S01]  /*35060*/  BSSY.RECONVERGENT B0, `(.L_x_811) ;  /* 0x000001b000007945 */ /* 0x000fe20003800200 */
[----:B-----5:R-:W-:Y:S01]  /*35070*/  IMAD.MOV.U32 R44, RZ, RZ, R43 ;  /* 0x000000ffff2c7224 */ /* 0x020fe200078e002b */
[----:B---3--:R-:W-:Y:S01]  /*35080*/  DSETP.MAX.AND P3, P4, |R42|, |R40|, PT ;  /* 0x400000282a00722a */ /* 0x008fe20003c6f200 */
        /* <DEDUP_REMOVED lines=24> */
.L_x_812:
[----:B------:R-:W-:Y:S05]  /*35210*/  BSYNC.RECONVERGENT B0 ;  /* 0x0000000000007941 */ /* 0x000fea0003800200 */
.L_x_811:
[----:B------:R-:W-:Y:S01]  /*35220*/  PLOP3.LUT P2, PT, P2, P3, PT, 0xf8, 0x8f ;  /* 0x00000000008f781c */ /* 0x000fe20001747f70 */
[----:B------:R-:W-:-:S12]  /*35230*/  BSSY.RECONVERGENT B2, `(.L_x_813) ;  /* 0x0000e8c000027945 */ /* 0x000fd80003800200 */
[----:B------:R-:W-:Y:S05]  /*35240*/  @P2 BRA `(.L_x_814) ;  /* 0x0000001400942947 */ /* 0x000fea0003800000 */
[----:B------:R-:W-:Y:S02]  /*35250*/  R2UR UR4, R54 ;  /* 0x00000000360472ca */ /* 0x000fe400000e0000 */
[----:B------:R-:W-:Y:S02]  /*35260*/  R2UR UR5, R55 ;  /* 0x00000000370572ca */ /* 0x000fe400000e0000 */
[----:B------:R-:W-:-:S11]  /*35270*/  ISETP.GE.AND P2, PT, R75, 0x5, PT ;  /* 0x000000054b00780c */ /* 0x000fd60003f46270 */
[----:B------:R0:W-:Y:S02]  /*35280*/  STG.E desc[UR4][R56.64+0x1c8], RZ ;  /* 0x0001c8ff38007986 */ /* 0x0001e4000c101904 */
[----:B------:R-:W-:Y:S05]  /*35290*/  @!P2 BRA `(.L_x_815) ;  /* 0x000000e80014a947 */ /* 0x000fea0003800000 */
[C---:B------:R-:W-:Y:S01]  /*352a0*/  IADD3 R64, P2, PT, R75.reuse, R58, RZ ;  /* 0x0000003a4b407210 */ /* 0x040fe20007f5e0ff */
[----:B------:R-:W-:Y:S02]  /*352b0*/  IMAD.IADD R78, R8, 0x1, R75 ;  /* 0x00000001084e7824 */ /* 0x000fe400078e024b */
[----:B------:R-:W-:Y:S02]  /*352c0*/  VIADD R74, R75, 0xfffffffb ;  /* 0xfffffffb4b4a7836 */ /* 0x000fe40000000000 */
[----:B------:R-:W-:Y:S02]  /*352d0*/  IMAD.MOV.U32 R79, RZ, RZ, RZ ;  /* 0x000000ffff4f7224 */ /* 0x000fe400078e00ff */
[----:B------:R-:W-:-:S07]  /*352e0*/  IMAD.X R65, RZ, RZ, R59, P2 ;  /* 0x000000ffff417224 */ /* 0x000fce00010e063b */
.L_x_826:
[----:B------:R-:W-:Y:S01]  /*352f0*/  IMAD.IADD R38, R14, 0x1, R79 ;  /* 0x000000010e267824 */ /* 0x000fe200078e024f */
[C---:B------:R-:W-:Y:S02]  /*35300*/  R2UR UR10, R54.reuse ;  /* 0x00000000360a72ca */ /* 0x040fe400000e0000 */
[C---:B------:R-:W-:Y:S02]  /*35310*/  R2UR UR11, R55.reuse ;  /* 0x00000000370b72ca */ /* 0x040fe400000e0000 */
[----:B------:R-:W-:Y:S02]  /*35320*/  R2UR UR4, R54 ;  /* 0x00000000360472ca */ /* 0x000fe400000e0000 */
[----:B------:R-:W-:Y:S02]  /*35330*/  R2UR UR5, R55 ;  /* 0x00000000370572ca */ /* 0x000fe400000e0000 */
[----:B------:R-:W-:-:S04]  /*35340*/  IADD3 R62, P2, PT, R38, R25, RZ ;  /* 0x00000019263e7210 */ /* 0x000fc80007f5e0ff */
[----:B------:R-:W-:-:S03]  /*35350*/  LEA.HI.X.SX32 R63, R38, R24, 0x1, P2 ;  /* 0x00000018263f7211 */ /* 0x000fc600010f0eff */
[----:B0--3--:R-:W5:Y:S04]  /*35360*/  LDG.E.S8 R39, desc[UR10][R64.64] ;  /* 0x0000000a40277981 */ /* 0x009f68000c1e1300 */
[----:B------:R-:W5:Y:S01]  /*35370*/  LDG.E.S8 R38, desc[UR4][R62.64] ;  /* 0x000000043e267981 */ /* 0x000f62000c1e1300 */
[----:B------:R-:W-:-:S03]  /*35380*/  IMAD R45, R4, R79, R78 ;  /* 0x0000004f042d7224 */ /* 0x000fc600078e024e */
[----:B--2---:R-:W2:Y:S01]  /*35390*/  LDG.E.64 R42, desc[UR4][R66.64+0x2710] ;  /* 0x00271004422a7981 */ /* 0x004ea2000c1e1b00 */
[----:B------:R-:W-:-:S05]  /*353a0*/  IMAD.WIDE R44, R45, 0x8, R22 ;  /* 0x000000082d2c7825 */ /* 0x000fca00078e0216 */
[----:B------:R-:W3:Y:S01]  /*353b0*/  LDG.E.64 R40, desc[UR10][R44.64] ;  /* 0x0000000a2c287981 */ /* 0x000ee2000c1e1b00 */
[----:B------:R-:W-:Y:S01]  /*353c0*/  BSSY.RECONVERGENT B0, `(.L_x_816) ;  /* 0x0000021000007945 */ /* 0x000fe20003800200 */
[----:B-----5:R-:W-:-:S05]  /*353d0*/  IMAD R38, R38, 0x5, R39 ;  /* 0x0000000526267824 */ /* 0x020fca00078e0227 */
[----:B----4-:R-:W-:-:S04]  /*353e0*/  LEA R70, R38, 0x10000, 0x3 ;  /* 0x0001000026467811 */ /* 0x010fc800078e18ff */
[----:B------:R-:W3:Y:S01]  /*353f0*/  LDC.64 R38, c[0x3][R70+-0x4a38] ;  /* 0x00ed720046267b82 */ /* 0x000ee20000000a00 */
[----:B--2---:R-:W-:Y:S01]  /*35400*/  IMAD.MOV.U32 R68, RZ, RZ, R43 ;  /* 0x000000ffff447224 */ /* 0x004fe200078e002b */
[----:B---3--:R-:W-:-:S08]  /*35410*/  DADD R40, R38, R40 ;  /* 0x0000000026287229 */ /* 0x008fd00000000028 */
[----:B------:R-:W-:Y:S02]  /*35420*/  DSETP.MAX.AND P2, P3, |R42|, |R40|, PT ;  /* 0x400000282a00722a */ /* 0x000fe40003b4f200 */
[----:B------:R-:W-:Y:S02]  /*35430*/  IMAD.MOV.U32 R71, RZ, RZ, R41 ;  /* 0x000000ffff477224 */ /* 0x000fe400078e0029 */
[----:B------:R-:W-:-:S03]  /*35440*/  IMAD.MOV.U32 R69, RZ, RZ, R40 ;  /* 0x000000ffff457224 */ /* 0x000fc600078e0028 */
[----:B------:R-:W-:Y:S01]  /*35450*/  FSEL R73, |R68|, |R71|, P2 ;  /* 0x4000004744497208 */ /* 0x000fe20001000200 */
[----:B------:R-:W-:-:S06]  /*35460*/  IMAD.MOV.U32 R68, RZ, RZ, R42 ;  /* 0x000000ffff447224 */ /* 0x000fcc00078e002a */
[----:B------:R-:W-:Y:S01]  /*35470*/  @P3 LOP3.LUT R73, R71, 0x80000, RZ, 0xfc, !PT ;  /* 0x0008000047493812 */ /* 0x000fe200078efcff */
[----:B------:R-:W-:Y:S01]  /*35480*/  IMAD.MOV.U32 R38, RZ, RZ, -0x800000 ;  /* 0xff800000ff267424 */ /* 0x000fe200078e00ff */
[----:B------:R-:W-:Y:S01]  /*35490*/  SEL R68, R68, R69, P2 ;  /* 0x0000004544447207 */ /* 0x000fe20001000000 */
[----:B------:R-:W-:Y:S02]  /*354a0*/  IMAD.MOV.U32 R39, RZ, RZ, 0x41cdcd64 ;  /* 0x41cdcd64ff277424 */ /* 0x000fe400078e00ff */
        /* <DEDUP_REMOVED lines=18> */
.L_x_817:
[----:B------:R-:W-:Y:S05]  /*355d0*/  BSYNC.RECONVERGENT B0 ;  /* 0x0000000000007941 */ /* 0x000fea0003800200 */
.L_x_816:
[C---:B------:R-:W-:Y:S02]  /*355e0*/  R2UR UR4, R54.reuse ;  /* 0x00000000360472ca */ /* 0x040fe400000e0000 */
[C---:B------:R-:W-:Y:S02]  /*355f0*/  R2UR UR5, R55.reuse ;  /* 0x00000000370572ca */ /* 0x040fe400000e0000 */
[----:B------:R-:W-:Y:S02]  /*35600*/  R2UR UR10, R54 ;  /* 0x00000000360a72ca */ /* 0x000fe400000e0000 */
[----:B------:R-:W-:-:S09]  /*35610*/  R2UR UR11, R55 ;  /* 0x00000000370b72ca */ /* 0x000fd200000e0000 */
[----:B------:R-:W3:Y:S04]  /*35620*/  LDG.E.S8 R68, desc[UR4][R62.64] ;  /* 0x000000043e447981 */ /* 0x000ee8000c1e1300 */
[----:B------:R-:W3:Y:S04]  /*35630*/  LDG.E.S8 R69, desc[UR10][R64.64] ;  /* 0x0000000a40457981 */ /* 0x000ee8000c1e1300 */
[----:B--2---:R-:W2:Y:S04]  /*35640*/  LDG.E.64 R40, desc[UR10][R44.64+-0x1388] ;  /* 0xffec780a2c287981 */ /* 0x004ea8000c1e1b00 */
[----:B------:R-:W4:Y:S01]  /*35650*/  LDG.E.64 R42, desc[UR4][R66.64+0x27e0] ;  /* 0x0027e004422a7981 */ /* 0x000f22000c1e1b00 */
[----:B------:R-:W-:Y:S01]  /*35660*/  BSSY.RECONVERGENT B0, `(.L_x_818) ;  /* 0x000001f000007945 */ /* 0x000fe20003800200 */
[----:B---3--:R-:W-:-:S05]  /*35670*/  IMAD R68, R68, 0x5, R69 ;  /* 0x0000000544447824 */ /* 0x008fca00078e0245 */
[----:B------:R-:W-:-:S04]  /*35680*/  LEA R70, R68, 0x10000, 0x3 ;  /* 0x0001000044467811 */ /* 0x000fc800078e18ff */
[----:B------:R-:W2:Y:S02]  /*35690*/  LDC.64 R68, c[0x3][R70+-0x4970] ;  /* 0x00eda40046447b82 */ /* 0x000ea40000000a00 */
[----:B--2---:R-:W-:Y:S01]  /*356a0*/  DADD R40, R68, R40 ;  /* 0x0000000044287229 */ /* 0x004fe20000000028 */
[----:B----4-:R-:W-:-:S07]  /*356b0*/  IMAD.MOV.U32 R68, RZ, RZ, R43 ;  /* 0x000000ffff447224 */ /* 0x010fce00078e002b */
[----:B------:R-:W-:Y:S02]  /*356c0*/  DSETP.MAX.AND P3, P4, |R42|, |R40|, PT ;  /* 0x400000282a00722a */ /* 0x000fe40003c6f200 */
        /* <DEDUP_REMOVED lines=24> */
.L_x_819:
[----:B------:R-:W-:Y:S05]  /*35850*/  BSYNC.RECONVERGENT B0 ;  /* 0x0000000000007941 */ /* 0x000fea0003800200 */
.L_x_818:
[----:B------:R-:W-:-:S13]  /*35860*/  PLOP3.LUT P2, PT, P2, P3, PT, 0xf8, 0x8f ;  /* 0x00000000008f781c */ /* 0x000fda0001747f70 */
[----:B------:R-:W-:Y:S05]  /*35870*/  @!P2 BRA `(.L_x_820) ;  /* 0x0000000c0028a947 */ /* 0x000fea0003800000 */
[C---:B------:R-:W-:Y:S02]  /*35880*/  R2UR UR4, R54.reuse ;  /* 0x00000000360472ca */ /* 0x040fe400000e0000 */
[C---:B------:R-:W-:Y:S02]  /*35890*/  R2UR UR5, R55.reuse ;  /* 0x00000000370572ca */ /* 0x040fe400000e0000 */
[----:B------:R-:W-:Y:S02]  /*358a0*/  R2UR UR10, R54 ;  /* 0x00000000360a72ca */ /* 0x000fe400000e0000 */
[----:B------:R-:W-:-:S09]  /*358b0*/  R2UR UR11, R55 ;  /* 0x00000000370b72ca */ /* 0x000fd200000e0000 */
[----:B------:R-:W4:Y:S04]  /*358c0*/  LDG.E.S8 R70, desc[UR4][R62.64] ;  /* 0x000000043e467981 */ /* 0x000f28000c1e1300 */
[----:B------:R-:W4:Y:S01]  /*358d0*/  LDG.E.S8 R71, desc[UR10][R64.64] ;  /* 0x0000000a40477981 */ /* 0x000f22000c1e1300 */
[----:B---3--:R-:W-:-:S03]  /*358e0*/  IMAD.WIDE.U32 R40, R79, 0x8, R60 ;  /* 0x000000084f287825 */ /* 0x008fc600078e003c */
[----:B------:R-:W3:Y:S04]  /*358f0*/  LDG.E.64 R68, desc[UR10][R44.64] ;  /* 0x0000000a2c447981 */ /* 0x000ee8000c1e1b00 */
[----:B------:R-:W5:Y:S04]  /*35900*/  LDG.E.64 R72, desc[UR4][R40.64+0x2710] ;  /* 0x0027100428487981 */ /* 0x000f68000c1e1b00 */
[----:B------:R-:W2:Y:S01]  /*35910*/  LDG.E.64 R42, desc[UR4][R66.64+0x2710] ;  /* 0x00271004422a7981 */ /* 0x000ea2000c1e1b00 */
[----:B------:R-:W-:Y:S01]  /*35920*/  BSSY.RECONVERGENT B0, `(.L_x_821) ;  /* 0x0000020000007945 */ /* 0x000fe20003800200 */
[----:B----4-:R-:W-:-:S05]  /*35930*/  IMAD R70, R70, 0x5, R71 ;  /* 0x0000000546467824 */ /* 0x010fca00078e0247 */
[----:B------:R-:W-:-:S04]  /*35940*/  LEA R80, R70, 0x10000, 0x3 ;  /* 0x0001000046507811 */ /* 0x000fc800078e18ff */
[----:B------:R-:W5:Y:S02]  /*35950*/  LDC.64 R70, c[0x3][R80+-0x4a38] ;  /* 0x00ed720050467b82 */ /* 0x000f640000000a00 */
[----:B-----5:R-:W-:-:S08]  /*35960*/  DADD R70, R72, R70 ;  /* 0x0000000048467229 */ /* 0x020fd00000000046 */
[----:B---3--:R-:W-:-:S08]  /*35970*/  DADD R68, R70, R68 ;  /* 0x0000000046447229 */ /* 0x008fd00000000044 */
[----:B--2---:R-:W-:Y:S01]  /*35980*/  DSETP.MAX.AND P2, P3, |R42|, |R68|, PT ;  /* 0x400000442a00722a */ /* 0x004fe20003b4f200 */
[----:B------:R-:W-:Y:S02]  /*35990*/  IMAD.MOV.U32 R70, RZ, RZ, R43 ;  /* 0x000000ffff467224 */ /* 0x000fe400078e002b */
[----:B------:R-:W-:Y:S02]  /*359a0*/  IMAD.MOV.U32 R73, RZ, RZ, R69 ;  /* 0x000000ffff497224 */ /* 0x000fe400078e0045 */
[----:B------:R-:W-:-:S03]  /*359b0*/  IMAD.MOV.U32 R71, RZ, RZ, R68 ;  /* 0x000000ffff477224 */ /* 0x000fc600078e0044 */
[----:B------:R-:W-:Y:S01]  /*359c0*/  FSEL R81, |R70|, |R73|, P2 ;  /* 0x4000004946517208 */ /* 0x000fe20001000200 */
[----:B------:R-:W-:-:S05]  /*359d0*/  IMAD.MOV.U32 R70, RZ, RZ, R42 ;  /* 0x000000ffff467224 */ /* 0x000fca00078e002a */
[----:B------:R-:W-:Y:S02]  /*359e0*/  @P3 LOP3.LUT R81, R73, 0x80000, RZ, 0xfc, !PT ;  /* 0x0008000049513812 */ /* 0x000fe400078efcff */
[----:B------:R-:W-:-:S03]  /*359f0*/  SEL R70, R70, R71, P2 ;  /* 0x0000004746467207 */ /* 0x000fc60001000000 */
        /* <DEDUP_REMOVED lines=18> */
.L_x_822:
[----:B------:R-:W-:Y:S05]  /*35b20*/  BSYNC.RECONVERGENT B0 ;  /* 0x0000000000007941 */ /* 0x000fea0003800200 */
.L_x_821:
[C---:B------:R-:W-:Y:S02]  /*35b30*/  R2UR UR4, R54.reuse ;  /* 0x00000000360472ca */ /* 0x040fe400000e0000 */
[C---:B------:R-:W-:Y:S02]  /*35b40*/  R2UR UR5, R55.reuse ;  /* 0x00000000370572ca */ /* 0x040fe400000e0000 */
[----:B------:R-:W-:Y:S02]  /*35b50*/  R2UR UR10, R54 ;  /* 0x00000000360a72ca */ /* 0x000fe400000e0000 */
[----:B------:R-:W-:-:S09]  /*35b60*/  R2UR UR11, R55 ;  /* 0x00000000370b72ca */ /* 0x000fd200000e0000 */
[----:B------:R-:W4:Y:S04]  /*35b70*/  LDG.E.S8 R62, desc[UR4][R62.64] ;  /* 0x000000043e3e7981 */ /* 0x000f28000c1e1300 */
[----:B------:R-:W4:Y:S04]  /*35b80*/  LDG.E.S8 R69, desc[UR10][R64.64] ;  /* 0x0000000a40457981 */ /* 0x000f28000c1e1300 */
[----:B------:R-:W5:Y:S04]  /*35b90*/  LDG.E.64 R40, desc[UR4][R40.64+0x27e0] ;  /* 0x0027e00428287981 */ /* 0x000f68000c1e1b00 */
[----:B------:R-:W2:Y:S04]  /*35ba0*/  LDG.E.64 R44, desc[UR10][R44.64+-0x1388] ;  /* 0xffec780a2c2c7981 */ /* 0x000ea8000c1e1b00 */
[----:B---3--:R-:W3:Y:S01]  /*35bb0*/  LDG.E.64 R42, desc[UR4][R66.64+0x27e0] ;  /* 0x0027e004422a7981 */ /* 0x008ee2000c1e1b00 */
[----:B------:R-:W-:Y:S01]  /*35bc0*/  BSSY.RECONVERGENT B0, `(.L_x_823) ;  /* 0x0000020000007945 */ /* 0x000fe20003800200 */
[----:B----4-:R-:W-:-:S05]  /*35bd0*/  IMAD R69, R62, 0x5, R69 ;  /* 0x000000053e457824 */ /* 0x010fca00078e0245 */
[----:B------:R-:W-:-:S06]  /*35be0*/  LEA R69, R69, 0x10000, 0x3 ;  /* 0x0001000045457811 */ /* 0x000fcc00078e18ff */
[----:B------:R-:W5:Y:S02]  /*35bf0*/  LDC.64 R68, c[0x3][R69+-0x4970] ;  /* 0x00eda40045447b82 */ /* 0x000f640000000a00 */
[----:B-----5:R-:W-:Y:S01]  /*35c00*/  DADD R62, R40, R68 ;  /* 0x00000000283e7229 */ /* 0x020fe20000000044 */
[----:B---3--:R-:W-:Y:S02]  /*35c10*/  IMAD.MOV.U32 R68, RZ, RZ, R43 ;  /* 0x000000ffff447224 */ /* 0x008fe400078e002b */
[----:B------:R-:W-:-:S05]  /*35c20*/  IMAD.MOV.U32 R40, RZ, RZ, R42 ;  /* 0x000000ffff287224 */ /* 0x000fca00078e002a */
[----:B--2---:R-:W-:-:S08]  /*35c30*/  DADD R62, R62, R44 ;  /* 0x000000003e3e7229 */ /* 0x004fd0000000002c */
[----:B------:R-:W-:Y:S02]  /*35c40*/  DSETP.MAX.AND P3, P4, |R42|, |R62|, PT ;  /* 0x4000003e2a00722a */ /* 0x000fe40003c6f200 */
[----:B------:R-:W-:Y:S02]  /*35c50*/  IMAD.MOV.U32 R71, RZ, RZ, R63 ;  /* 0x000000ffff477224 */ /* 0x000fe400078e003f */
[----:B------:R-:W-:-:S03]  /*35c60*/  IMAD.MOV.U32 R41, RZ, RZ, R62 ;  /* 0x000000ffff297224 */ /* 0x000fc600078e003e */
[----:B------:R-:W-:Y:S02]  /*35c70*/  FSEL R73, |R68|, |R71|, P3 ;  /* 0x4000004744497208 */ /* 0x000fe40001800200 */
[----:B------:R-:W-:-:S05]  /*35c80*/  SEL R40, R40, R41, P3 ;  /* 0x0000002928287207 */ /* 0x000fca0001800000 */
        /* <DEDUP_REMOVED lines=19> */
.L_x_824:
[----:B------:R-:W-:Y:S05]  /*35dc0*/  BSYNC.RECONVERGENT B0 ;  /* 0x0000000000007941 */ /* 0x000fea0003800200 */
.L_x_823:
[----:B------:R-:W-:-:S13]  /*35dd0*/  PLOP3.LUT P2, PT, P2, P3, PT, 0xf8, 0x8f ;  /* 0x00000000008f781c */ /* 0x000fda0001747f70 */
[----:B------:R-:W-:Y:S05]  /*35de0*/  @!P2 BRA `(.L_x_825) ;  /* 0x000000000020a947 */ /* 0x000fea0003800000 */
[----:B------:R-:W-:Y:S01]  /*35df0*/  R2UR UR4, R54 ;  /* 0x00000000360472ca */ /* 0x000fe200000e0000 */
[----:B---3--:R-:W-:Y:S01]  /*35e00*/  VIADD R39, R79, 0x1 ;  /* 0x000000014f277836 */ /* 0x008fe20000000000 */
[----:B------:R-:W-:Y:S02]  /*35e10*/  R2UR UR5, R55 ;  /* 0x00000000370572ca */ /* 0x000fe400000e0000 */
[----:B------:R-:W-:Y:S01]  /*35e20*/  ISETP.GE.AND P2, PT, R79, R74, PT ;  /* 0x0000004a4f00720c */ /* 0x000fe20003f46270 */
[----:B------:R-:W-:-:S10]  /*35e30*/  IMAD.MOV.U32 R79, RZ, RZ, R39 ;  /* 0x000000ffff4f7224 */ /* 0x000fd400078e0027 */
[----:B------:R3:W-:Y:S02]  /*35e40*/  STG.E desc[UR4][R56.64+0x1c8], R39 ;  /* 0x0001c82738007986 */ /* 0x0007e4000c101904 */
[----:B------:R-:W-:Y:S05]  /*35e50*/  @!P2 BRA `(.L_x_826) ;  /* 0xfffffff40024a947 */ /* 0x000fea000383ffff */
[----:B------:R-:W-:Y:S05]  /*35e60*/  BRA `(.L_x_815) ;  /* 0x000000dc00207947 */ /* 0x000fea0003800000 */
.L_x_825:
[C---:B------:R-:W-:Y:S02]  /*35e70*/  R2UR UR4, R54.reuse ;  /* 0x00000000360472ca */ /* 0x040fe400000e0000 */
[C---:B------:R-:W-:Y:S02]  /*35e80*/  R2UR UR5, R55.reuse ;  /* 0x00000000370572ca */ /* 0x040fe400000e0000 */
[----:B------:R-:W-:Y:S02]  /*35e90*/  R2UR UR10, R54 ;  /* 0x00000000360a72ca */ /* 0x000fe400000e0000 */
[----:B------:R-:W-:-:S09]  /*35ea0*/  R2UR UR11, R55 ;  /* 0x00000000370b72ca */ /* 0x000fd200000e0000 */
[----:B------:R-:W3:Y:S04]  /*35eb0*/  LDG.E R38, desc[UR4][R56.64+0x1b8] ;  /* 0x0001b80438267981 */ /* 0x000ee8000c1e1900 */
[----:B------:R-:W4:Y:S01]  /*35ec0*/  LDG.E R44, desc[UR10][R56.64+0x1bc] ;  /* 0x0001bc0a382c7981 */ /* 0x000f22000c1e1900 */
[----:B------:R-:W-:Y:S01]  /*35ed0*/  BSSY.RECONVERGENT B0, `(.L_x_827) ;  /* 0x0000020000007945 */ /* 0x000fe20003800200 */
[----:B---3--:R-:W-:Y:S02]  /*35ee0*/  VIADD R39, R38, 0xffffffff ;  /* 0xffffffff26277836 */ /* 0x008fe40000000000 */
[----:B----4-:R-:W-:-:S03]  /*35ef0*/  IMAD R65, R44, 0x3, R3 ;  /* 0x000000032c417824 */ /* 0x010fc600078e0203 */
[----:B------:R-:W-:Y:S01]  /*35f00*/  ISETP.GT.AND P2, PT, R39, R44, PT ;  /* 0x0000002c2700720c */ /* 0x000fe20003f44270 */
[----:B------:R3:W-:-:S12]  /*35f10*/  STG.E desc[UR4][R56.64+0x1a0], R39 ;  /* 0x0001a02738007986 */ /* 0x0007d8000c101904 */
[----:B---3--:R-:W-:Y:S05]  /*35f20*/  @!P2 BRA `(.L_x_828) ;  /* 0x000000000068a947 */ /* 0x008fea0003800000 */
[----:B------:R-:W-:-:S07]  /*35f30*/  IMAD.MOV.U32 R41, RZ, RZ, R39 ;  /* 0x000000ffff297224 */ /* 0x000fce00078e0027 */
.L_x_829:
[----:B------:R-:W-:Y:S01]  /*35f40*/  R2UR UR4, R54 ;  /* 0x00000000360472ca */ /* 0x000fe200000e0000 */
[----:B------:R-:W-:Y:S01]  /*35f50*/  IMAD R41, R41, 0x3, RZ ;  /* 0x0000000329297824 */ /* 0x000fe200078e02ff */
[----:B------:R-:W-:-:S03]  /*35f60*/  R2UR UR5, R55 ;  /* 0x00000000370572ca */ /* 0x000fc600000e0000 */
[----:B------:R-:W-:-:S10]  /*35f70*/  IMAD.WIDE R42, R41, 0x4, R56 ;  /* 0x00000004292a7825 */ /* 0x000fd400078e0238 */
[----:B------:R-:W3:Y:S01]  /*35f80*/  LDG.E R43, desc[UR4][R42.64+0xc8] ;  /* 0x0000c8042a2b7981 */ /* 0x000ee2000c1e1900 */
[----:B------:R-:W-:Y:S01]  /*35f90*/  R2UR UR10, R54 ;  /* 0x00000000360a72ca */ /* 0x000fe200000e0000 */
[----:B------:R-:W-:Y:S01]  /*35fa0*/  IMAD.IADD R39, R3, 0x1, R41 ;  /* 0x0000000103277824 */ /* 0x000fe200078e0229 */
[----:B------:R-:W-:-:S03]  /*35fb0*/  R2UR UR11, R55 ;  /* 0x00000000370b72ca */ /* 0x000fc600000e0000 */
[----:B------:R-:W-:-:S05]  /*35fc0*/  IMAD.WIDE R38, R39, 0x4, R20 ;  /* 0x0000000427267825 */ /* 0x000fca00078e0214 */
[----:B---3--:R3:W-:Y:S05]  /*35fd0*/  STG.E desc[UR4][R38.64], R43 ;  /* 0x0000002b26007986 */ /* 0x0087ea000c101904 */
[----:B------:R-:W4:Y:S02]  /*35fe0*/  LDG.E R40, desc[UR10][R56.64+0x1a0] ;  /* 0x0001a00a38287981 */ /* 0x000f24000c1e1900 */
[----:B----4-:R-:W-:-:S04]  /*35ff0*/  IMAD R41, R40, 0x3, R7 ;  /* 0x0000000328297824 */ /* 0x010fc800078e0207 */
[----:B------:R-:W-:-:S05]  /*36000*/  IMAD.WIDE R40, R41, 0x4, R20 ;  /* 0x0000000429287825 */ /* 0x000fca00078e0214 */
[----:B------:R-:W4:Y:S04]  /*36010*/  LDG.E R45, desc[UR4][R40.64] ;  /* 0x00000004282d7981 */ /* 0x000f28000c1e1900 */
[----:B----4-:R4:W-:Y:S04]  /*36020*/  STG.E desc[UR4][R40.64+0xc], R45 ;  /* 0x00000c2d28007986 */ /* 0x0109e8000c101904 */
[----:B------:R-:W3:Y:S02]  /*36030*/  LDG.E R63, desc[UR10][R56.64+0x1a0] ;  /* 0x0001a00a383f7981 */ /* 0x000ee4000c1e1900 */
[----:B---3--:R-:W-:-:S04]  /*36040*/  IMAD R39, R63, 0x3, R6 ;  /* 0x000000033f277824 */ /* 0x008fc800078e0206 */
[----:B------:R-:W-:-:S05]  /*36050*/  IMAD.WIDE R38, R39, 0x4, R20 ;  /* 0x0000000427267825 */ /* 0x000fca00078e0214 */
[----:B------:R-:W3:Y:S04]  /*36060*/  LDG.E R43, desc[UR4][R38.64] ;  /* 0x00000004262b7981 */ /* 0x000ee8000c1e1900 */
[----:B---3--:R3:W-:Y:S04]  /*36070*/  STG.E desc[UR4][R38.64+0xc], R43 ;  /* 0x00000c2b26007986 */ /* 0x0087e8000c101904 */
[----:B------:R-:W4:Y:S02]  /*36080*/  LDG.E R42, desc[UR10][R56.64+0x1a0] ;  /* 0x0001a00a382a7981 */ /* 0x000f24000c1e1900 */
[----:B----4-:R-:W-:-:S05]  /*36090*/  VIADD R41, R42, 0xffffffff ;  /* 0xffffffff2a297836 */ /* 0x010fca0000000000 */
[----:B------:R-:W-:Y:S01]  /*360a0*/  ISETP.GT.AND P2, PT, R41, R44, PT ;  /* 0x0000002c2900720c */ /* 0x000fe20003f44270 */
[----:B------:R3:W-:-:S12]  /*360b0*/  STG.E desc[UR4][R56.64+0x1a0], R41 ;  /* 0x0001a02938007986 */ /* 0x0007d8000c101904 */
[----:B---3--:R-:W-:Y:S05]  /*360c0*/  @P2 BRA `(.L_x_829) ;  /* 0xfffffffc009c2947 */ /* 0x008fea000383ffff */
.L_x_828:
[----:B------:R-:W-:Y:S05]  /*360d0*/  BSYNC.RECONVERGENT B0 ;  /* 0x0000000000007941 */ /* 0x000fea0003800200 */
.L_x_827:
[C---:B------:R-:W-:Y:S01]  /*360e0*/  R2UR UR4, R54.reuse ;  /* 0x00000000360472ca */ /* 0x040fe200000e0000 */
[----:B------:R-:W-:Y:S01]  /*360f0*/  VIADD R79, R79, 0x1 ;  /* 0x000000014f4f7836 */ /* 0x000fe20000000000 */
[----:B------:R-:W-:Y:S01]  /*36100*/  R2UR UR5, R55 ;  /* 0x00000000370572ca */ /* 0x000fe200000e0000 */
[----:B------:R-:W-:Y:S01]  /*36110*/  IMAD.WIDE R38, R65, 0x4, R20 ;  /* 0x0000000441267825 */ /* 0x000fe200078e0214 */
[C---:B------:R-:W-:Y:S02]  /*36120*/  R2UR UR10, R54.reuse ;  /* 0x00000000360a72ca */ /* 0x040fe400000e0000 */
[C---:B------:R-:W-:Y:S02]  /*36130*/  R2UR UR11, R55.reuse ;  /* 0x00000000370b72ca */ /* 0x040fe400000e0000 */
[----:B------:R-:W-:Y:S02]  /*36140*/  R2UR UR12, R54 ;  /* 0x00000000360c72ca */ /* 0x000fe400000e0000 */
[----:B------:R-:W-:-:S02]  /*36150*/  R2UR UR13, R55 ;  /* 0x00000000370d72ca */ /* 0x000fc400000e0000 */
[C---:B------:R-:W-:Y:S02]  /*36160*/  R2UR UR14, R54.reuse ;  /* 0x00000000360e72ca */ /* 0x040fe400000e0000 */
[C---:B------:R-:W-:Y:S01]  /*36170*/  R2UR UR15, R55.reuse ;  /* 0x00000000370f72ca */ /* 0x040fe200000e0000 */
[----:B------:R3:W-:Y:S01]  /*36180*/  STG.E desc[UR4][R38.64], R79 ;  /* 0x0000004f26007986 */ /* 0x0007e2000c101904 */
[----:B------:R-:W-:Y:S02]  /*36190*/  R2UR UR16, R54 ;  /* 0x00000000361072ca */ /* 0x000fe400000e0000 */
[----:B------:R-:W-:Y:S01]  /*361a0*/  R2UR UR17, R55 ;  /* 0x00000000371172ca */ /* 0x000fe200000e0000 */
[----:B------:R3:W-:Y:S04]  /*361b0*/  STG.E desc[UR10][R38.64+0x4], R75 ;  /* 0x0000044b26007986 */ /* 0x0007e8000c10190a */
[----:B------:R3:W-:Y:S04]  /*361c0*/  STG.E desc[UR12][R38.64+0x8], RZ ;  /* 0x000008ff26007986 */ /* 0x0007e8000c10190c */
[----:B------:R-:W4:Y:S04]  /*361d0*/  LDG.E R41, desc[UR14][R56.64+0x1b8] ;  /* 0x0001b80e38297981 */ /* 0x000f28000c1e1900 */
[----:B------:R-:W2:Y:S01]  /*361e0*/  LDG.E R44, desc[UR16][R56.64+0x1bc] ;  /* 0x0001bc10382c7981 */ /* 0x000ea2000c1e1900 */
[----:B------:R-:W-:Y:S03]  /*361f0*/  BSSY.RECONVERGENT B0, `(.L_x_830) ;  /* 0x0000020000007945 */ /* 0x000fe60003800200 */
[----:B------:R3:W5:Y:S01]  /*36200*/  LDG.E R65, desc[UR4][R56.64+0x1c8] ;  /* 0x0001c80438417981 */ /* 0x000762000c1e1900 */
[----:B----4-:R-:W-:-:S03]  /*36210*/  VIADD R43, R41, 0x1 ;  /* 0x00000001292b7836 */ /* 0x010fc60000000000 */
[----:B------:R3:W-:Y:S01]  /*36220*/  STG.E desc[UR10][R56.64+0x1a0], R41 ;  /* 0x0001a02938007986 */ /* 0x0007e2000c10190a */
[----:B--2---:R-:W-:-:S03]  /*36230*/  ISETP.GT.AND P2, PT, R41, R44, PT ;  /* 0x0000002c2900720c */ /* 0x004fc60003f44270 */
[----:B------:R3:W-:Y:S10]  /*36240*/  STG.E desc[UR4][R56.64+0x1b8], R43 ;  /* 0x0001b82b38007986 */ /* 0x0007f4000c101904 */
[----:B------:R-:W-:Y:S05]  /*36250*/  @!P2 BRA `(.L_x_831) ;  /* 0x000000000064a947 */ /* 0x000fea0003800000 */
.L_x_832:
[----:B------:R-:W-:Y:S01]  /*36260*/  R2UR UR4, R54 ;  /* 0x00000000360472ca */ /* 0x000fe200000e0000 */
[----:B---3--:R-:W-:Y:S01]  /*36270*/  IMAD R41, R41, 0x3, RZ ;  /* 0x0000000329297824 */ /* 0x008fe200078e02ff */
[----:B------:R-:W-:-:S03]  /*36280*/  R2UR UR5, R55 ;  /* 0x00000000370572ca */ /* 0x000fc600000e0000 */
[----:B------:R-:W-:-:S10]  /*36290*/  IMAD.WIDE R42, R41, 0x4, R56 ;  /* 0x00000004292a7825 */ /* 0x000fd400078e0238 */
[----:B------:R-:W2:Y:S01]  /*362a0*/  LDG.E R43, desc[UR4][R42.64+0xc8] ;  /* 0x0000c8042a2b7981 */ /* 0x000ea2000c1e1900 */
[----:B------:R-:W-:Y:S01]  /*362b0*/  R2UR UR10, R54 ;  /* 0x00000000360a72ca */ /* 0x000fe200000e0000 */
[----:B------:R-:W-:Y:S01]  /*362c0*/  IMAD.IADD R39, R3, 0x1, R41 ;  /* 0x0000000103277824 */ /* 0x000fe200078e0229 */
[----:B------:R-:W-:-:S03]  /*362d0*/  R2UR UR11, R55 ;  /* 0x00000000370b72ca */ /* 0x000fc600000e0000 */
[----:B------:R-:W-:-:S05]  /*362e0*/  IMAD.WIDE R38, R39, 0x4, R20 ;  /* 0x0000000427267825 */ /* 0x000fca00078e0214 */
[----:B--2---:R2:W-:Y:S05]  /*362f0*/  STG.E desc[UR4][R38.64], R43 ;  /* 0x0000002b26007986 */ /* 0x0045ea000c101904 */
[----:B------:R-:W3:Y:S02]  /*36300*/  LDG.E R40, desc[UR10][R56.64+0x1a0] ;  /* 0x0001a00a38287981 */ /* 0x000ee4000c1e1900 */
[----:B---3--:R-:W-:-:S04]  /*36310*/  IMAD R41, R40, 0x3, R7 ;  /* 0x0000000328297824 */ /* 0x008fc800078e0207 */
[----:B------:R-:W-:-:S05]  /*36320*/  IMAD.WIDE R40, R41, 0x4, R20 ;  /* 0x0000000429287825 */ /* 0x000fca00078e0214 */
[----:B------:R-:W3:Y:S04]  /*36330*/  LDG.E R45, desc[UR4][R40.64] ;  /* 0x00000004282d7981 */ /* 0x000ee8000c1e1900 */
[----:B---3--:R3:W-:Y:S04]  /*36340*/  STG.E desc[UR4][R40.64+0xc], R45 ;  /* 0x00000c2d28007986 */ /* 0x0087e8000c101904 */
[----:B------:R-:W2:Y:S02]  /*36350*/  LDG.E R63, desc[UR10][R56.64+0x1a0] ;  /* 0x0001a00a383f7981 */ /* 0x000ea4000c1e1900 */
[----:B--2---:R-:W-:-:S04]  /*36360*/  IMAD R39, R63, 0x3, R6 ;  /* 0x000000033f277824 */ /* 0x004fc800078e0206 */
[----:B------:R-:W-:-:S05]  /*36370*/  IMAD.WIDE R38, R39, 0x4, R20 ;  /* 0x0000000427267825 */ /* 0x000fca00078e0214 */
[----:B------:R-:W2:Y:S04]  /*36380*/  LDG.E R43, desc[UR4][R38.64] ;  /* 0x00000004262b7981 */ /* 0x000ea8000c1e1900 */
[----:B--2---:R2:W-:Y:S04]  /*36390*/  STG.E desc[UR4][R38.64+0xc], R43 ;  /* 0x00000c2b26007986 */ /* 0x0045e8000c101904 */
[----:B------:R-:W3:Y:S02]  /*363a0*/  LDG.E R42, desc[UR10][R56.64+0x1a0] ;  /* 0x0001a00a382a7981 */ /* 0x000ee4000c1e1900 */
[----:B---3--:R-:W-:-:S05]  /*363b0*/  VIADD R41, R42, 0xffffffff ;  /* 0xffffffff2a297836 */ /* 0x008fca0000000000 */
[----:B------:R-:W-:Y:S01]  /*363c0*/  ISETP.GT.AND P2, PT, R41, R44, PT ;  /* 0x0000002c2900720c */ /* 0x000fe20003f44270 */
[----:B------:R2:W-:-:S12]  /*363d0*/  STG.E desc[UR4][R56.64+0x1a0], R41 ;  /* 0x0001a02938007986 */ /* 0x0005d8000c101904 */
[----:B--2---:R-:W-:Y:S05]  /*363e0*/  @P2 BRA `(.L_x_832) ;  /* 0xfffffffc009c2947 */ /* 0x004fea000383ffff */
.L_x_831:
[----:B------:R-:W-:Y:S05]  /*363f0*/  BSYNC.RECONVERGENT B0 ;  /* 0x0000000000007941 */ /* 0x000fea0003800200 */
.L_x_830:
[----:B------:R-:W-:Y:S01]  /*36400*/  R2UR UR4, R54 ;  /* 0x00000000360472ca */ /* 0x000fe200000e0000 */
[----:B---3--:R-:W-:Y:S01]  /*36410*/  IMAD R39, R44, 0x3, R3 ;  /* 0x000000032c277824 */ /* 0x008fe200078e0203 */
[----:B------:R-:W-:Y:S01]  /*36420*/  R2UR UR5, R55 ;  /* 0x00000000370572ca */ /* 0x000fe200000e0000 */
[----:B------:R-:W-:Y:S01]  /*36430*/  IMAD.MOV.U32 R43, RZ, RZ, 0x1 ;  /* 0x00000001ff2b7424 */ /* 0x000fe200078e00ff */
[C---:B------:R-:W-:Y:S01]  /*36440*/  R2UR UR12, R54.reuse ;  /* 0x00000000360c72ca */ /* 0x040fe200000e0000 */
[----:B------:R-:W-:Y:S01]  /*36450*/  IMAD.WIDE R38, R39, 0x4, R20 ;  /* 0x0000000427267825 */ /* 0x000fe200078e0214 */
[C---:B------:R-:W-:Y:S02]  /*36460*/  R2UR UR13, R55.reuse ;  /* 0x00000000370d72ca */ /* 0x040fe400000e0000 */
[----:B------:R-:W-:Y:S02]  /*36470*/  R2UR UR10, R54 ;  /* 0x00000000360a72ca */ /* 0x000fe400000e0000 */
[----:B------:R-:W-:-:S02]  /*36480*/  R2UR UR11, R55 ;  /* 0x00000000370b72ca */ /* 0x000fc400000e0000 */
[----:B------:R-:W-:Y:S02]  /*36490*/  R2UR UR14, R54 ;  /* 0x00000000360e72ca */ /* 0x000fe400000e0000 */
[----:B------:R-:W-:Y:S01]  /*364a0*/  R2UR UR15, R55 ;  /* 0x00000000370f72ca */ /* 0x000fe200000e0000 */
[----:B-----5:R2:W-:Y:S04]  /*364b0*/  STG.E desc[UR4][R38.64], R65 ;  /* 0x0000004126007986 */ /* 0x0205e8000c101904 */
[----:B------:R2:W-:Y:S04]  /*364c0*/  STG.E desc[UR12][R38.64+0x8], R43 ;  /* 0x0000082b26007986 */ /* 0x0005e8000c10190c */
[----:B------:R2:W-:Y:S04]  /*364d0*/  STG.E desc[UR10][R38.64+0x4], RZ ;  /* 0x000004ff26007986 */ /* 0x0005e8000c10190a */
[----:B------:R-:W3:Y:S02]  /*364e0*/  LDG.E R40, desc[UR14][R56.64+0x1b8] ;  /* 0x0001b80e38287981 */ /* 0x000ee4000c1e1900 */
[----:B---3--:R-:W-:-:S05]  /*364f0*/  VIADD R41, R40, 0x1 ;  /* 0x0000000128297836 */ /* 0x008fca0000000000 */
[----:B------:R2:W-:Y:S01]  /*36500*/  STG.E desc[UR4][R56.64+0x1b8], R41 ;  /* 0x0001b82938007986 */ /* 0x0005e2000c101904 */
[----:B------:R-:W-:Y:S05]  /*36510*/  BRA `(.L_x_815) ;  /* 0x000000d400747947 */ /* 0x000fea0003800000 */
.L_x_820:
[C---:B------:R-:W-:Y:S02]  /*36520*/  R2UR UR4, R54.reuse ;  /* 0x00000000360472ca */ /* 0x040fe400000e0000 */
[C---:B------:R-:W-:Y:S02]  /*36530*/  R2UR UR5, R55.reuse ;  /* 0x00000000370572ca */ /* 0x040fe400000e0000 */
[----:B------:R-:W-:Y:S02]  /*36540*/  R2UR UR10, R54 ;  /* 0x00000000360a72ca */ /* 0x000fe400000e0000 */
[----:B------:R-:W-:-:S09]  /*36550*/  R2UR UR11, R55 ;  /* 0x00000000370b72ca */ /* 0x000fd200000e0000 */
[----:B------:R-:W4:Y:S04]  /*36560*/  LDG.E R39, desc[UR4][R56.64+0x1b8] ;  /* 0x0001b80438277981 */ /* 0x000f28000c1e1900 */
[----:B------:R-:W5:Y:S01]  /*36570*/  LDG.E R44, desc[UR10][R56.64+0x1bc] ;  /* 0x0001bc0a382c7981 */ /* 0x000f62000c1e1900 */
[----:B------:R-:W-:Y:S01]  /*36580*/  BSSY.RECONVERGENT B0, `(.L_x_833) ;  /* 0x000001f000007945 */ /* 0x000fe20003800200 */
[----:B----4-:R-:W-:-:S05]  /*36590*/  VIADD R39, R39, 0xffffffff ;  /* 0xffffffff27277836 */ /* 0x010fca0000000000 */
[----:B-----5:R-:W-:Y:S01]  /*365a0*/  ISETP.GT.AND P2, PT, R39, R44, PT ;  /* 0x0000002c2700720c */ /* 0x020fe20003f44270 */
[----:B------:R4:W-:-:S12]  /*365b0*/  STG.E desc[UR4][R56.64+0x1a0], R39 ;  /* 0x0001a02738007986 */ /* 0x0009d8000c101904 */
[----:B----4-:R-:W-:Y:S05]  /*365c0*/  @!P2 BRA `(.L_x_834) ;  /* 0x000000000068a947 */ /* 0x010fea0003800000 */
[----:B---3--:R-:W-:-:S07]  /*365d0*/  IMAD.MOV.U32 R41, RZ, RZ, R39 ;  /* 0x000000ffff297224 */ /* 0x008fce00078e0027 */
.L_x_835:
        /* <DEDUP_REMOVED lines=25> */
.L_x_834:
[----:B------:R-:W-:Y:S05]  /*36770*/  BSYNC.RECONVERGENT B0 ;  /* 0x0000000000007941 */ /* 0x000fea0003800200 */
.L_x_833:
[----:B------:R-:W-:Y:S01]  /*36780*/  R2UR UR4, R54 ;  /* 0x00000000360472ca */ /* 0x000fe200000e0000 */
[----:B------:R-:W-:Y:S01]  /*36790*/  IMAD R39, R44, 0x3, R3 ;  /* 0x000000032c277824 */ /* 0x000fe200078e0203 */
[----:B------:R-:W-:Y:S01]  /*367a0*/  R2UR UR5, R55 ;  /* 0x00000000370572ca */ /* 0x000fe200000e0000 */
[----:B------:R-:W-:Y:S01]  /*367b0*/  VIADD R79, R79, 0x1 ;  /* 0x000000014f4f7836 */ /* 0x000fe20000000000 */
[C---:B------:R-:W-:Y:S01]  /*367c0*/  R2UR UR10, R54.reuse ;  /* 0x00000000360a72ca */ /* 0x040fe200000e0000 */
[----:B------:R-:W-:Y:S01]  /*367d0*/  IMAD.WIDE R38, R39, 0x4, R20 ;  /* 0x0000000427267825 */ /* 0x000fe200078e0214 */
[C---:B------:R-:W-:Y:S02]  /*367e0*/  R2UR UR11, R55.reuse ;  /* 0x00000000370b72ca */ /* 0x040fe400000e0000 */
[----:B------:R-:W-:Y:S02]  /*367f0*/  R2UR UR12, R54 ;  /* 0x00000000360c72ca */ /* 0x000fe400000e0000 */
[----:B------:R-:W-:-:S02]  /*36800*/  R2UR UR13, R55 ;  /* 0x00000000370d72ca */ /* 0x000fc400000e0000 */
[----:B------:R-:W-:Y:S02]  /*36810*/  R2UR UR14, R54 ;  /* 0x00000000360e72ca */ /* 0x000fe400000e0000 */
[----:B------:R-:W-:Y:S01]  /*36820*/  R2UR UR15, R55 ;  /* 0x00000000370f72ca */ /* 0x000fe200000e0000 */
[----:B------:R4:W-:Y:S04]  /*36830*/  STG.E desc[UR4][R38.64], R79 ;  /* 0x0000004f26007986 */ /* 0x0009e8000c101904 */
[----:B------:R4:W-:Y:S04]  /*36840*/  STG.E desc[UR10][R38.64+0x4], R75 ;  /* 0x0000044b26007986 */ /* 0x0009e8000c10190a */
[----:B------:R4:W-:Y:S04]  /*36850*/  STG.E desc[UR12][R38.64+0x8], RZ ;  /* 0x000008ff26007986 */ /* 0x0009e8000c10190c */
[----:B------:R-:W3:Y:S02]  /*36860*/  LDG.E R40, desc[UR14][R56.64+0x1b8] ;  /* 0x0001b80e38287981 */ /* 0x000ee4000c1e1900 */
[----:B---3--:R-:W-:-:S05]  /*36870*/  VIADD R41, R40, 0x1 ;  /* 0x0000000128297836 */ /* 0x008fca0000000000 */
[----:B------:R4:W-:Y:S01]  /*36880*/  STG.E desc[UR4][R56.64+0x1b8], R41 ;  /* 0x0001b82938007986 */ /* 0x0009e2000c101904 */
[----:B------:R-:W-:Y:S05]  /*36890*/  BRA `(.L_x_815) ;  /* 0x000000d000947947 */ /* 0x000fea0003800000 */
.L_x_814:
[C---:B------:R-:W-:Y:S01]  /*368a0*/  R2UR UR4, R54.reuse ;  /* 0x00000000360472ca */ /* 0x040fe200000e0000 */
[----:B------:R-:W-:Y:S01]  /*368b0*/  IMAD.MOV.U32 R42, RZ, RZ, 0x0 ;  /* 0x00000000ff2a7424 */ /* 0x000fe200078e00ff */
[C---:B------:R-:W-:Y:S01]  /*368c0*/  R2UR UR5, R55.reuse ;  /* 0x00000000370572ca */ /* 0x040fe200000e0000 */
[----:B------:R-:W-:Y:S01]  /*368d0*/  IMAD.MOV.U32 R43, RZ, RZ, 0x7ff00000 ;  /* 0x7ff00000ff2b7424 */ /* 0x000fe200078e00ff */
[C---:B------:R-:W-:Y:S01]  /*368e0*/  R2UR UR10, R54.reuse ;  /* 0x00000000360a72ca */ /* 0x040fe200000e0000 */
[----:B------:R-:W-:Y:S01]  /*368f0*/  IMAD.MOV.U32 R40, RZ, RZ, 0x0 ;  /* 0x00000000ff287424 */ /* 0x000fe200078e00ff */
[C---:B------:R-:W-:Y:S01]  /*36900*/  R2UR UR11, R55.reuse ;  /* 0x00000000370b72ca */ /* 0x040fe200000e0000 */
[----:B------:R-:W-:Y:S01]  /*36910*/  IMAD.MOV.U32 R41, RZ, RZ, -0x100000 ;  /* 0xfff00000ff297424 */ /* 0x000fe200078e00ff */
[C---:B------:R-:W-:Y:S01]  /*36920*/  R2UR UR12, R54.reuse ;  /* 0x00000000360c72ca */ /* 0x040fe200000e0000 */
[----:B------:R-:W-:Y:S01]  /*36930*/  IMAD.MOV.U32 R38, RZ, RZ, 0x0 ;  /* 0x00000000ff267424 */ /* 0x000fe200078e00ff */
[C---:B------:R-:W-:Y:S01]  /*36940*/  R2UR UR13, R55.reuse ;  /* 0x00000000370d72ca */ /* 0x040fe200000e0000 */
[----:B0-----:R-:W-:Y:S01]  /*36950*/  IMAD.MOV.U32 R39, RZ, RZ, -0x40100000 ;  /* 0xbff00000ff277424 */ /* 0x001fe200078e00ff */
        /* <DEDUP_REMOVED lines=10> */
[----:B0-----:R-:W-:Y:S02]  /*36a00*/  IMAD.IADD R41, R10, 0x1, R75 ;  /* 0x000000010a297824 */ /* 0x001fe400078e024b */
[----:B------:R-:W-:Y:S02]  /*36a10*/  VIADD R42, R75, 0xfffffffa ;  /* 0xfffffffa4b2a7836 */ /* 0x000fe40000000000 */
[----:B----4-:R-:W-:Y:S02]  /*36a20*/  IMAD.MOV.U32 R69, RZ, RZ, RZ ;  /* 0x000000ffff457224 */ /* 0x010fe400078e00ff */
[----:B------:R-:W-:Y:S02]  /*36a30*/  IMAD.X R45, RZ, RZ, R59, P2 ;  /* 0x000000ffff2d7224 */ /* 0x000fe400010e063b */
[----:B------:R-:W-:-:S07]  /*36a40*/  VIADD R43, R41, 0x271 ;  /* 0x00000271292b7836 */ /* 0x000fce0000000000 */
.L_x_848:
[C---:B------:R-:W-:Y:S01]  /*36a50*/  R2UR UR4, R54.reuse ;  /* 0x00000000360472ca */ /* 0x040fe200000e0000 */
[----:B0-----:R-:W-:Y:S01]  /*36a60*/  IMAD.WIDE R68, R69, 0x8, R60 ;  /* 0x0000000845447825 */ /* 0x001fe200078e023c */
[C---:B------:R-:W-:Y:S02]  /*36a70*/  R2UR UR5, R55.reuse ;  /* 0x00000000370572ca */ /* 0x040fe400000e0000 */
[C---:B------:R-:W-:Y:S02]  /*36a80*/  R2UR UR10, R54.reuse ;  /* 0x00000000360a72ca */ /* 0x040fe400000e0000 */
[C---:B------:R-:W-:Y:S02]  /*36a90*/  R2UR UR11, R55.reuse ;  /* 0x00000000370b72ca */ /* 0x040fe400000e0000 */
[----:B------:R-:W-:Y:S02]  /*36aa0*/  R2UR UR12, R54 ;  /* 0x00000000360c72ca */ /* 0x000fe400000e0000 */
[----:B------:R-:W-:-:S05]  /*36ab0*/  R2UR UR13, R55 ;  /* 0x00000000370d72ca */ /* 0x000fca00000e0000 */
[----:B------:R-:W4:Y:S04]  /*36ac0*/  LDG.E.64 R64, desc[UR4][R68.64+0x2710] ;  /* 0x0027100444407981 */ /* 0x000f28000c1e1b00 */
[----:B------:R-:W4:Y:S04]  /*36ad0*/  LDG.E.64 R90, desc[UR10][R60.64+0x28b8] ;  /* 0x0028b80a3c5a7981 */ /* 0x000f28000c1e1b00 */
[----:B------:R-:W5:Y:S04]  /*36ae0*/  LDG.E.64 R78, desc[UR12][R60.64+0x28c0] ;  /* 0x0028c00c3c4e7981 */ /* 0x000f68000c1e1b00 */
[----:B------:R-:W2:Y:S04]  /*36af0*/  LDG.E.64 R66, desc[UR4][R68.64+0x27e0] ;  /* 0x0027e00444427981 */ /* 0x000ea8000c1e1b00 */
[----:B------:R-:W2:Y:S01]  /*36b00*/  LDG.E.64 R92, desc[UR10][R60.64+0x28b0] ;  /* 0x0028b00a3c5c7981 */ /* 0x000ea2000c1e1b00 */
[----:B------:R-:W-:Y:S01]  /*36b10*/  IMAD.MOV.U32 R62, RZ, RZ, 0x1 ;  /* 0x00000001ff3e7424 */ /* 0x000fe200078e00ff */
[----:B------:R-:W-:Y:S01]  /*36b20*/  BSSY.RECONVERGENT B0, `(.L_x_838) ;  /* 0x0000016000007945 */ /* 0x000fe20003800200 */
[----:B----4-:R-:W-:-:S08]  /*36b30*/  DADD R64, R64, R90 ;  /* 0x0000000040407229 */ /* 0x010fd0000000005a */
[----:B-----5:R-:W-:Y:S02]  /*36b40*/  DADD R64, R64, R78 ;  /* 0x0000000040407229 */ /* 0x020fe4000000004e */
[----:B--2---:R-:W-:-:S04]  /*36b50*/  DADD R66, R66, R92 ;  /* 0x0000000042427229 */ /* 0x004fc8000000005c */
        /* <DEDUP_REMOVED lines=15> */
[----:B-1-3--:R-:W-:Y:S05]  /*36c50*/  CALL.REL.NOINC `($__internal_0_$__cuda_sm20_div_rn_f64_full) ;  /* 0x000002ec00887944 */ /* 0x00afea0003c00000 */
[----:B------:R-:W-:Y:S02]  /*36c60*/  IMAD.MOV.U32 R94, RZ, RZ, R70 ;  /* 0x000000ffff5e7224 */ /* 0x000fe400078e0046 */
[----:B------:R-:W-:-:S07]  /*36c70*/  IMAD.MOV.U32 R95, RZ, RZ, R71 ;  /* 0x000000ffff5f7224 */ /* 0x000fce00078e0047 */
.L_x_839:
[----:B------:R-:W-:Y:S05]  /*36c80*/  BSYNC.RECONVERGENT B0 ;  /* 0x0000000000007941 */ /* 0x000fea0003800200 */
.L_x_838:
        /* <DEDUP_REMOVED lines=19> */
[----:B------:R-:W-:Y:S05]  /*36dc0*/  BMOV.32.CLEAR RZ, B11 ;  /* 0x000000000bff7355 */ /* 0x000fea0000100000 */
[----:B------:R-:W-:Y:S01]  /*36dd0*/  IMAD.MOV.U32 R66, RZ, RZ, R92 ;  /* 0x000000ffff427224 */ /* 0x000fe200078e005c */
[----:B------:R-:W-:Y:S01]  /*36de0*/  MOV R38, 0x36e10 ;  /* 0x00036e1000267802 */ /* 0x000fe20000000f00 */
[----:B------:R-:W-:-:S07]  /*36df0*/  IMAD.MOV.U32 R67, RZ, RZ, R93 ;  /* 0x000000ffff437224 */ /* 0x000fce00078e005d */
[----:B-1-3--:R-:W-:Y:S05]  /*36e00*/  CALL.REL.NOINC `($__internal_0_$__cuda_sm20_div_rn_f64_full) ;  /* 0x000002ec001c7944 */ /* 0x00afea0003c00000 */
.L_x_841:
[----:B------:R-:W-:Y:S05]  /*36e10*/  BSYNC.RECONVERGENT B0 ;  /* 0x0000000000007941 */ /* 0x000fea0003800200 */
.L_x_840:
        /* <DEDUP_REMOVED lines=11> */
[----:B------:R-:W4:Y:S01]  /*36ed0*/  LDG.E.U8 R62, desc[UR10][R44.64] ;  /* 0x0000000a2c3e7981 */ /* 0x000f22000c1e1100 */
[----:B--2---:R-:W-:-:S05]  /*36ee0*/  IMAD.IADD R39, R13, 0x1, R63 ;  /* 0x000000010d277824 */ /* 0x004fca00078e023f */
[----:B------:R-:W-:-:S04]  /*36ef0*/  IADD3 R38, P2, PT, R39, R25, RZ ;  /* 0x0000001927267210 */ /* 0x000fc80007f5e0ff */
[----:B------:R-:W-:-:S05]  /*36f00*/  LEA.HI.X.SX32 R39, R39, R24, 0x1, P2 ;  /* 0x0000001827277211 */ /* 0x000fca00010f0eff */
[----:B------:R-:W2:Y:S04]  /*36f10*/  LDG.E.S8 R40, desc[UR4][R38.64] ;  /* 0x0000000426287981 */ /* 0x000ea8000c1e1300 */
[----:B------:R5:W3:Y:S01]  /*36f20*/  LDG.E.S8 R66, desc[UR10][R38.64+-0x1] ;  /* 0xffffff0a26427981 */ /* 0x000ae2000c1e1300 */
[----:B------:R-:W-:-:S04]  /*36f30*/  IMAD.WIDE R64, R63, 0x8, R60 ;  /* 0x000000083f407825 */ /* 0x000fc800078e023c */
[----:B------:R-:W-:Y:S02]  /*36f40*/  IMAD R68, R4, R63, R4 ;  /* 0x0000003f04447224 */ /* 0x000fe400078e0204 */
[----:B------:R-:W3:Y:S02]  /*36f50*/  LDG.E.64 R64, desc[UR4][R64.64+0x27e0] ;  /* 0x0027e00440407981 */ /* 0x000ee4000c1e1b00 */
[----:B------:R-:W-:-:S04]  /*36f60*/  IMAD.IADD R97, R41, 0x1, R68 ;  /* 0x0000000129617824 */ /* 0x000fc800078e0244 */
[----:B------:R-:W-:-:S06]  /*36f70*/  IMAD.WIDE R96, R97, 0x8, R22 ;  /* 0x0000000861607825 */ /* 0x000fcc00078e0216 */
[----:B------:R-:W3:Y:S01]  /*36f80*/  LDG.E.64 R96, desc[UR4][R96.64] ;  /* 0x0000000460607981 */ /* 0x000ee2000c1e1b00 */
[C---:B----4-:R-:W-:Y:S02]  /*36f90*/  PRMT R63, R62.reuse, 0x8880, RZ ;  /* 0x000088803e3f7816 */ /* 0x050fe400000000ff */
[----:B-----5:R-:W-:-:S03]  /*36fa0*/  PRMT R39, R62, 0x8880, RZ ;  /* 0x000088803e277816 */ /* 0x020fc600000000ff */
[----:B--2---:R-:W-:-:S04]  /*36fb0*/  IMAD R40, R40, 0x5, R63 ;  /* 0x0000000528287824 */ /* 0x004fc800078e023f */
[----:B------:R-:W-:Y:S01]  /*36fc0*/  IMAD R39, R39, 0x18, R40 ;  /* 0x0000001827277824 */ /* 0x000fe200078e0228 */
[----:B------:R-:W-:-:S03]  /*36fd0*/  LEA R68, R40, 0x10000, 0x3 ;  /* 0x0001000028447811 */ /* 0x000fc600078e18ff */
[----:B---3--:R-:W-:Y:S01]  /*36fe0*/  IMAD.IADD R39, R66, 0x1, R39 ;  /* 0x0000000142277824 */ /* 0x008fe200078e0227 */
[----:B------:R-:W2:Y:S03]  /*36ff0*/  LDC.64 R62, c[0x3][R68+-0x4970] ;  /* 0x00eda400443e7b82 */ /* 0x000ea60000000a00 */
[----:B------:R-:W-:-:S05]  /*37000*/  IMAD.SHL.U32 R67, R39, 0x8, RZ ;  /* 0x0000000827437824 */ /* 0x000fca00078e00ff */
[----:B------:R-:W3:Y:S01]  /*37010*/  LDC.64 R38, c[0x3][R67+0x5e20] ;  /* 0x00d7880043267b82 */ /* 0x000ee20000000a00 */
[----:B--2---:R-:W-:-:S08]  /*37020*/  DADD R62, R64, R62 ;  /* 0x00000000403e7229 */ /* 0x004fd0000000003e */
[----:B---3--:R-:W-:-:S08]  /*37030*/  DADD R38, R62, R38 ;  /* 0x000000003e267229 */ /* 0x008fd00000000026 */
        /* <DEDUP_REMOVED lines=16> */
[----:B----4-:R-:W-:Y:S01]  /*37140*/  PRMT R39, R62, 0x8880, RZ ;  /* 0x000088803e277816 */ /* 0x010fe200000000ff */
        /* <DEDUP_REMOVED lines=10> */
[----:B-----5:R-:W-:Y:S01]  /*371f0*/  IMAD.IADD R39, R66, 0x1, R39 ;  /* 0x0000000142277824 */ /* 0x020fe200078e0227 */
[----:B------:R-:W2:Y:S03]  /*37200*/  LDC.64 R62, c[0x3][R67+-0x4a38] ;  /* 0x00ed7200433e7b82 */ /* 0x000ea60000000a00 */
[----:B------:R-:W-:-:S05]  /*37210*/  IMAD.SHL.U32 R40, R39, 0x8, RZ ;  /* 0x0000000827287824 */ /* 0x000fca00078e00ff */
[----:B------:R-:W3:Y:S01]  /*37220*/  LDC.64 R38, c[0x3][R40+0x5a38] ;  /* 0x00d68e0028267b82 */ /* 0x000ee20000000a00 */
[----:B--2---:R-:W-:-:S08]  /*37230*/  DADD R62, R64, R62 ;  /* 0x00000000403e7229 */ /* 0x004fd0000000003e */
[----:B---3--:R-:W-:-:S08]  /*37240*/  DADD R38, R62, R38 ;  /* 0x000000003e267229 */ /* 0x008fd00000000026 */
[----:B------:R-:W-:-:S08]  /*37250*/  DADD R94, R38, R94 ;  /* 0x00000000265e7229 */ /* 0x000fd0000000005e */
[----:B------:R-:W-:Y:S01]  /*37260*/  DSETP.LEU.AND P2, PT, R94, RZ, P2 ;  /* 0x000000ff5e00722a */ /* 0x000fe2000174b000 */
[----:B------:R2:W-:-:S13]  /*37270*/  STG.E.64 desc[UR4][R60.64+0x2978], R94 ;  /* 0x0029785e3c007986 */ /* 0x0005da000c101b04 */
[----:B--2---:R-:W-:Y:S02]  /*37280*/  @!P2 IMAD.MOV.U32 R94, RZ, RZ, 0x0 ;  /* 0x00000000ff5ea424 */ /* 0x004fe400078e00ff */
[----:B------:R-:W-:-:S06]  /*37290*/  @!P2 IMAD.MOV.U32 R95, RZ, RZ, -0x40100000 ;  /* 0xbff00000ff5fa424 */ /* 0x000fcc00078e00ff */
[----:B------:R-:W-:-:S08]  /*372a0*/  DADD R64, R90, R94 ;  /* 0x000000005a407229 */ /* 0x000fd0000000005e */
[----:B------:R-:W-:-:S06]  /*372b0*/  DADD R64, R78, R64 ;  /* 0x000000004e407229 */ /* 0x000fcc0000000040 */
[----:B------:R-:W2:Y:S01]  /*372c0*/  MUFU.RCP64H R63, R65 ;  /* 0x00000041003f7308 */ /* 0x000ea20000001800 */
[----:B------:R-:W-:-:S06]  /*372d0*/  IMAD.MOV.U32 R62, RZ, RZ, 0x1 ;  /* 0x00000001ff3e7424 */ /* 0x000fcc00078e00ff */
[----:B--2---:R-:W-:-:S08]  /*372e0*/  DFMA R38, -R64, R62, 1 ;  /* 0x3ff000004026742b */ /* 0x004fd0000000013e */
        /* <DEDUP_REMOVED lines=26> */
[----:B-1----:R-:W-:Y:S05]  /*37490*/  CALL.REL.NOINC `($__internal_0_$__cuda_sm20_div_rn_f64_full) ;  /* 0x000002e400787944 */ /* 0x002fea0003c00000 */
.L_x_845:
[----:B------:R-:W-:Y:S05]  /*374a0*/  BSYNC.RECONVERGENT B3 ;  /* 0x0000000000037941 */ /* 0x000fea0003800200 */
.L_x_844:
[----:B------:R-:W-:Y:S05]  /*374b0*/  BRA `(.L_x_846) ;  /* 0x0000000400747947 */ /* 0x000fea0003800000 */
.L_x_843:
        /* <DEDUP_REMOVED lines=10> */
[----:B------:R-:W5:Y:S01]  /*37560*/  LDG.E.S8 R64, desc[UR10][R38.64+-0x1] ;  /* 0xffffff0a26407981 */ /* 0x000f62000c1e1300 */
[----:B------:R-:W-:-:S04]  /*37570*/  IMAD R40, R4, R40, R4 ;  /* 0x0000002804287224 */ /* 0x000fc800078e0204 */
[----:B------:R-:W-:-:S04]  /*37580*/  IMAD.IADD R97, R41, 0x1, R40 ;  /* 0x0000000129617824 */ /* 0x000fc800078e0228 */
[----:B------:R-:W-:-:S06]  /*37590*/  IMAD.WIDE R96, R97, 0x8, R22 ;  /* 0x0000000861607825 */ /* 0x000fcc00078e0216 */
[----:B------:R-:W3:Y:S01]  /*375a0*/  LDG.E.64 R96, desc[UR4][R96.64] ;  /* 0x0000000460607981 */ /* 0x000ee2000c1e1b00 */
[C---:B----4-:R-:W-:Y:S02]  /*375b0*/  PRMT R65, R63.reuse, 0x8880, RZ ;  /* 0x000088803f417816 */ /* 0x050fe400000000ff */
[----:B------:R-:W-:-:S03]  /*375c0*/  PRMT R63, R63, 0x8880, RZ ;  /* 0x000088803f3f7816 */ /* 0x000fc600000000ff */
[----:B--2---:R-:W-:-:S04]  /*375d0*/  IMAD R62, R62, 0x5, R65 ;  /* 0x000000053e3e7824 */ /* 0x004fc800078e0241 */
[----:B------:R-:W-:-:S04]  /*375e0*/  IMAD R63, R63, 0x18, R62 ;  /* 0x000000183f3f7824 */ /* 0x000fc800078e023e */
[----:B-----5:R-:W-:Y:S01]  /*375f0*/  IMAD.IADD R63, R64, 0x1, R63 ;  /* 0x00000001403f7824 */ /* 0x020fe200078e023f */
[----:B------:R-:W-:-:S03]  /*37600*/  LEA R66, R62, 0x10000, 0x3 ;  /* 0x000100003e427811 */ /* 0x000fc600078e18ff */
[----:B------:R-:W-:Y:S02]  /*37610*/  IMAD.SHL.U32 R65, R63, 0x8, RZ ;  /* 0x000000083f417824 */ /* 0x000fe400078e00ff */
[----:B------:R-:W2:Y:S08]  /*37620*/  LDC.64 R62, c[0x3][R66+-0x4970] ;  /* 0x00eda400423e7b82 */ /* 0x000eb00000000a00 */
[----:B------:R-:W2:Y:S02]  /*37630*/  LDC.64 R38, c[0x3][R65+0x5e20] ;  /* 0x00d7880041267b82 */ /* 0x000ea40000000a00 */
[----:B--2---:R-:W-:-:S08]  /*37640*/  DADD R38, R62, R38 ;  /* 0x000000003e267229 */ /* 0x004fd00000000026 */
[----:B---3--:R-:W-:-:S07]  /*37650*/  DADD R96, R38, R96 ;  /* 0x0000000026607229 */ /* 0x008fce0000000060 */
[----:B------:R-:W-:Y:S04]  /*37660*/  STG.E.64 desc[UR4][R60.64+0x2970], R96 ;  /* 0x002970603c007986 */ /* 0x000fe8000c101b04 */
[----:B------:R-:W2:Y:S04]  /*37670*/  LDG.E R40, desc[UR10][R56.64+0x1a0] ;  /* 0x0001a00a38287981 */ /* 0x000ea8000c1e1900 */
[----:B------:R-:W3:Y:S01]  /*37680*/  LDG.E.U8 R63, desc[UR10][R44.64] ;  /* 0x0000000a2c3f7981 */ /* 0x000ee2000c1e1100 */
[----:B--2---:R-:W-:-:S05]  /*37690*/  IMAD.IADD R39, R13, 0x1, R40 ;  /* 0x000000010d277824 */ /* 0x004fca00078e0228 */
[----:B------:R-:W-:-:S04]  /*376a0*/  IADD3 R38, P2, PT, R39, R25, RZ ;  /* 0x0000001927267210 */ /* 0x000fc80007f5e0ff */
[----:B------:R-:W-:-:S05]  /*376b0*/  LEA.HI.X.SX32 R39, R39, R24, 0x1, P2 ;  /* 0x0000001827277211 */ /* 0x000fca00010f0eff */
[----:B------:R-:W2:Y:S04]  /*376c0*/  LDG.E.S8 R62, desc[UR4][R38.64] ;  /* 0x00000004263e7981 */ /* 0x000ea8000c1e1300 */
[----:B------:R-:W4:Y:S01]  /*376d0*/  LDG.E.S8 R64, desc[UR10][R38.64+-0x1] ;  /* 0xffffff0a26407981 */ /* 0x000f22000c1e1300 */
        /* <DEDUP_REMOVED lines=21> */
[----:B-----5:R-:W-:-:S08]  /*37830*/  DADD R94, R38, R94 ;  /* 0x00000000265e7229 */ /* 0x020fd0000000005e */
        /* <DEDUP_REMOVED lines=36> */
.L_x_847:
[----:B------:R-:W-:Y:S05]  /*37a80*/  BSYNC.RECONVERGENT B3 ;  /* 0x0000000000037941 */ /* 0x000fea0003800200 */
.L_x_846:
[----:B------:R-:W-:Y:S05]  /*37a90*/  BSYNC.RECONVERGENT B0 ;  /* 0x0000000000007941 */ /* 0x000fea0003800200 */
.L_x_842:
        /* <DEDUP_REMOVED lines=22> */
.L_x_837:
[----:B------:R-:W-:Y:S05]  /*37c00*/  BSYNC.RECONVERGENT B1 ;  /* 0x0000000000017941 */ /* 0x000fea0003800200 */
.L_x_836:
[----:B------:R-:W-:Y:S02]  /*37c10*/  R2UR UR4, R54 ;  /* 0x00000000360472ca */ /* 0x000fe400000e0000 */
[----:B------:R-:W-:-:S13]  /*37c20*/  R2UR UR5, R55 ;  /* 0x00000000370572ca */ /* 0x000fda00000e0000 */
[----:B------:R-:W5:Y:S01]  /*37c30*/  LDG.E.64 R44, desc[UR4][R60.64+0x2988] ;  /* 0x002988043c2c7981 */ /* 0x000f62000c1e1b00 */
[----:B------:R-:W-:Y:S02]  /*37c40*/  R2UR UR10, R54 ;  /* 0x00000000360a72ca */ /* 0x000fe400000e0000 */
[----:B------:R-:W-:Y:S01]  /*37c50*/  R2UR UR11, R55 ;  /* 0x00000000370b72ca */ /* 0x000fe200000e0000 */
[----:B-----5:R1:W-:-:S12]  /*37c60*/  STG.E.64 desc[UR4][R60.64+0x2990], R44 ;  /* 0x0029902c3c007986 */ /* 0x0203d8000c101b04 */
[----:B------:R-:W5:Y:S01]  /*37c70*/  LDG.E R63, desc[UR10][R56.64+0x1b0] ;  /* 0x0001b00a383f7981 */ /* 0x000f62000c1e1900 */
[C---:B------:R-:W-:Y:S01]  /*37c80*/  R2UR UR12, R54.reuse ;  /* 0x00000000360c72ca */ /* 0x040fe200000e0000 */
[----:B0-----:R-:W-:Y:S01]  /*37c90*/  IMAD.MOV.U32 R42, RZ, RZ, 0x0 ;  /* 0x00000000ff2a7424 */ /* 0x001fe200078e00ff */
        /* <DEDUP_REMOVED lines=14> */
[----:B-1----:R-:W-:Y:S05]  /*37d80*/  @!P2 BRA `(.L_x_850) ;  /* 0x000000100084a947 */ /* 0x002fea0003800000 */
[C---:B------:R-:W-:Y:S01]  /*37d90*/  IADD3 R92, P2, PT, R63.reuse, R58, RZ ;  /* 0x0000003a3f5c7210 */ /* 0x040fe20007f5e0ff */
[----:B------:R-:W-:Y:S02]  /*37da0*/  IMAD.IADD R41, R10, 0x1, R63 ;  /* 0x000000010a297824 */ /* 0x000fe400078e023f */
[----:B------:R-:W-:Y:S02]  /*37db0*/  VIADD R42, R63, 0xfffffffa ;  /* 0xfffffffa3f2a7836 */ /* 0x000fe40000000000 */
[----:B----4-:R-:W-:Y:S02]  /*37dc0*/  IMAD.MOV.U32 R69, RZ, RZ, RZ ;  /* 0x000000ffff457224 */ /* 0x010fe400078e00ff */
[----:B------:R-:W-:Y:S02]  /*37dd0*/  IMAD.X R93, RZ, RZ, R59, P2 ;  /* 0x000000ffff5d7224 */ /* 0x000fe400010e063b */
[----:B------:R-:W-:-:S07]  /*37de0*/  VIADD R43, R41, 0x271 ;  /* 0x00000271292b7836 */ /* 0x000fce0000000000 */
.L_x_861:
        /* <DEDUP_REMOVED lines=32> */
[----:B---3--:R-:W-:Y:S05]  /*37ff0*/  CALL.REL.NOINC `($__internal_0_$__cuda_sm20_div_rn_f64_full) ;  /* 0x000002d800a07944 */ /* 0x008fea0003c00000 */
[----:B------:R-:W-:Y:S02]  /*38000*/  IMAD.MOV.U32 R94, RZ, RZ, R70 ;  /* 0x000000ffff5e7224 */ /* 0x000fe400078e0046 */
[----:B------:R-:W-:-:S07]  /*38010*/  IMAD.MOV.U32 R95, RZ, RZ, R71 ;  /* 0x000000ffff5f7224 */ /* 0x000fce00078e0047 */
.L_x_852:
[----:B------:R-:W-:Y:S05]  /*38020*/  BSYNC.RECONVERGENT B0 ;  /* 0x0000000000007941 */ /* 0x000fea0003800200 */
.L_x_851:
        /* <DEDUP_REMOVED lines=23> */
[----:B---3--:R-:W-:Y:S05]  /*381a0*/  CALL.REL.NOINC `($__internal_0_$__cuda_sm20_div_rn_f64_full) ;  /* 0x000002d800347944 */ /* 0x008fea0003c00000 */
.L_x_854:
[----:B------:R-:W-:Y:S05]  /*381b0*/  BSYNC.RECONVERGENT B0 ;  /* 0x0000000000007941 */ /* 0x000fea0003800200 */
.L_x_853:
        /* <DEDUP_REMOVED lines=16> */
[----:B------:R1:W5:Y:S01]  /*382c0*/  LDG.E.S8 R66, desc[UR10][R38.64+-0x1] ;  /* 0xffffff0a26427981 */ /* 0x000362000c1e1300 */
[----:B------:R-:W-:-:S04]  /*382d0*/  IMAD.WIDE R64, R63, 0x8, R60 ;  /* 0x000000083f407825 */ /* 0x000fc800078e023c */
[----:B------:R-:W-:Y:S02]  /*382e0*/  IMAD R68, R4, R63, R4 ;  /* 0x0000003f04447224 */ /* 0x000fe400078e0204 */
[----:B------:R-:W3:Y:S02]  /*382f0*/  LDG.E.64 R64, desc[UR4][R64.64+0x27e0] ;  /* 0x0027e00440407981 */ /* 0x000ee4000c1e1b00 */
[----:B------:R-:W-:-:S04]  /*38300*/  IMAD.IADD R97, R41, 0x1, R68 ;  /* 0x0000000129617824 */ /* 0x000fc800078e0244 */
[----:B------:R-:W-:-:S06]  /*38310*/  IMAD.WIDE R96, R97, 0x8, R22 ;  /* 0x0000000861607825 */ /* 0x000fcc00078e0216 */
[----:B------:R-:W3:Y:S01]  /*38320*/  LDG.E.64 R96, desc[UR4][R96.64] ;  /* 0x0000000460607981 */ /* 0x000ee2000c1e1b00 */
[C---:B----4-:R-:W-:Y:S02]  /*38330*/  PRMT R63, R62.reuse, 0x8880, RZ ;  /* 0x000088803e3f7816 */ /* 0x050fe400000000ff */
[----:B-1----:R-:W-:-:S03]  /*38340*/  PRMT R39, R62, 0x8880, RZ ;  /* 0x000088803e277816 */ /* 0x002fc600000000ff */
[----:B--2---:R-:W-:-:S04]  /*38350*/  IMAD R40, R40, 0x5, R63 ;  /* 0x0000000528287824 */ /* 0x004fc800078e023f */
[----:B------:R-:W-:Y:S01]  /*38360*/  IMAD R39, R39, 0x18, R40 ;  /* 0x0000001827277824 */ /* 0x000fe200078e0228 */
[----:B------:R-:W-:-:S03]  /*38370*/  LEA R68, R40, 0x10000, 0x3 ;  /* 0x0001000028447811 */ /* 0x000fc600078e18ff */
[----:B-----5:R-:W-:Y:S01]  /*38380*/  IMAD.IADD R39, R66, 0x1, R39 ;  /* 0x0000000142277824 */ /* 0x020fe200078e0227 */
[----:B------:R-:W3:Y:S03]  /*38390*/  LDC.64 R62, c[0x3][R68+-0x4970] ;  /* 0x00eda400443e7b82 */ /* 0x000ee60000000a00 */
[----:B------:R-:W-:-:S05]  /*383a0*/  IMAD.SHL.U32 R67, R39, 0x8, RZ ;  /* 0x0000000827437824 */ /* 0x000fca00078e00ff */
[----:B------:R-:W1:Y:S01]  /*383b0*/  LDC.64 R38, c[0x3][R67+0x5e20] ;  /* 0x00d7880043267b82 */ /* 0x000e620000000a00 */
[----:B---3--:R-:W-:-:S08]  /*383c0*/  DADD R62, R64, R62 ;  /* 0x00000000403e7229 */ /* 0x008fd0000000003e */
        /* <DEDUP_REMOVED lines=17> */
[----:B-1----:R-:W-:Y:S01]  /*384e0*/  PRMT R39, R62, 0x8880, RZ ;  /* 0x000088803e277816 */ /* 0x002fe200000000ff */
        /* <DEDUP_REMOVED lines=10> */
[----:B----4-:R-:W-:Y:S01]  /*38590*/  IMAD.IADD R39, R66, 0x1, R39 ;  /* 0x0000000142277824 */ /* 0x010fe200078e0227 */
[----:B------:R-:W5:Y:S03]  /*385a0*/  LDC.64 R62, c[0x3][R67+-0x4a38] ;  /* 0x00ed7200433e7b82 */ /* 0x000f660000000a00 */
[----:B------:R-:W-:-:S05]  /*385b0*/  IMAD.SHL.U32 R40, R39, 0x8, RZ ;  /* 0x0000000827287824 */ /* 0x000fca00078e00ff */
        /* <DEDUP_REMOVED lines=40> */
.L_x_858:
[----:B------:R-:W-:Y:S05]  /*38840*/  BSYNC.RECONVERGENT B3 ;  /* 0x0000000000037941 */ /* 0x000fea0003800200 */
.L_x_857:
[----:B------:R-:W-:Y:S05]  /*38850*/  BRA `(.L_x_859) ;  /* 0x0000000400747947 */ /* 0x000fea0003800000 */
.L_x_856:
        /* <DEDUP_REMOVED lines=22> */
[----:B------:R-:W1:Y:S08]  /*389c0*/  LDC.64 R62, c[0x3][R66+-0x4970] ;  /* 0x00eda400423e7b82 */ /* 0x000e700000000a00 */
[----:B------:R-:W1:Y:S02]  /*389d0*/  LDC.64 R38, c[0x3][R65+0x5e20] ;  /* 0x00d7880041267b82 */ /* 0x000e640000000a00 */
[----:B-1----:R-:W-:-:S08]  /*389e0*/  DADD R38, R62, R38 ;  /* 0x000000003e267229 */ /* 0x002fd00000000026 */
        /* <DEDUP_REMOVED lines=25> */
[----:B----4-:R-:W-:-:S04]  /*38b80*/  IMAD.IADD R40, R64, 0x1, R63 ;  /* 0x0000000140287824 */ /* 0x010fc800078e023f */
        /* <DEDUP_REMOVED lines=41> */
.L_x_860:
[----:B------:R-:W-:Y:S05]  /*38e20*/  BSYNC.RECONVERGENT B3 ;  /* 0x0000000000037941 */ /* 0x000fea0003800200 */
.L_x_859:
[----:B------:R-:W-:Y:S05]  /*38e30*/  BSYNC.RECONVERGENT B0 ;  /* 0x0000000000007941 */ /* 0x000fea0003800200 */
.L_x_855:
        /* <DEDUP_REMOVED lines=22> */
.L_x_850:
[----:B------:R-:W-:Y:S05]  /*38fa0*/  BSYNC.RECONVERGENT B1 ;  /* 0x0000000000017941 */ /* 0x000fea0003800200 */
.L_x_849:
[----:B------:R-:W-:Y:S02]  /*38fb0*/  R2UR UR4, R54 ;  /* 0x00000000360472ca */ /* 0x000fe400000e0000 */
[----:B------:R-:W-:-:S13]  /*38fc0*/  R2UR UR5, R55 ;  /* 0x00000000370572ca */ /* 0x000fda00000e0000 */
[----:B------:R-:W5:Y:S01]  /*38fd0*/  LDG.E.64 R44, desc[UR4][R60.64+0x2980] ;  /* 0x002980043c2c7981 */ /* 0x000f62000c1e1b00 */
[----:B------:R-:W-:Y:S02]  /*38fe0*/  R2UR UR10, R54 ;  /* 0x00000000360a72ca */ /* 0x000fe400000e0000 */
[----:B------:R-:W-:-:S13]  /*38ff0*/  R2UR UR11, R55 ;  /* 0x00000000370b72ca */ /* 0x000fda00000e0000 */
[----:B------:R-:W2:Y:S04]  /*39000*/  LDG.E.64 R40, desc[UR10][R60.64+0x2988] ;  /* 0x0029880a3c287981 */ /* 0x000ea8000c1e1b00 */
[----:B-----5:R1:W-:Y:S04]  /*39010*/  STG.E.64 desc[UR4][R60.64+0x2990], R44 ;  /* 0x0029902c3c007986 */ /* 0x0203e8000c101b04 */
[----:B------:R-:W5:Y:S02]  /*39020*/  LDG.E R79, desc[UR10][R56.64+0x1b0] ;  /* 0x0001b00a384f7981 */ /* 0x000f64000c1e1900 */
[----:B-----5:R-:W-:-:S05]  /*39030*/  IMAD.WIDE R66, R79, 0x8, R60 ;  /* 0x000000084f427825 */ /* 0x020fca00078e023c */
[----:B------:R-:W5:Y:S01]  /*39040*/  LDG.E.64 R42, desc[UR4][R66.64+0x2710] ;  /* 0x00271004422a7981 */ /* 0x000f62000c1e1b00 */
[----:B--2---:R-:W-:Y:S02]  /*39050*/  IMAD.MOV.U32 R63, RZ, RZ, R41 ;  /* 0x000000ffff3f7224 */ /* 0x004fe400078e0029 */
[----:B-1----:R-:W-:Y:S02]  /*39060*/  IMAD.MOV.U32 R45, RZ, RZ, R40 ;  /* 0x000000ffff2d7224 */ /* 0x002fe400078e0028 */
[----:B------:R-:W-:Y:S02]  /*39070*/  IMAD.MOV.U32 R38, RZ, RZ, -0x800000 ;  /* 0xff800000ff267424 */ /* 0x000fe400078e00ff */
[----:B------:R-:W-:Y:S01]  /*39080*/  IMAD.MOV.U32 R39, RZ, RZ, 0x41cdcd64 ;  /* 0x41cdcd64ff277424 */ /* 0x000fe200078e00ff */
[----:B------:R-:W-:Y:S01]  /*39090*/  BSSY.RECONVERGENT B0, `(.L_x_862) ;  /* 0x0000019000007945 */ /* 0x000fe20003800200 */
[----:B-----5:R-:W-:Y:S01]  /*390a0*/  DSETP.MAX.AND P2, P3, |R42|, |R40|, PT ;  /* 0x400000282a00722a */ /* 0x020fe20003b4f200 */
        /* <DEDUP_REMOVED lines=23> */
.L_x_863:
[----:B------:R-:W-:Y:S05]  /*39220*/  BSYNC.RECONVERGENT B0 ;  /* 0x0000000000007941 */ /* 0x000fea0003800200 */
.L_x_862:
[C---:B------:R-:W-:Y:S02]  /*39230*/  R2UR UR4, R54.reuse ;  /* 0x00000000360472ca */ /* 0x040fe400000e0000 */
[C---:B------:R-:W-:Y:S02]  /*39240*/  R2UR UR5, R55.reuse ;  /* 0x00000000370572ca */ /* 0x040fe400000e0000 */
[----:B------:R-:W-:Y:S02]  /*39250*/  R2UR UR10, R54 ;  /* 0x00000000360a72ca */ /* 0x000fe400000e0000 */
[----:B------:R-:W-:-:S09]  /*39260*/  R2UR UR11, R55 ;  /* 0x00000000370b72ca */ /* 0x000fd200000e0000 */
[----:B------:R-:W5:Y:S04]  /*39270*/  LDG.E.64 R42, desc[UR4][R66.64+0x27e0] ;  /* 0x0027e004422a7981 */ /* 0x000f68000c1e1b00 */
[----:B--2---:R-:W2:Y:S01]  /*39280*/  LDG.E.64 R40, desc[UR10][R60.64+0x2990] ;  /* 0x0029900a3c287981 */ /* 0x004ea2000c1e1b00 */
[----:B------:R-:W-:Y:S01]  /*39290*/  BSSY.RECONVERGENT B0, `(.L_x_864) ;  /* 0x000001b000007945 */ /* 0x000fe20003800200 */
[----:B-----5:R-:W-:Y:S01]  /*392a0*/  IMAD.MOV.U32 R44, RZ, RZ, R43 ;  /* 0x000000ffff2c7224 */ /* 0x020fe200078e002b */
        /* <DEDUP_REMOVED lines=25> */
.L_x_865:
[----:B------:R-:W-:Y:S05]  /*39440*/  BSYNC.RECONVERGENT B0 ;  /* 0x0000000000007941 */ /* 0x000fea0003800200 */
.L_x_864:
[----:B------:R-:W-:-:S13]  /*39450*/  PLOP3.LUT P2, PT, P2, P3, PT, 0xf8, 0x8f ;  /* 0x00000000008f781c */ /* 0x000fda0001747f70 */
        /* <DEDUP_REMOVED lines=11> */
.L_x_877:
[C---:B------:R-:W-:Y:S01]  /*39510*/  R2UR UR10, R54.reuse ;  /* 0x00000000360a72ca */ /* 0x040fe200000e0000 */
[----:B------:R-:W-:Y:S01]  /*39520*/  IMAD.IADD R38, R13, 0x1, R81 ;  /* 0x000000010d267824 */ /* 0x000fe200078e0251 */
[C---:B------:R-:W-:Y:S02]  /*39530*/  R2UR UR11, R55.reuse ;  /* 0x00000000370b72ca */ /* 0x040fe400000e0000 */
[----:B------:R-:W-:Y:S02]  /*39540*/  R2UR UR4, R54 ;  /* 0x00000000360472ca */ /* 0x000fe400000e0000 */
[----:B------:R-:W-:Y:S02]  /*39550*/  R2UR UR5, R55 ;  /* 0x00000000370572ca */ /* 0x000fe400000e0000 */
[----:B------:R-:W-:-:S04]  /*39560*/  IADD3 R62, P2, PT, R38, R25, RZ ;  /* 0x00000019263e7210 */ /* 0x000fc80007f5e0ff */
[----:B------:R-:W-:-:S03]  /*39570*/  LEA.HI.X.SX32 R63, R38, R24, 0x1, P2 ;  /* 0x00000018263f7211 */ /* 0x000fc600010f0eff */
[----:B0--34-:R-:W4:Y:S04]  /*39580*/  LDG.E.U8 R39, desc[UR10][R64.64] ;  /* 0x0000000a40277981 */ /* 0x019f28000c1e1100 */
[----:B------:R-:W5:Y:S04]  /*39590*/  LDG.E.S8 R38, desc[UR4][R62.64] ;  /* 0x000000043e267981 */ /* 0x000f68000c1e1300 */
[----:B--2---:R-:W2:Y:S01]  /*395a0*/  LDG.E.S8 R68, desc[UR10][R62.64+-0x1] ;  /* 0xffffff0a3e447981 */ /* 0x004ea2000c1e1300 */
[----:B------:R-:W-:-:S03]  /*395b0*/  IMAD R41, R4, R81, R4 ;  /* 0x0000005104297224 */ /* 0x000fc600078e0204 */
[----:B------:R-:W3:Y:S01]  /*395c0*/  LDG.E.64 R42, desc[UR4][R66.64+0x2710] ;  /* 0x00271004422a7981 */ /* 0x000ee2000c1e1b00 */
[----:B------:R-:W-:-:S04]  /*395d0*/  IMAD.IADD R41, R78, 0x1, R41 ;  /* 0x000000014e297824 */ /* 0x000fc800078e0229 */
[----:B------:R-:W-:-:S05]  /*395e0*/  IMAD.WIDE R44, R41, 0x8, R22 ;  /* 0x00000008292c7825 */ /* 0x000fca00078e0216 */
[----:B------:R-:W3:Y:S01]  /*395f0*/  LDG.E.64 R40, desc[UR10][R44.64] ;  /* 0x0000000a2c287981 */ /* 0x000ee2000c1e1b00 */
[----:B------:R-:W-:Y:S01]  /*39600*/  BSSY.RECONVERGENT B0, `(.L_x_867) ;  /* 0x0000028000007945 */ /* 0x000fe20003800200 */
[C---:B----4-:R-:W-:Y:S02]  /*39610*/  PRMT R69, R39.reuse, 0x8880, RZ ;  /* 0x0000888027457816 */ /* 0x050fe400000000ff */
[----:B------:R-:W-:-:S03]  /*39620*/  PRMT R39, R39, 0x8880, RZ ;  /* 0x0000888027277816 */ /* 0x000fc600000000ff */
[----:B-----5:R-:W-:-:S04]  /*39630*/  IMAD R38, R38, 0x5, R69 ;  /* 0x0000000526267824 */ /* 0x020fc800078e0245 */
[----:B------:R-:W-:-:S04]  /*39640*/  IMAD R39, R39, 0x18, R38 ;  /* 0x0000001827277824 */ /* 0x000fc800078e0226 */
[----:B--2---:R-:W-:Y:S01]  /*39650*/  IMAD.IADD R39, R68, 0x1, R39 ;  /* 0x0000000144277824 */ /* 0x004fe200078e0227 */
[----:B------:R-:W-:-:S03]  /*39660*/  LEA R71, R38, 0x10000, 0x3 ;  /* 0x0001000026477811 */ /* 0x000fc600078e18ff */
[----:B------:R-:W-:Y:S01]  /*39670*/  IMAD.SHL.U32 R70, R39, 0x8, RZ ;  /* 0x0000000827467824 */ /* 0x000fe200078e00ff */
[----:B------:R-:W0:Y:S08]  /*39680*/  LDC.64 R68, c[0x3][R71+-0x4a38] ;  /* 0x00ed720047447b82 */ /* 0x000e300000000a00 */
[----:B------:R-:W0:Y:S02]  /*39690*/  LDC.64 R38, c[0x3][R70+0x5a38] ;  /* 0x00d68e0046267b82 */ /* 0x000e240000000a00 */
[----:B0-----:R-:W-:-:S08]  /*396a0*/  DADD R38, R68, R38 ;  /* 0x0000000044267229 */ /* 0x001fd00000000026 */
[----:B---3--:R-:W-:Y:S01]  /*396b0*/  DADD R40, R38, R40 ;  /* 0x0000000026287229 */ /* 0x008fe20000000028 */
[----:B------:R-:W-:-:S07]  /*396c0*/  IMAD.MOV.U32 R68, RZ, RZ, R43 ;  /* 0x000000ffff447224 */ /* 0x000fce00078e002b */
        /* <DEDUP_REMOVED lines=27> */
.L_x_868:
[----:B------:R-:W-:Y:S05]  /*39880*/  BSYNC.RECONVERGENT B0 ;  /* 0x0000000000007941 */ /* 0x000fea0003800200 */
.L_x_867:
[C---:B------:R-:W-:Y:S02]  /*39890*/  R2UR UR10, R54.reuse ;  /* 0x00000000360a72ca */ /* 0x040fe400000e0000 */
[C---:B------:R-:W-:Y:S02]  /*398a0*/  R2UR UR11, R55.reuse ;  /* 0x00000000370b72ca */ /* 0x040fe400000e0000 */
[----:B------:R-:W-:Y:S02]  /*398b0*/  R2UR UR4, R54 ;  /* 0x00000000360472ca */ /* 0x000fe400000e0000 */
[----:B------:R-:W-:-:S09]  /*398c0*/  R2UR UR5, R55 ;  /* 0x00000000370572ca */ /* 0x000fd200000e0000 */
[----:B------:R-:W3:Y:S04]  /*398d0*/  LDG.E.U8 R69, desc[UR10][R64.64] ;  /* 0x0000000a40457981 */ /* 0x000ee8000c1e1100 */
[----:B------:R-:W4:Y:S04]  /*398e0*/  LDG.E.S8 R68, desc[UR4][R62.64] ;  /* 0x000000043e447981 */ /* 0x000f28000c1e1300 */
[----:B------:R-:W5:Y:S04]  /*398f0*/  LDG.E.S8 R70, desc[UR10][R62.64+-0x1] ;  /* 0xffffff0a3e467981 */ /* 0x000f68000c1e1300 */
[----:B------:R-:W5:Y:S04]  /*39900*/  LDG.E.64 R42, desc[UR10][R44.64+-0x1388] ;  /* 0xffec780a2c2a7981 */ /* 0x000f68000c1e1b00 */
[----:B--2---:R-:W2:Y:S01]  /*39910*/  LDG.E.64 R40, desc[UR4][R66.64+0x27e0] ;  /* 0x0027e00442287981 */ /* 0x004ea2000c1e1b00 */
[----:B------:R-:W-:Y:S01]  /*39920*/  BSSY.RECONVERGENT B0, `(.L_x_869) ;  /* 0x0000026000007945 */ /* 0x000fe20003800200 */
[----:B---3--:R-:W-:-:S02]  /*39930*/  PRMT R71, R69, 0x8880, RZ ;  /* 0x0000888045477816 */ /* 0x008fc400000000ff */
[----:B------:R-:W-:-:S03]  /*39940*/  PRMT R69, R69, 0x8880, RZ ;  /* 0x0000888045457816 */ /* 0x000fc600000000ff */
[----:B----4-:R-:W-:-:S04]  /*39950*/  IMAD R68, R68, 0x5, R71 ;  /* 0x0000000544447824 */ /* 0x010fc800078e0247 */
[----:B------:R-:W-:-:S04]  /*39960*/  IMAD R69, R69, 0x18, R68 ;  /* 0x0000001845457824 */ /* 0x000fc800078e0244 */
[----:B-----5:R-:W-:Y:S01]  /*39970*/  IMAD.IADD R69, R70, 0x1, R69 ;  /* 0x0000000146457824 */ /* 0x020fe200078e0245 */
[----:B------:R-:W-:-:S03]  /*39980*/  LEA R70, R68, 0x10000, 0x3 ;  /* 0x0001000044467811 */ /* 0x000fc600078e18ff */
[----:B------:R-:W-:-:S03]  /*39990*/  IMAD.SHL.U32 R72, R69, 0x8, RZ ;  /* 0x0000000845487824 */ /* 0x000fc600078e00ff */
[----:B------:R-:W3:Y:S08]  /*399a0*/  LDC.64 R70, c[0x3][R70+-0x4970] ;  /* 0x00eda40046467b82 */ /* 0x000ef00000000a00 */
[----:B------:R-:W3:Y:S02]  /*399b0*/  LDC.64 R68, c[0x3][R72+0x5e20] ;  /* 0x00d7880048447b82 */ /* 0x000ee40000000a00 */
[----:B---3--:R-:W-:-:S08]  /*399c0*/  DADD R68, R70, R68 ;  /* 0x0000000046447229 */ /* 0x008fd00000000044 */
[----:B------:R-:W-:Y:S01]  /*399d0*/  DADD R42, R68, R42 ;  /* 0x00000000442a7229 */ /* 0x000fe2000000002a */
[----:B--2---:R-:W-:-:S07]  /*399e0*/  IMAD.MOV.U32 R68, RZ, RZ, R41 ;  /* 0x000000ffff447224 */ /* 0x004fce00078e0029 */
        /* <DEDUP_REMOVED lines=25> */
.L_x_870:
[----:B------:R-:W-:Y:S05]  /*39b80*/  BSYNC.RECONVERGENT B0 ;  /* 0x0000000000007941 */ /* 0x000fea0003800200 */
.L_x_869:
[----:B------:R-:W-:Y:S01]  /*39b90*/  PLOP3.LUT P2, PT, P2, P3, PT, 0xf8, 0x8f ;  /* 0x00000000008f781c */ /* 0x000fe20001747f70 */
[----:B------:R-:W-:-:S12]  /*39ba0*/  VIADD R87, R81, 0x1 ;  /* 0x0000000151577836 */ /* 0x000fd80000000000 */
[----:B------:R-:W-:Y:S05]  /*39bb0*/  @!P2 BRA `(.L_x_871) ;  /* 0x0000000c0064a947 */ /* 0x000fea0003800000 */
[C---:B------:R-:W-:Y:S02]  /*39bc0*/  R2UR UR10, R54.reuse ;  /* 0x00000000360a72ca */ /* 0x040fe400000e0000 */
[C---:B------:R-:W-:Y:S02]  /*39bd0*/  R2UR UR11, R55.reuse ;  /* 0x00000000370b72ca */ /* 0x040fe400000e0000 */
[----:B------:R-:W-:Y:S02]  /*39be0*/  R2UR UR4, R54 ;  /* 0x00000000360472ca */ /* 0x000fe400000e0000 */
[----:B------:R-:W-:-:S09]  /*39bf0*/  R2UR UR5, R55 ;  /* 0x00000000370572ca */ /* 0x000fd200000e0000 */
[----:B------:R-:W4:Y:S04]  /*39c00*/  LDG.E.U8 R71, desc[UR10][R64.64] ;  /* 0x0000000a40477981 */ /* 0x000f28000c1e1100 */
[----:B------:R-:W5:Y:S04]  /*39c10*/  LDG.E.S8 R70, desc[UR4][R62.64] ;  /* 0x000000043e467981 */ /* 0x000f68000c1e1300 */
[----:B------:R-:W2:Y:S01]  /*39c20*/  LDG.E.S8 R72, desc[UR10][R62.64+-0x1] ;  /* 0xffffff0a3e487981 */ /* 0x000ea2000c1e1300 */
[----:B---3--:R-:W-:-:S03]  /*39c30*/  IMAD.WIDE.U32 R40, R81, 0x8, R60 ;  /* 0x0000000851287825 */ /* 0x008fc600078e003c */
[----:B------:R-:W3:Y:S04]  /*39c40*/  LDG.E.64 R68, desc[UR10][R44.64] ;  /* 0x0000000a2c447981 */ /* 0x000ee8000c1e1b00 */
[----:B------:R-:W3:Y:S04]  /*39c50*/  LDG.E.64 R74, desc[UR4][R40.64+0x2710] ;  /* 0x00271004284a7981 */ /* 0x000ee8000c1e1b00 */
[----:B------:R-:W3:Y:S01]  /*39c60*/  LDG.E.64 R42, desc[UR4][R66.64+0x2710] ;  /* 0x00271004422a7981 */ /* 0x000ee2000c1e1b00 */
[----:B------:R-:W-:Y:S01]  /*39c70*/  BSSY.RECONVERGENT B0, `(.L_x_872) ;  /* 0x0000027000007945 */ /* 0x000fe20003800200 */
[----:B----4-:R-:W-:-:S02]  /*39c80*/  PRMT R73, R71, 0x8880, RZ ;  /* 0x0000888047497816 */ /* 0x010fc400000000ff */
[----:B------:R-:W-:-:S03]  /*39c90*/  PRMT R71, R71, 0x8880, RZ ;  /* 0x0000888047477816 */ /* 0x000fc600000000ff */
[----:B-----5:R-:W-:-:S04]  /*39ca0*/  IMAD R70, R70, 0x5, R73 ;  /* 0x0000000546467824 */ /* 0x020fc800078e0249 */
[----:B------:R-:W-:Y:S01]  /*39cb0*/  IMAD R71, R71, 0x18, R70 ;  /* 0x0000001847477824 */ /* 0x000fe200078e0246 */
[----:B------:R-:W-:-:S03]  /*39cc0*/  LEA R89, R70, 0x10000, 0x3 ;  /* 0x0001000046597811 */ /* 0x000fc600078e18ff */
[----:B--2---:R-:W-:Y:S02]  /*39cd0*/  IMAD.IADD R71, R72, 0x1, R71 ;  /* 0x0000000148477824 */ /* 0x004fe400078e0247 */
[----:B------:R-:W3:Y:S02]  /*39ce0*/  LDC.64 R72, c[0x3][R89+-0x4a38] ;  /* 0x00ed720059487b82 */ /* 0x000ee40000000a00 */
[----:B------:R-:W-:-:S06]  /*39cf0*/  IMAD.SHL.U32 R88, R71, 0x8, RZ ;  /* 0x0000000847587824 */ /* 0x000fcc00078e00ff */
[----:B------:R-:W2:Y:S01]  /*39d00*/  LDC.64 R70, c[0x3][R88+0x5a38] ;  /* 0x00d68e0058467b82 */ /* 0x000ea20000000a00 */
[----:B---3--:R-:W-:-:S08]  /*39d10*/  DADD R72, R74, R72 ;  /* 0x000000004a487229 */ /* 0x008fd00000000048 */
[----:B--2---:R-:W-:-:S08]  /*39d20*/  DADD R70, R72, R70 ;  /* 0x0000000048467229 */ /* 0x004fd00000000046 */
[----:B------:R-:W-:-:S08]  /*39d30*/  DADD R68, R70, R68 ;  /* 0x0000000046447229 */ /* 0x000fd00000000044 */
[----:B------:R-:W-:Y:S01]  /*39d40*/  DSETP.MAX.AND P2, P3, |R42|, |R68|, PT ;  /* 0x400000442a00722a */ /* 0x000fe20003b4f200 */
        /* <DEDUP_REMOVED lines=25> */
.L_x_873:
[----:B------:R-:W-:Y:S05]  /*39ee0*/  BSYNC.RECONVERGENT B0 ;  /* 0x0000000000007941 */ /* 0x000fea0003800200 */
.L_x_872:
[C---:B------:R-:W-:Y:S02]  /*39ef0*/  R2UR UR10, R54.reuse ;  /* 0x00000000360a72ca */ /* 0x040fe400000e0000 */
[C---:B------:R-:W-:Y:S02]  /*39f00*/  R2UR UR11, R55.reuse ;  /* 0x00000000370b72ca */ /* 0x040fe400000e0000 */
[----:B------:R-:W-:Y:S02]  /*39f10*/  R2UR UR4, R54 ;  /* 0x00000000360472ca */ /* 0x000fe400000e0000 */
[----:B------:R-:W-:-:S09]  /*39f20*/  R2UR UR5, R55 ;  /* 0x00000000370572ca */ /* 0x000fd200000e0000 */
[----:B------:R-:W4:Y:S04]  /*39f30*/  LDG.E.U8 R69, desc[UR10][R64.64] ;  /* 0x0000000a40457981 */ /* 0x000f28000c1e1100 */
[----:B------:R-:W5:Y:S04]  /*39f40*/  LDG.E.S8 R68, desc[UR4][R62.64] ;  /* 0x000000043e447981 */ /* 0x000f68000c1e1300 */
[----:B------:R-:W2:Y:S04]  /*39f50*/  LDG.E.S8 R70, desc[UR10][R62.64+-0x1] ;  /* 0xffffff0a3e467981 */ /* 0x000ea8000c1e1300 */
[----:B------:R-:W2:Y:S04]  /*39f60*/  LDG.E.64 R40, desc[UR4][R40.64+0x27e0] ;  /* 0x0027e00428287981 */ /* 0x000ea8000c1e1b00 */
[----:B------:R-:W2:Y:S04]  /*39f70*/  LDG.E.64 R44, desc[UR10][R44.64+-0x1388] ;  /* 0xffec780a2c2c7981 */ /* 0x000ea8000c1e1b00 */
[----:B---3--:R-:W3:Y:S01]  /*39f80*/  LDG.E.64 R42, desc[UR4][R66.64+0x27e0] ;  /* 0x0027e004422a7981 */ /* 0x008ee2000c1e1b00 */
[----:B------:R-:W-:Y:S01]  /*39f90*/  BSSY.RECONVERGENT B0, `(.L_x_874) ;  /* 0x0000027000007945 */ /* 0x000fe20003800200 */
[----:B----4-:R-:W-:-:S02]  /*39fa0*/  PRMT R71, R69, 0x8880, RZ ;  /* 0x0000888045477816 */ /* 0x010fc400000000ff */
[----:B------:R-:W-:-:S03]  /*39fb0*/  PRMT R69, R69, 0x8880, RZ ;  /* 0x0000888045457816 */ /* 0x000fc600000000ff */
[----:B-----5:R-:W-:-:S04]  /*39fc0*/  IMAD R68, R68, 0x5, R71 ;  /* 0x0000000544447824 */ /* 0x020fc800078e0247 */
[----:B------:R-:W-:Y:S01]  /*39fd0*/  IMAD R69, R69, 0x18, R68 ;  /* 0x0000001845457824 */ /* 0x000fe200078e0244 */
[----:B------:R-:W-:-:S03]  /*39fe0*/  LEA R68, R68, 0x10000, 0x3 ;  /* 0x0001000044447811 */ /* 0x000fc600078e18ff */
[----:B--2---:R-:W-:-:S03]  /*39ff0*/  IMAD.IADD R62, R70, 0x1, R69 ;  /* 0x00000001463e7824 */ /* 0x004fc600078e0245 */
[----:B------:R-:W2:Y:S01]  /*3a000*/  LDC.64 R68, c[0x3][R68+-0x4970] ;  /* 0x00eda40044447b82 */ /* 0x000ea20000000a00 */
[----:B------:R-:W-:-:S07]  /*3a010*/  IMAD.SHL.U32 R62, R62, 0x8, RZ ;  /* 0x000000083e3e7824 */ /* 0x000fce00078e00ff */
[----:B------:R-:W4:Y:S01]  /*3a020*/  LDC.64 R62, c[0x3][R62+0x5e20] ;  /* 0x00d788003e3e7b82 */ /* 0x000f220000000a00 */
[----:B--2---:R-:W-:-:S08]  /*3a030*/  DADD R40, R40, R68 ;  /* 0x0000000028287229 */ /* 0x004fd00000000044 */
[----:B----4-:R-:W-:-:S08]  /*3a040*/  DADD R40, R40, R62 ;  /* 0x0000000028287229 */ /* 0x010fd0000000003e */
[----:B------:R-:W-:Y:S01]  /*3a050*/  DADD R44, R40, R44 ;  /* 0x00000000282c7229 */ /* 0x000fe2000000002c */
[----:B---3--:R-:W-:-:S07]  /*3a060*/  IMAD.MOV.U32 R40, RZ, RZ, R43 ;  /* 0x000000ffff287224 */ /* 0x008fce00078e002b */
        /* <DEDUP_REMOVED lines=25> */
.L_x_875:
[----:B------:R-:W-:Y:S05]  /*3a200*/  BSYNC.RECONVERGENT B0 ;  /* 0x0000000000007941 */ /* 0x000fea0003800200 */
.L_x_874:
[----:B------:R-:W-:-:S13]  /*3a210*/  PLOP3.LUT P2, PT, P2, P3, PT, 0xf8, 0x8f ;  /* 0x00000000008f781c */ /* 0x000fda0001747f70 */
[----:B------:R-:W-:Y:S05]  /*3a220*/  @!P2 BRA `(.L_x_876) ;  /* 0x00000000001ca947 */ /* 0x000fea0003800000 */
[----:B------:R-:W-:Y:S02]  /*3a230*/  R2UR UR4, R54 ;  /* 0x00000000360472ca */ /* 0x000fe400000e0000 */
[----:B------:R-:W-:Y:S02]  /*3a240*/  R2UR UR5, R55 ;  /* 0x00000000370572ca */ /* 0x000fe400000e0000 */
[----:B------:R-:W-:Y:S01]  /*3a250*/  ISETP.GE.AND P2, PT, R81, R80, PT ;  /* 0x000000505100720c */ /* 0x000fe20003f46270 */
[----:B------:R-:W-:-:S10]  /*3a260*/  IMAD.MOV.U32 R81, RZ, RZ, R87 ;  /* 0x000000ffff517224 */ /* 0x000fd400078e0057 */
[----:B------:R4:W-:Y:S02]  /*3a270*/  STG.E desc[UR4][R56.64+0x1c8], R87 ;  /* 0x0001c85738007986 */ /* 0x0009e4000c101904 */
[----:B------:R-:W-:Y:S05]  /*3a280*/  @!P2 BRA `(.L_x_877) ;  /* 0xfffffff000a0a947 */ /* 0x000fea000383ffff */
[----:B------:R-:W-:Y:S05]  /*3a290*/  BRA `(.L_x_815) ;  /* 0x0000009800147947 */ /* 0x000fea0003800000 */
.L_x_876:
        /* <DEDUP_REMOVED lines=13> */
.L_x_880:
        /* <DEDUP_REMOVED lines=25> */
.L_x_879:
[----:B------:R-:W-:Y:S05]  /*3a500*/  BSYNC.RECONVERGENT B0 ;  /* 0x0000000000007941 */ /* 0x000fea0003800200 */
.L_x_878:
        /* <DEDUP_REMOVED lines=24> */
.L_x_883:
        /* <DEDUP_REMOVED lines=25> */
.L_x_882:
[----:B------:R-:W-:Y:S05]  /*3a820*/  BSYNC.RECONVERGENT B0 ;  /* 0x0000000000007941 */ /* 0x000fea0003800200 */
.L_x_881:
        /* <DEDUP_REMOVED lines=18> */
.L_x_871:
        /* <DEDUP_REMOVED lines=12> */
.L_x_886:
        /* <DEDUP_REMOVED lines=25> */
.L_x_885:
[----:B------:R-:W-:Y:S05]  /*3aba0*/  BSYNC.RECONVERGENT B0 ;  /* 0x0000000000007941 */ /* 0x000fea0003800200 */
.L_x_884:
        /* <DEDUP_REMOVED lines=18> */
.L_x_866:
        /* <DEDUP_REMOVED lines=21> */
[----:B------:R-:W-:Y:S01]  /*3ae20*/  IADD3 R44, P2, PT, R79, R58, RZ ;  /* 0x0000003a4f2c7210 */ /* 0x000fe20007f5e0ff */
[----:B0-----:R-:W-:Y:S02]  /*3ae30*/  IMAD.IADD R41, R9, 0x1, R79 ;  /* 0x0000000109297824 */ /* 0x001fe400078e024f */
[----:B------:R-:W-:Y:S02]  /*3ae40*/  VIADD R42, R79, 0xfffffffa ;  /* 0xfffffffa4f2a7836 */ /* 0x000fe40000000000 */
[----:B----4-:R-:W-:Y:S02]  /*3ae50*/  IMAD.MOV.U32 R69, RZ, RZ, RZ ;  /* 0x000000ffff457224 */ /* 0x010fe400078e00ff */
[----:B------:R-:W-:Y:S02]  /*3ae60*/  IMAD.X R45, RZ, RZ, R59, P2 ;  /* 0x000000ffff2d7224 */ /* 0x000fe400010e063b */
[----:B------:R-:W-:-:S07]  /*3ae70*/  VIADD R43, R41, 0x271 ;  /* 0x00000271292b7836 */ /* 0x000fce0000000000 */
.L_x_899:
        /* <DEDUP_REMOVED lines=35> */
.L_x_890:
[----:B------:R-:W-:Y:S05]  /*3b0b0*/  BSYNC.RECONVERGENT B0 ;  /* 0x0000000000007941 */ /* 0x000fea0003800200 */
.L_x_889:
        /* <DEDUP_REMOVED lines=24> */
.L_x_892:
[----:B------:R-:W-:Y:S05]  /*3b240*/  BSYNC.RECONVERGENT B0 ;  /* 0x0000000000007941 */ /* 0x000fea0003800200 */
.L_x_891:
        /* <DEDUP_REMOVED lines=13> */
[----:B------:R-:W4:Y:S04]  /*3b320*/  LDG.E.S8 R67, desc[UR10][R44.64+-0x1] ;  /* 0xffffff0a2c437981 */ /* 0x000f28000c1e1300 */
[----:B------:R-:W5:Y:S01]  /*3b330*/  LDG.E.S8 R62, desc[UR12][R44.64] ;  /* 0x0000000c2c3e7981 */ /* 0x000f62000c1e1300 */
[----:B--2---:R-:W-:-:S05]  /*3b340*/  IMAD.IADD R39, R14, 0x1, R63 ;  /* 0x000000010e277824 */ /* 0x004fca00078e023f */
[----:B------:R-:W-:-:S04]  /*3b350*/  IADD3 R38, P2, PT, R39, R25, RZ ;  /* 0x0000001927267210 */ /* 0x000fc80007f5e0ff */
[----:B------:R-:W-:-:S05]  /*3b360*/  LEA.HI.X.SX32 R39, R39, R24, 0x1, P2 ;  /* 0x0000001827277211 */ /* 0x000fca00010f0eff */
[----:B------:R-:W4:Y:S01]  /*3b370*/  LDG.E.S8 R38, desc[UR4][R38.64] ;  /* 0x0000000426267981 */ /* 0x000f22000c1e1300 */
[----:B------:R-:W-:-:S06]  /*3b380*/  IMAD.WIDE R64, R63, 0x8, R60 ;  /* 0x000000083f407825 */ /* 0x000fcc00078e023c */
[----:B------:R-:W2:Y:S01]  /*3b390*/  LDG.E.64 R64, desc[UR4][R64.64+0x27e0] ;  /* 0x0027e00440407981 */ /* 0x000ea2000c1e1b00 */
[----:B------:R-:W-:-:S04]  /*3b3a0*/  IMAD R97, R4, R63, R41 ;  /* 0x0000003f04617224 */ /* 0x000fc800078e0229 */
[----:B------:R-:W-:-:S06]  /*3b3b0*/  IMAD.WIDE R96, R97, 0x8, R22 ;  /* 0x0000000861607825 */ /* 0x000fcc00078e0216 */
[----:B------:R-:W3:Y:S01]  /*3b3c0*/  LDG.E.64 R96, desc[UR4][R96.64] ;  /* 0x0000000460607981 */ /* 0x000ee2000c1e1b00 */
[----:B------:R-:W-:Y:S01]  /*3b3d0*/  UMOV UR4, 0x519 ;  /* 0x0000051900047882 */ /* 0x000fe20000000000 */
[----:B------:R-:W-:Y:S01]  /*3b3e0*/  UMOV UR5, 0x448 ;  /* 0x0000044800057882 */ /* 0x000fe20000000000 */
[----:B----4-:R-:W-:Y:S01]  /*3b3f0*/  IMAD R40, R38, 0x5, R67 ;  /* 0x0000000526287824 */ /* 0x010fe200078e0243 */
[----:B-----5:R-:W-:-:S04]  /*3b400*/  PRMT R67, R67, 0x5410, R62 ;  /* 0x0000541043437816 */ /* 0x020fc8000000003e */
[----:B------:R-:W-:Y:S01]  /*3b410*/  LEA R40, R40, 0x10000, 0x3 ;  /* 0x0001000028287811 */ /* 0x000fe200078e18ff */
[----:B------:R-:W-:-:S03]  /*3b420*/  IDP.2A.LO.S16.U8 R67, R67, UR4, R38 ;  /* 0x0000000443437c26 */ /* 0x000fc60008001226 */
[----:B------:R-:W2:Y:S02]  /*3b430*/  LDC.64 R62, c[0x3][R40+-0x4970] ;  /* 0x00eda400283e7b82 */ /* 0x000ea40000000a00 */
[----:B------:R-:W-:-:S06]  /*3b440*/  LEA R67, R67, UR5, 0x3 ;  /* 0x0000000543437c11 */ /* 0x000fcc000f8e18ff */
[----:B------:R-:W4:Y:S01]  /*3b450*/  LDC.64 R38, c[0x3][R67+0x5208] ;  /* 0x00d4820043267b82 */ /* 0x000f220000000a00 */
[----:B--2---:R-:W-:-:S08]  /*3b460*/  DADD R62, R64, R62 ;  /* 0x00000000403e7229 */ /* 0x004fd0000000003e */
[----:B----4-:R-:W-:-:S08]  /*3b470*/  DADD R38, R62, R38 ;  /* 0x000000003e267229 */ /* 0x010fd00000000026 */
[----:B---3--:R-:W-:-:S07]  /*3b480*/  DADD R96, R38, R96 ;  /* 0x0000000026607229 */ /* 0x008fce0000000060 */
[----:B------:R-:W-:Y:S04]  /*3b490*/  STG.E.64 desc[UR10][R60.64+0x2970], R96 ;  /* 0x002970603c007986 */ /* 0x000fe8000c101b0a */
[----:B------:R-:W2:Y:S01]  /*3b4a0*/  LDG.E R63, desc[UR12][R56.64+0x1a0] ;  /* 0x0001a00c383f7981 */ /* 0x000ea2000c1e1900 */
[----:B------:R-:W-:Y:S02]  /*3b4b0*/  R2UR UR14, R54 ;  /* 0x00000000360e72ca */ /* 0x000fe400000e0000 */
[----:B------:R-:W-:Y:S01]  /*3b4c0*/  R2UR UR15, R55 ;  /* 0x00000000370f72ca */ /* 0x000fe200000e0000 */
[----:B------:R-:W3:-:S12]  /*3b4d0*/  LDG.E.S8 R69, desc[UR12][R44.64+-0x1] ;  /* 0xffffff0c2c457981 */ /* 0x000ed8000c1e1300 */
[----:B------:R-:W4:Y:S01]  /*3b4e0*/  LDG.E.S8 R62, desc[UR14][R44.64] ;  /* 0x0000000e2c3e7981 */ /* 0x000f22000c1e1300 */
[----:B--2---:R-:W-:-:S05]  /*3b4f0*/  IMAD.IADD R39, R14, 0x1, R63 ;  /* 0x000000010e277824 */ /* 0x004fca00078e023f */
[----:B------:R-:W-:-:S04]  /*3b500*/  IADD3 R38, P2, PT, R39, R25, RZ ;  /* 0x0000001927267210 */ /* 0x000fc80007f5e0ff */
[----:B------:R-:W-:-:S05]  /*3b510*/  LEA.HI.X.SX32 R39, R39, R24, 0x1, P2 ;  /* 0x0000001827277211 */ /* 0x000fca00010f0eff */
[----:B------:R-:W3:Y:S01]  /*3b520*/  LDG.E.S8 R38, desc[UR10][R38.64] ;  /* 0x0000000a26267981 */ /* 0x000ee2000c1e1300 */
[----:B------:R-:W-:-:S06]  /*3b530*/  IMAD.WIDE R64, R63, 0x8, R60 ;  /* 0x000000083f407825 */ /* 0x000fcc00078e023c */
[----:B------:R-:W2:Y:S01]  /*3b540*/  LDG.E.64 R64, desc[UR10][R64.64+0x2710] ;  /* 0x0027100a40407981 */ /* 0x000ea2000c1e1b00 */
[----:B------:R-:W-:-:S04]  /*3b550*/  IMAD R95, R4, R63, R43 ;  /* 0x0000003f045f7224 */ /* 0x000fc800078e022b */
[----:B------:R-:W-:-:S06]  /*3b560*/  IMAD.WIDE R94, R95, 0x8, R22 ;  /* 0x000000085f5e7825 */ /* 0x000fcc00078e0216 */
[----:B------:R-:W5:Y:S01]  /*3b570*/  LDG.E.64 R94, desc[UR10][R94.64] ;  /* 0x0000000a5e5e7981 */ /* 0x000f62000c1e1b00 */
[----:B------:R-:W-:Y:S01]  /*3b580*/  DSETP.GT.AND P2, PT, R96, RZ, PT ;  /* 0x000000ff6000722a */ /* 0x000fe20003f44000 */
[----:B------:R-:W-:Y:S01]  /*3b590*/  BSSY.RECONVERGENT B3, `(.L_x_895) ;  /* 0x0000034000037945 */ /* 0x000fe20003800200 */
[----:B---3--:R-:W-:Y:S01]  /*3b5a0*/  IMAD R40, R38, 0x5, R69 ;  /* 0x0000000526287824 */ /* 0x008fe200078e0245 */
[----:B----4-:R-:W-:-:S04]  /*3b5b0*/  PRMT R69, R69, 0x5410, R62 ;  /* 0x0000541045457816 */ /* 0x010fc8000000003e */
[----:B------:R-:W-:Y:S01]  /*3b5c0*/  LEA R40, R40, 0x10000, 0x3 ;  /* 0x0001000028287811 */ /* 0x000fe200078e18ff */
[----:B------:R-:W-:-:S03]  /*3b5d0*/  IDP.2A.LO.S16.U8 R69, R69, UR4, R38 ;  /* 0x0000000445457c26 */ /* 0x000fc60008001226 */
[----:B------:R-:W2:Y:S02]  /*3b5e0*/  LDC.64 R62, c[0x3][R40+-0x4a38] ;  /* 0x00ed7200283e7b82 */ /* 0x000ea40000000a00 */
[----:B------:R-:W-:-:S06]  /*3b5f0*/  LEA R69, R69, UR5, 0x3 ;  /* 0x0000000545457c11 */ /* 0x000fcc000f8e18ff */
[----:B------:R-:W3:Y:S01]  /*3b600*/  LDC.64 R38, c[0x3][R69+0x4e20] ;  /* 0x00d3880045267b82 */ /* 0x000ee20000000a00 */
[----:B------:R-:W-:Y:S01]  /*3b610*/  UMOV UR4, 0xff800000 ;  /* 0xff80000000047882 */ /* 0x000fe20000000000 */
[----:B------:R-:W-:Y:S02]  /*3b620*/  UMOV UR5, 0x41cdcd64 ;  /* 0x41cdcd6400057882 */ /* 0x000fe40000000000 */
[----:B------:R-:W-:Y:S01]  /*3b630*/  DSETP.LEU.AND P2, PT, |R96|, UR4, !P2 ;  /* 0x0000000460007e2a */ /* 0x000fe2000d74b200 */
[----:B------:R-:W-:Y:S02]  /*3b640*/  R2UR UR4, R54 ;  /* 0x00000000360472ca */ /* 0x000fe400000e0000 */
[----:B------:R-:W-:Y:S01]  /*3b650*/  R2UR UR5, R55 ;  /* 0x00000000370572ca */ /* 0x000fe200000e0000 */
[----:B--2---:R-:W-:-:S08]  /*3b660*/  DADD R62, R64, R62 ;  /* 0x00000000403e7229 */ /* 0x004fd0000000003e */
[----:B---3--:R-:W-:-:S08]  /*3b670*/  DADD R38, R62, R38 ;  /* 0x000000003e267229 */ /* 0x008fd00000000026 */
        /* <DEDUP_REMOVED lines=37> */
.L_x_896:
[----:B------:R-:W-:Y:S05]  /*3b8d0*/  BSYNC.RECONVERGENT B3 ;  /* 0x0000000000037941 */ /* 0x000fea0003800200 */
.L_x_895:
[----:B------:R-:W-:Y:S05]  /*3b8e0*/  BRA `(.L_x_897) ;  /* 0x0000000400747947 */ /* 0x000fea0003800000 */
.L_x_894:
        /* <DEDUP_REMOVED lines=8> */
[----:B------:R-:W4:Y:S01]  /*3b970*/  LDG.E.S8 R40, desc[UR12][R44.64] ;  /* 0x0000000c2c287981 */ /* 0x000f22000c1e1300 */
[----:B--2---:R-:W-:-:S05]  /*3b980*/  IMAD.IADD R39, R14, 0x1, R63 ;  /* 0x000000010e277824 */ /* 0x004fca00078e023f */
[----:B------:R-:W-:-:S04]  /*3b990*/  IADD3 R38, P2, PT, R39, R25, RZ ;  /* 0x0000001927267210 */ /* 0x000fc80007f5e0ff */
[----:B------:R-:W-:-:S05]  /*3b9a0*/  LEA.HI.X.SX32 R39, R39, R24, 0x1, P2 ;  /* 0x0000001827277211 */ /* 0x000fca00010f0eff */
[----:B------:R4:W2:Y:S01]  /*3b9b0*/  LDG.E.S8 R38, desc[UR4][R38.64] ;  /* 0x0000000426267981 */ /* 0x0008a2000c1e1300 */
[----:B------:R-:W-:-:S04]  /*3b9c0*/  IMAD R97, R4, R63, R41 ;  /* 0x0000003f04617224 */ /* 0x000fc800078e0229 */
[----:B------:R-:W-:-:S06]  /*3b9d0*/  IMAD.WIDE R96, R97, 0x8, R22 ;  /* 0x0000000861607825 */ /* 0x000fcc00078e0216 */
[----:B------:R-:W5:Y:S01]  /*3b9e0*/  LDG.E.64 R96, desc[UR4][R96.64] ;  /* 0x0000000460607981 */ /* 0x000f62000c1e1b00 */
[----:B----4-:R-:W-:Y:S01]  /*3b9f0*/  PRMT R39, R65, 0x5410, R40 ;  /* 0x0000541041277816 */ /* 0x010fe20000000028 */
[----:B------:R-:W-:Y:S01]  /*3ba00*/  UMOV UR4, 0x519 ;  /* 0x0000051900047882 */ /* 0x000fe20000000000 */
[----:B------:R-:W-:Y:S01]  /*3ba10*/  UMOV UR5, 0x448 ;  /* 0x0000044800057882 */ /* 0x000fe20000000000 */
[----:B--2---:R-:W-:Y:S02]  /*3ba20*/  IMAD R65, R38, 0x5, R65 ;  /* 0x0000000526417824 */ /* 0x004fe400078e0241 */
[----:B------:R-:W-:-:S03]  /*3ba30*/  IDP.2A.LO.S16.U8 R40, R39, UR4, R38 ;  /* 0x0000000427287c26 */ /* 0x000fc60008001226 */
[----:B------:R-:W-:Y:S02]  /*3ba40*/  LEA R64, R65, 0x10000, 0x3 ;  /* 0x0001000041407811 */ /* 0x000fe400078e18ff */
[----:B------:R-:W-:Y:S02]  /*3ba50*/  LEA R40, R40, UR5, 0x3 ;  /* 0x0000000528287c11 */ /* 0x000fe4000f8e18ff */
[----:B------:R-:W2:Y:S08]  /*3ba60*/  LDC.64 R62, c[0x3][R64+-0x4970] ;  /* 0x00eda400403e7b82 */ /* 0x000eb00000000a00 */
[----:B------:R-:W2:Y:S02]  /*3ba70*/  LDC.64 R38, c[0x3][R40+0x5208] ;  /* 0x00d4820028267b82 */ /* 0x000ea40000000a00 */
[----:B--2---:R-:W-:-:S08]  /*3ba80*/  DADD R38, R62, R38 ;  /* 0x000000003e267229 */ /* 0x004fd00000000026 */
[----:B-----5:R-:W-:-:S07]  /*3ba90*/  DADD R96, R38, R96 ;  /* 0x0000000026607229 */ /* 0x020fce0000000060 */
[----:B------:R-:W-:Y:S04]  /*3baa0*/  STG.E.64 desc[UR10][R60.64+0x2970], R96 ;  /* 0x002970603c007986 */ /* 0x000fe8000c101b0a */
[----:B------:R-:W2:Y:S01]  /*3bab0*/  LDG.E R63, desc[UR12][R56.64+0x1a0] ;  /* 0x0001a00c383f7981 */ /* 0x000ea2000c1e1900 */
[----:B------:R-:W-:Y:S02]  /*3bac0*/  R2UR UR14, R54 ;  /* 0x00000000360e72ca */ /* 0x000fe400000e0000 */
[----:B------:R-:W-:Y:S01]  /*3bad0*/  R2UR UR15, R55 ;  /* 0x00000000370f72ca */ /* 0x000fe200000e0000 */
[----:B------:R-:W4:-:S12]  /*3bae0*/  LDG.E.S8 R65, desc[UR12][R44.64+-0x1] ;  /* 0xffffff0c2c417981 */ /* 0x000f18000c1e1300 */
        /* <DEDUP_REMOVED lines=9> */
[----:B------:R-:W-:Y:S01]  /*3bb80*/  DSETP.GT.AND P2, PT, R96, RZ, PT ;  /* 0x000000ff6000722a */ /* 0x000fe20003f44000 */
[----:B------:R-:W-:Y:S01]  /*3bb90*/  BSSY.RECONVERGENT B3, `(.L_x_897) ;  /* 0x0000032000037945 */ /* 0x000fe20003800200 */
[----:B--2---:R-:W-:Y:S02]  /*3bba0*/  IMAD R65, R38, 0x5, R65 ;  /* 0x0000000526417824 */ /* 0x004fe400078e0241 */
[----:B------:R-:W-:-:S03]  /*3bbb0*/  IDP.2A.LO.S16.U8 R40, R39, UR4, R38 ;  /* 0x0000000427287c26 */ /* 0x000fc60008001226 */
[----:B------:R-:W-:Y:S02]  /*3bbc0*/  LEA R68, R65, 0x10000, 0x3 ;  /* 0x0001000041447811 */ /* 0x000fe400078e18ff */
[----:B------:R-:W-:Y:S02]  /*3bbd0*/  LEA R40, R40, UR5, 0x3 ;  /* 0x0000000528287c11 */ /* 0x000fe4000f8e18ff */
[----:B------:R-:W2:Y:S08]  /*3bbe0*/  LDC.64 R62, c[0x3][R68+-0x4a38] ;  /* 0x00ed7200443e7b82 */ /* 0x000eb00000000a00 */
[----:B------:R-:W2:Y:S01]  /*3bbf0*/  LDC.64 R38, c[0x3][R40+0x4e20] ;  /* 0x00d3880028267b82 */ /* 0x000ea20000000a00 */
[----:B------:R-:W-:Y:S01]  /*3bc00*/  UMOV UR4, 0xff800000 ;  /* 0xff80000000047882 */ /* 0x000fe20000000000 */
[----:B------:R-:W-:-:S02]  /*3bc10*/  UMOV UR5, 0x41cdcd64 ;  /* 0x41cdcd6400057882 */ /* 0x000fc40000000000 */
[----:B------:R-:W-:Y:S01]  /*3bc20*/  DSETP.LEU.AND P2, PT, |R96|, UR4, !P2 ;  /* 0x0000000460007e2a */ /* 0x000fe2000d74b200 */
[----:B------:R-:W-:Y:S02]  /*3bc30*/  R2UR UR4, R54 ;  /* 0x00000000360472ca */ /* 0x000fe400000e0000 */
[----:B------:R-:W-:Y:S01]  /*3bc40*/  R2UR UR5, R55 ;  /* 0x00000000370572ca */ /* 0x000fe200000e0000 */
        /* <DEDUP_REMOVED lines=37> */
[----:B-1-3--:R-:W-:Y:S05]  /*3bea0*/  CALL.REL.NOINC `($__internal_0_$__cuda_sm20_div_rn_f64_full) ;  /* 0x0000029800f47944 */ /* 0x00afea0003c00000 */
.L_x_898:
[----:B------:R-:W-:Y:S05]  /*3beb0*/  BSYNC.RECONVERGENT B3 ;  /* 0x0000000000037941 */ /* 0x000fea0003800200 */
.L_x_897:
[----:B------:R-:W-:Y:S05]  /*3bec0*/  BSYNC.RECONVERGENT B0 ;  /* 0x0000000000007941 */ /* 0x000fea0003800200 */
.L_x_893:
        /* <DEDUP_REMOVED lines=22> */
.L_x_888:
[----:B------:R-:W-:Y:S05]  /*3c030*/  BSYNC.RECONVERGENT B1 ;  /* 0x0000000000017941 */ /* 0x000fea0003800200 */
.L_x_887:
        /* <DEDUP_REMOVED lines=30> */
.L_x_912:
        /* <DEDUP_REMOVED lines=35> */
.L_x_903:
[----:B------:R-:W-:Y:S05]  /*3c450*/  BSYNC.RECONVERGENT B0 ;  /* 0x0000000000007941 */ /* 0x000fea0003800200 */
.L_x_902:
        /* <DEDUP_REMOVED lines=24> */
.L_x_905:
[----:B------:R-:W-:Y:S05]  /*3c5e0*/  BSYNC.RECONVERGENT B0 ;  /* 0x0000000000007941 */ /* 0x000fea0003800200 */
.L_x_904:
        /* <DEDUP_REMOVED lines=32> */
[----:B------:R-:W1:Y:S01]  /*3c7f0*/  LDC.64 R38, c[0x3][R67+0x5208] ;  /* 0x00d4820043267b82 */ /* 0x000e620000000a00 */
[----:B--2---:R-:W-:-:S08]  /*3c800*/  DADD R62, R64, R62 ;  /* 0x00000000403e7229 */ /* 0x004fd0000000003e */
[----:B-1----:R-:W-:-:S08]  /*3c810*/  DADD R38, R62, R38 ;  /* 0x000000003e267229 */ /* 0x002fd00000000026 */
        /* <DEDUP_REMOVED lines=24> */
[----:B------:R-:W1:Y:S01]  /*3c9a0*/  LDC.64 R38, c[0x3][R69+0x4e20] ;  /* 0x00d3880045267b82 */ /* 0x000e620000000a00 */
[----:B------:R-:W-:Y:S01]  /*3c9b0*/  UMOV UR4, 0xff800000 ;  /* 0xff80000000047882 */ /* 0x000fe20000000000 */
[----:B------:R-:W-:Y:S02]  /*3c9c0*/  UMOV UR5, 0x41cdcd64 ;  /* 0x41cdcd6400057882 */ /* 0x000fe40000000000 */
[----:B------:R-:W-:Y:S01]  /*3c9d0*/  DSETP.LEU.AND P2, PT, |R96|, UR4, !P2 ;  /* 0x0000000460007e2a */ /* 0x000fe2000d74b200 */
[----:B------:R-:W-:Y:S02]  /*3c9e0*/  R2UR UR4, R54 ;  /* 0x00000000360472ca */ /* 0x000fe400000e0000 */
[----:B------:R-:W-:Y:S01]  /*3c9f0*/  R2UR UR5, R55 ;  /* 0x00000000370572ca */ /* 0x000fe200000e0000 */
[----:B--2---:R-:W-:-:S08]  /*3ca00*/  DADD R62, R64, R62 ;  /* 0x00000000403e7229 */ /* 0x004fd0000000003e */
        /* <DEDUP_REMOVED lines=38> */
.L_x_909:
[----:B------:R-:W-:Y:S05]  /*3cc70*/  BSYNC.RECONVERGENT B3 ;  /* 0x0000000000037941 */ /* 0x000fea0003800200 */
.L_x_908:
[----:B------:R-:W-:Y:S05]  /*3cc80*/  BRA `(.L_x_910) ;  /* 0x0000000400747947 */ /* 0x000fea0003800000 */
.L_x_907:
        /* <DEDUP_REMOVED lines=23> */
[----:B------:R-:W1:Y:S08]  /*3ce00*/  LDC.64 R62, c[0x3][R64+-0x4970] ;  /* 0x00eda400403e7b82 */ /* 0x000e700000000a00 */
[----:B------:R-:W1:Y:S02]  /*3ce10*/  LDC.64 R38, c[0x3][R40+0x5208] ;  /* 0x00d4820028267b82 */ /* 0x000e640000000a00 */
[----:B-1----:R-:W-:-:S08]  /*3ce20*/  DADD R38, R62, R38 ;  /* 0x000000003e267229 */ /* 0x002fd00000000026 */
        /* <DEDUP_REMOVED lines=20> */
[----:B------:R-:W-:-:S04]  /*3cf70*/  LEA R40, R40, UR5, 0x3 ;  /* 0x0000000528287c11 */ /* 0x000fc8000f8e18ff */
[----:B------:R-:W1:Y:S08]  /*3cf80*/  LDC.64 R62, c[0x3][R62+-0x4a38] ;  /* 0x00ed72003e3e7b82 */ /* 0x000e700000000a00 */
[----:B------:R-:W1:Y:S01]  /*3cf90*/  LDC.64 R38, c[0x3][R40+0x4e20] ;  /* 0x00d3880028267b82 */ /* 0x000e620000000a00 */
[----:B------:R-:W-:Y:S01]  /*3cfa0*/  UMOV UR4, 0xff800000 ;  /* 0xff80000000047882 */ /* 0x000fe20000000000 */
[----:B------:R-:W-:-:S02]  /*3cfb0*/  UMOV UR5, 0x41cdcd64 ;  /* 0x41cdcd6400057882 */ /* 0x000fc40000000000 */
[----:B------:R-:W-:Y:S01]  /*3cfc0*/  DSETP.LEU.AND P2, PT, |R96|, UR4, !P2 ;  /* 0x0000000460007e2a */ /* 0x000fe2000d74b200 */
[----:B------:R-:W-:Y:S02]  /*3cfd0*/  R2UR UR4, R54 ;  /* 0x00000000360472ca */ /* 0x000fe400000e0000 */
[----:B------:R-:W-:Y:S01]  /*3cfe0*/  R2UR UR5, R55 ;  /* 0x00000000370572ca */ /* 0x000fe200000e0000 */
        /* <DEDUP_REMOVED lines=37> */
[----:B---3--:R-:W-:Y:S05]  /*3d240*/  CALL.REL.NOINC `($__internal_0_$__cuda_sm20_div_rn_f64_full) ;  /* 0x00000288000c7944 */ /* 0x008fea0003c00000 */
.L_x_911:
[----:B------:R-:W-:Y:S05]  /*3d250*/  BSYNC.RECONVERGENT B3 ;  /* 0x0000000000037941 */ /* 0x000fea0003800200 */
.L_x_910:
[----:B------:R-:W-:Y:S05]  /*3d260*/  BSYNC.RECONVERGENT B0 ;  /* 0x0000000000007941 */ /* 0x000fea0003800200 */
.L_x_906:
        /* <DEDUP_REMOVED lines=22> */
.L_x_901:
[----:B------:R-:W-:Y:S05]  /*3d3d0*/  BSYNC.RECONVERGENT B1 ;  /* 0x0000000000017941 */ /* 0x000fea0003800200 */
.L_x_900:
        /* <DEDUP_REMOVED lines=39> */
.L_x_914:
[----:B------:R-:W-:Y:S05]  /*3d650*/  BSYNC.RECONVERGENT B0 ;  /* 0x0000000000007941 */ /* 0x000fea0003800200 */
.L_x_913:
        /* <DEDUP_REMOVED lines=33> */
.L_x_916:
[----:B------:R-:W-:Y:S05]  /*3d870*/  BSYNC.RECONVERGENT B0 ;  /* 0x0000000000007941 */ /* 0x000fea0003800200 */
.L_x_915:
[----:B------:R-:W-:-:S13]  /*3d880*/  PLOP3.LUT P2, PT, P2, P3, PT, 0xf8, 0x8f ;  /* 0x00000000008f781c */ /* 0x000fda0001747f70 */
[----:B------:R-:W-:Y:S05]  /*3d890*/  @P2 BRA `(.L_x_917) ;  /* 0x0000001800282947 */ /* 0x000fea0003800000 */
[----:B------:R-:W-:Y:S02]  /*3d8a0*/  R2UR UR4, R54 ;  /* 0x00000000360472ca */ /* 0x000fe400000e0000 */
[----:B------:R-:W-:Y:S02]  /*3d8b0*/  R2UR UR5, R55 ;  /* 0x00000000370572ca */ /* 0x000fe400000e0000 */
[----:B------:R-:W-:-:S11]  /*3d8c0*/  ISETP.GE.AND P2, PT, R79, 0x6, PT ;  /* 0x000000064f00780c */ /* 0x000fd60003f46270 */
[----:B------:R0:W-:Y:S02]  /*3d8d0*/  STG.E desc[UR4][R56.64+0x1c8], RZ ;  /* 0x0001c8ff38007986 */ /* 0x0001e4000c101904 */
[----:B------:R-:W-:Y:S05]  /*3d8e0*/  @!P2 BRA `(.L_x_815) ;  /* 0x000000600080a947 */ /* 0x000fea0003800000 */
[--C-:B------:R-:W-:Y:S02]  /*3d8f0*/  IMAD.IADD R38, R12, 0x1, R79.reuse ;  /* 0x000000010c267824 */ /* 0x100fe400078e024f */
[----:B------:R-:W-:Y:S02]  /*3d900*/  IMAD.IADD R81, R11, 0x1, R79 ;  /* 0x000000010b517824 */ /* 0x000fe400078e024f */
[----:B------:R-:W-:Y:S01]  /*3d910*/  VIADD R78, R79, 0xfffffffa ;  /* 0xfffffffa4f4e7836 */ /* 0x000fe20000000000 */
[----:B------:R-:W-:Y:S01]  /*3d920*/  IADD3 R64, P2, PT, R38, R25, RZ ;  /* 0x0000001926407210 */ /* 0x000fe20007f5e0ff */
[----:B------:R-:W-:-:S03]  /*3d930*/  IMAD.MOV.U32 R87, RZ, RZ, RZ ;  /* 0x000000ffff577224 */ /* 0x000fc600078e00ff */
[----:B------:R-:W-:-:S09]  /*3d940*/  LEA.HI.X.SX32 R65, R38, R24, 0x1, P2 ;  /* 0x0000001826417211 */ /* 0x000fd200010f0eff */
.L_x_928:
[----:B------:R-:W-:Y:S01]  /*3d950*/  R2UR UR10, R54 ;  /* 0x00000000360a72ca */ /* 0x000fe200000e0000 */
[----:B------:R-:W-:Y:S01]  /*3d960*/  IMAD.IADD R38, R14, 0x1, R87 ;  /* 0x000000010e267824 */ /* 0x000fe200078e0257 */
[C---:B------:R-:W-:Y:S02]  /*3d970*/  R2UR UR11, R55.reuse ;  /* 0x00000000370b72ca */ /* 0x040fe400000e0000 */
[C---:B------:R-:W-:Y:S02]  /*3d980*/  R2UR UR12, R54.reuse ;  /* 0x00000000360c72ca */ /* 0x040fe400000e0000 */
[C---:B------:R-:W-:Y:S02]  /*3d990*/  R2UR UR13, R55.reuse ;  /* 0x00000000370d72ca */ /* 0x040fe400000e0000 */
[----:B------:R-:W-:Y:S02]  /*3d9a0*/  R2UR UR4, R54 ;  /* 0x00000000360472ca */ /* 0x000fe400000e0000 */
[----:B------:R-:W-:-:S02]  /*3d9b0*/  R2UR UR5, R55 ;  /* 0x00000000370572ca */ /* 0x000fc400000e0000 */
[----:B------:R-:W-:-:S04]  /*3d9c0*/  IADD3 R62, P2, PT, R38, R25, RZ ;  /* 0x00000019263e7210 */ /* 0x000fc80007f5e0ff */
[----:B------:R-:W-:Y:S02]  /*3d9d0*/  LEA.HI.X.SX32 R63, R38, R24, 0x1, P2 ;  /* 0x00000018263f7211 */ /* 0x000fe400010f0eff */
[----:B------:R-:W5:Y:S04]  /*3d9e0*/  LDG.E.S8 R38, desc[UR10][R64.64] ;  /* 0x0000000a40267981 */ /* 0x000f68000c1e1300 */
[----:B0---4-:R-:W5:Y:S04]  /*3d9f0*/  LDG.E.S8 R69, desc[UR12][R64.64+0x1] ;  /* 0x0000010c40457981 */ /* 0x011f68000c1e1300 */
[----:B---3--:R-:W4:Y:S01]  /*3da00*/  LDG.E.S8 R39, desc[UR4][R62.64] ;  /* 0x000000043e277981 */ /* 0x008f22000c1e1300 */
[----:B------:R-:W-:-:S03]  /*3da10*/  IMAD R45, R4, R87, R81 ;  /* 0x00000057042d7224 */ /* 0x000fc600078e0251 */
[----:B--2---:R-:W2:Y:S01]  /*3da20*/  LDG.E.64 R42, desc[UR4][R66.64+0x2710] ;  /* 0x00271004422a7981 */ /* 0x004ea2000c1e1b00 */
[----:B------:R-:W-:-:S05]  /*3da30*/  IMAD.WIDE R44, R45, 0x8, R22 ;  /* 0x000000082d2c7825 */ /* 0x000fca00078e0216 */
[----:B------:R-:W3:Y:S01]  /*3da40*/  LDG.E.64 R40, desc[UR10][R44.64] ;  /* 0x0000000a2c287981 */ /* 0x000ee2000c1e1b00 */
[----:B------:R-:W-:Y:S02]  /*3da50*/  IMAD.MOV.U32 R80, RZ, RZ, 0x519 ;  /* 0x00000519ff507424 */ /* 0x000fe400078e00ff */
[----:B------:R-:W-:Y:S01]  /*3da60*/  IMAD.MOV.U32 R88, RZ, RZ, 0x448 ;  /* 0x00000448ff587424 */ /* 0x000fe200078e00ff */
[----:B------:R-:W-:Y:S01]  /*3da70*/  BSSY.RECONVERGENT B0, `(.L_x_918) ;  /* 0x0000026000007945 */ /* 0x000fe20003800200 */
[----:B-----5:R-:W-:Y:S01]  /*3da80*/  PRMT R69, R38, 0x5410, R69 ;  /* 0x0000541026457816 */ /* 0x020fe20000000045 */
[----:B----4-:R-:W-:-:S04]  /*3da90*/  IMAD R38, R39, 0x5, R38 ;  /* 0x0000000527267824 */ /* 0x010fc800078e0226 */
[----:B------:R-:W-:Y:S01]  /*3daa0*/  IDP.2A.LO.S16.U8 R69, R69, R80, R39 ;  /* 0x0000005045457226 */ /* 0x000fe20000001227 */
[----:B------:R-:W-:-:S03]  /*3dab0*/  LEA R71, R38, 0x10000, 0x3 ;  /* 0x0001000026477811 */ /* 0x000fc600078e18ff */
[----:B------:R-:W-:Y:S02]  /*3dac0*/  IMAD R70, R69, 0x8, R88 ;  /* 0x0000000845467824 */ /* 0x000fe400078e0258 */
[----:B------:R-:W0:Y:S08]  /*3dad0*/  LDC.64 R68, c[0x3][R71+-0x4a38] ;  /* 0x00ed720047447b82 */ /* 0x000e300000000a00 */
[----:B------:R-:W0:Y:S02]  /*3dae0*/  LDC.64 R38, c[0x3][R70+0x4e20] ;  /* 0x00d3880046267b82 */ /* 0x000e240000000a00 */
[----:B0-----:R-:W-:-:S08]  /*3daf0*/  DADD R38, R68, R38 ;  /* 0x0000000044267229 */ /* 0x001fd00000000026 */
[----:B---3--:R-:W-:Y:S01]  /*3db00*/  DADD R40, R38, R40 ;  /* 0x0000000026287229 */ /* 0x008fe20000000028 */
[----:B--2---:R-:W-:-:S07]  /*3db10*/  IMAD.MOV.U32 R68, RZ, RZ, R43 ;  /* 0x000000ffff447224 */ /* 0x004fce00078e002b */
        /* <DEDUP_REMOVED lines=27> */
.L_x_919:
[----:B------:R-:W-:Y:S05]  /*3dcd0*/  BSYNC.RECONVERGENT B0 ;  /* 0x0000000000007941 */ /* 0x000fea0003800200 */
.L_x_918:
        /* <DEDUP_REMOVED lines=8> */
[----:B------:R-:W4:Y:S04]  /*3dd60*/  LDG.E.S8 R69, desc[UR4][R62.64] ;  /* 0x000000043e457981 */ /* 0x000f28000c1e1300 */
[----:B------:R-:W5:Y:S04]  /*3dd70*/  LDG.E.64 R42, desc[UR10][R44.64+-0x1388] ;  /* 0xffec780a2c2a7981 */ /* 0x000f68000c1e1b00 */
[----:B--2---:R-:W2:Y:S01]  /*3dd80*/  LDG.E.64 R40, desc[UR4][R66.64+0x27e0] ;  /* 0x0027e00442287981 */ /* 0x004ea2000c1e1b00 */
[----:B------:R-:W-:Y:S01]  /*3dd90*/  BSSY.RECONVERGENT B0, `(.L_x_920) ;  /* 0x0000024000007945 */ /* 0x000fe20003800200 */
[----:B---3--:R-:W-:Y:S01]  /*3dda0*/  PRMT R71, R68, 0x5410, R71 ;  /* 0x0000541044477816 */ /* 0x008fe20000000047 */
[----:B----4-:R-:W-:-:S04]  /*3ddb0*/  IMAD R68, R69, 0x5, R68 ;  /* 0x0000000545447824 */ /* 0x010fc800078e0244 */
[----:B------:R-:W-:Y:S01]  /*3ddc0*/  IDP.2A.LO.S16.U8 R71, R71, R80, R69 ;  /* 0x0000005047477226 */ /* 0x000fe20000001245 */
[----:B------:R-:W-:-:S03]  /*3ddd0*/  LEA R70, R68, 0x10000, 0x3 ;  /* 0x0001000044467811 */ /* 0x000fc600078e18ff */
[----:B------:R-:W-:-:S04]  /*3dde0*/  IMAD R72, R71, 0x8, R88 ;  /* 0x0000000847487824 */ /* 0x000fc800078e0258 */
[----:B------:R-:W3:Y:S08]  /*3ddf0*/  LDC.64 R68, c[0x3][R72+0x5208] ;  /* 0x00d4820048447b82 */ /* 0x000ef00000000a00 */
[----:B------:R-:W3:Y:S02]  /*3de00*/  LDC.64 R70, c[0x3][R70+-0x4970] ;  /* 0x00eda40046467b82 */ /* 0x000ee40000000a00 */
[----:B---3--:R-:W-:-:S08]  /*3de10*/  DADD R68, R70, R68 ;  /* 0x0000000046447229 */ /* 0x008fd00000000044 */
[----:B-----5:R-:W-:Y:S01]  /*3de20*/  DADD R42, R68, R42 ;  /* 0x00000000442a7229 */ /* 0x020fe2000000002a */
        /* <DEDUP_REMOVED lines=26> */
.L_x_921:
[----:B------:R-:W-:Y:S05]  /*3dfd0*/  BSYNC.RECONVERGENT B0 ;  /* 0x0000000000007941 */ /* 0x000fea0003800200 */
.L_x_920:
[----:B------:R-:W-:-:S13]  /*3dfe0*/  PLOP3.LUT P2, PT, P2, P3, PT, 0xf8, 0x8f ;  /* 0x00000000008f781c */ /* 0x000fda0001747f70 */
[----:B------:R-:W-:Y:S05]  /*3dff0*/  @!P2 BRA `(.L_x_922) ;  /* 0x0000000c006ca947 */ /* 0x000fea0003800000 */
[C---:B------:R-:W-:Y:S02]  /*3e000*/  R2UR UR4, R54.reuse ;  /* 0x00000000360472ca */ /* 0x040fe400000e0000 */
[C---:B------:R-:W-:Y:S02]  /*3e010*/  R2UR UR5, R55.reuse ;  /* 0x00000000370572ca */ /* 0x040fe400000e0000 */
[C---:B------:R-:W-:Y:S02]  /*3e020*/  R2UR UR10, R54.reuse ;  /* 0x00000000360a72ca */ /* 0x040fe400000e0000 */
[C---:B------:R-:W-:Y:S02]  /*3e030*/  R2UR UR11, R55.reuse ;  /* 0x00000000370b72ca */ /* 0x040fe400000e0000 */
[----:B------:R-:W-:Y:S02]  /*3e040*/  R2UR UR12, R54 ;  /* 0x00000000360c72ca */ /* 0x000fe400000e0000 */
[----:B------:R-:W-:-:S05]  /*3e050*/  R2UR UR13, R55 ;  /* 0x00000000370d72ca */ /* 0x000fca00000e0000 */
[----:B------:R-:W4:Y:S04]  /*3e060*/  LDG.E.S8 R71, desc[UR4][R62.64] ;  /* 0x000000043e477981 */ /* 0x000f28000c1e1300 */
[----:B------:R-:W4:Y:S04]  /*3e070*/  LDG.E.S8 R70, desc[UR10][R64.64] ;  /* 0x0000000a40467981 */ /* 0x000f28000c1e1300 */
[----:B------:R-:W5:Y:S01]  /*3e080*/  LDG.E.S8 R73, desc[UR12][R64.64+0x1] ;  /* 0x0000010c40497981 */ /* 0x000f62000c1e1300 */
[----:B---3--:R-:W-:-:S03]  /*3e090*/  IMAD.WIDE.U32 R40, R87, 0x8, R60 ;  /* 0x0000000857287825 */ /* 0x008fc600078e003c */
[----:B------:R-:W3:Y:S04]  /*3e0a0*/  LDG.E.64 R68, desc[UR10][R44.64] ;  /* 0x0000000a2c447981 */ /* 0x000ee8000c1e1b00 */
[----:B------:R-:W2:Y:S04]  /*3e0b0*/  LDG.E.64 R74, desc[UR4][R40.64+0x2710] ;  /* 0x00271004284a7981 */ /* 0x000ea8000c1e1b00 */
[----:B------:R-:W3:Y:S01]  /*3e0c0*/  LDG.E.64 R42, desc[UR4][R66.64+0x2710] ;  /* 0x00271004422a7981 */ /* 0x000ee2000c1e1b00 */
[----:B------:R-:W-:Y:S01]  /*3e0d0*/  BSSY.RECONVERGENT B0, `(.L_x_923) ;  /* 0x0000025000007945 */ /* 0x000fe20003800200 */
[----:B----4-:R-:W-:Y:S01]  /*3e0e0*/  IMAD R72, R71, 0x5, R70 ;  /* 0x0000000547487824 */ /* 0x010fe200078e0246 */
[----:B-----5:R-:W-:-:S04]  /*3e0f0*/  PRMT R73, R70, 0x5410, R73 ;  /* 0x0000541046497816 */ /* 0x020fc80000000049 */
[----:B------:R-:W-:Y:S01]  /*3e100*/  LEA R90, R72, 0x10000, 0x3 ;  /* 0x00010000485a7811 */ /* 0x000fe200078e18ff */
[----:B------:R-:W-:-:S03]  /*3e110*/  IDP.2A.LO.S16.U8 R71, R73, R80, R71 ;  /* 0x0000005049477226 */ /* 0x000fc60000001247 */
[----:B------:R-:W2:Y:S01]  /*3e120*/  LDC.64 R72, c[0x3][R90+-0x4a38] ;  /* 0x00ed72005a487b82 */ /* 0x000ea20000000a00 */
[----:B------:R-:W-:-:S07]  /*3e130*/  IMAD R89, R71, 0x8, R88 ;  /* 0x0000000847597824 */ /* 0x000fce00078e0258 */
[----:B------:R-:W4:Y:S01]  /*3e140*/  LDC.64 R70, c[0x3][R89+0x4e20] ;  /* 0x00d3880059467b82 */ /* 0x000f220000000a00 */
[----:B--2---:R-:W-:-:S08]  /*3e150*/  DADD R72, R74, R72 ;  /* 0x000000004a487229 */ /* 0x004fd00000000048 */
[----:B----4-:R-:W-:-:S08]  /*3e160*/  DADD R70, R72, R70 ;  /* 0x0000000048467229 */ /* 0x010fd00000000046 */
[----:B---3--:R-:W-:-:S08]  /*3e170*/  DADD R68, R70, R68 ;  /* 0x0000000046447229 */ /* 0x008fd00000000044 */
        /* <DEDUP_REMOVED lines=26> */
.L_x_924:
[----:B------:R-:W-:Y:S05]  /*3e320*/  BSYNC.RECONVERGENT B0 ;  /* 0x0000000000007941 */ /* 0x000fea0003800200 */
.L_x_923:
        /* <DEDUP_REMOVED lines=8> */
[----:B------:R-:W5:Y:S04]  /*3e3b0*/  LDG.E.S8 R71, desc[UR12][R64.64+0x1] ;  /* 0x0000010c40477981 */ /* 0x000f68000c1e1300 */
[----:B------:R-:W2:Y:S04]  /*3e3c0*/  LDG.E.64 R40, desc[UR4][R40.64+0x27e0] ;  /* 0x0027e00428287981 */ /* 0x000ea8000c1e1b00 */
[----:B------:R-:W2:Y:S04]  /*3e3d0*/  LDG.E.64 R44, desc[UR10][R44.64+-0x1388] ;  /* 0xffec780a2c2c7981 */ /* 0x000ea8000c1e1b00 */
[----:B---3--:R-:W3:Y:S01]  /*3e3e0*/  LDG.E.64 R42, desc[UR4][R66.64+0x27e0] ;  /* 0x0027e004422a7981 */ /* 0x008ee2000c1e1b00 */
        /* <DEDUP_REMOVED lines=37> */
.L_x_926:
[----:B------:R-:W-:Y:S05]  /*3e640*/  BSYNC.RECONVERGENT B0 ;  /* 0x0000000000007941 */ /* 0x000fea0003800200 */
.L_x_925:
        /* <DEDUP_REMOVED lines=10> */
.L_x_927:
        /* <DEDUP_REMOVED lines=13> */
.L_x_931:
        /* <DEDUP_REMOVED lines=25> */
.L_x_930:
[----:B------:R-:W-:Y:S05]  /*3e950*/  BSYNC.RECONVERGENT B0 ;  /* 0x0000000000007941 */ /* 0x000fea0003800200 */
.L_x_929:
[C---:B------:R-:W-:Y:S01]  /*3e960*/  R2UR UR4, R54.reuse ;  /* 0x00000000360472ca */ /* 0x040fe200000e0000 */
[----:B------:R-:W-:Y:S01]  /*3e970*/  VIADD R87, R87, 0x1 ;  /* 0x0000000157577836 */ /* 0x000fe20000000000 */
[----:B------:R-:W-:Y:S01]  /*3e980*/  R2UR UR5, R55 ;  /* 0x00000000370572ca */ /* 0x000fe200000e0000 */
[----:B------:R-:W-:Y:S01]  /*3e990*/  IMAD.WIDE R38, R65, 0x4, R20 ;  /* 0x0000000441267825 */ /* 0x000fe200078e0214 */
[C---:B------:R-:W-:Y:S02]  /*3e9a0*/  R2UR UR10, R54.reuse ;  /* 0x00000000360a72ca */ /* 0x040fe400000e0000 */
[----:B------:R-:W-:Y:S01]  /*3e9b0*/  R2UR UR11, R55 ;  /* 0x00000000370b72ca */ /* 0x000fe200000e0000 */
[----:B------:R-:W-:Y:S01]  /*3e9c0*/  VIADD R79, R79, 0xffffffff ;  /* 0xffffffff4f4f7836 */ /* 0x000fe20000000000 */
        /* <DEDUP_REMOVED lines=18> */
.L_x_934:
        /* <DEDUP_REMOVED lines=25> */
.L_x_933:
[----:B------:R-:W-:Y:S05]  /*3ec80*/  BSYNC.RECONVERGENT B0 ;  /* 0x0000000000007941 */ /* 0x000fea0003800200 */
.L_x_932:
        /* <DEDUP_REMOVED lines=18> */
.L_x_922:
        /* <DEDUP_REMOVED lines=12> */
.L_x_937:
        /* <DEDUP_REMOVED lines=25> */
.L_x_936:
[----:B------:R-:W-:Y:S05]  /*3f000*/  BSYNC.RECONVERGENT B0 ;  /* 0x0000000000007941 */ /* 0x000fea0003800200 */
.L_x_935:
[----:B------:R-:W-:Y:S01]  /*3f010*/  R2UR UR4, R54 ;  /* 0x00000000360472ca */ /* 0x000fe200000e0000 */
[----:B------:R-:W-:Y:S01]  /*3f020*/  IMAD R39, R44, 0x3, R3 ;  /* 0x000000032c277824 */ /* 0x000fe200078e0203 */
[----:B------:R-:W-:Y:S01]  /*3f030*/  R2UR UR5, R55 ;  /* 0x00000000370572ca */ /* 0x000fe200000e0000 */
[----:B------:R-:W-:Y:S01]  /*3f040*/  VIADD R87, R87, 0x1 ;  /* 0x0000000157577836 */ /* 0x000fe20000000000 */
[C---:B------:R-:W-:Y:S01]  /*3f050*/  R2UR UR10, R54.reuse ;  /* 0x00000000360a72ca */ /* 0x040fe200000e0000 */
[----:B------:R-:W-:Y:S01]  /*3f060*/  IMAD.WIDE R38, R39, 0x4, R20 ;  /* 0x0000000427267825 */ /* 0x000fe200078e0214 */
[----:B------:R-:W-:Y:S02]  /*3f070*/  R2UR UR11, R55 ;  /* 0x00000000370b72ca */ /* 0x000fe400000e0000 */
[----:B------:R-:W-:Y:S01]  /*3f080*/  R2UR UR12, R54 ;  /* 0x00000000360c72ca */ /* 0x000fe200000e0000 */
[----:B------:R-:W-:Y:S01]  /*3f090*/  VIADD R79, R79, 0xffffffff ;  /* 0xffffffff4f4f7836 */ /* 0x000fe20000000000 */
        /* <DEDUP_REMOVED lines=10> */
.L_x_917:
        /* <DEDUP_REMOVED lines=27> */
.L_x_950:
        /* <DEDUP_REMOVED lines=35> */
.L_x_941:
[----:B------:R-:W-:Y:S05]  /*3f520*/  BSYNC.RECONVERGENT B0 ;  /* 0x0000000000007941 */ /* 0x000fea0003800200 */
.L_x_940:
        /* <DEDUP_REMOVED lines=24> */
.L_x_943:
[----:B------:R-:W-:Y:S05]  /*3f6b0*/  BSYNC.RECONVERGENT B0 ;  /* 0x0000000000007941 */ /* 0x000fea0003800200 */
.L_x_942:
        /* <DEDUP_REMOVED lines=13> */
[----:B------:R-:W4:Y:S04]  /*3f790*/  LDG.E.U8 R62, desc[UR10][R92.64+-0x1] ;  /* 0xffffff0a5c3e7981 */ /* 0x000f28000c1e1100 */
[----:B------:R-:W5:Y:S01]  /*3f7a0*/  LDG.E.U8 R67, desc[UR12][R92.64] ;  /* 0x0000000c5c437981 */ /* 0x000f62000c1e1100 */
        /* <DEDUP_REMOVED lines=12> */
[----:B-----5:R-:W-:-:S03]  /*3f870*/  PRMT R67, R62, 0x3340, R67 ;  /* 0x000033403e437816 */ /* 0x020fc60000000043 */
[----:B-1----:R-:W-:Y:S01]  /*3f880*/  IMAD.MOV.U32 R39, RZ, RZ, R63 ;  /* 0x000000ffff277224 */ /* 0x002fe200078e003f */
[----:B------:R-:W-:Y:S01]  /*3f890*/  UMOV UR4, 0x5197d ;  /* 0x0005197d00047882 */ /* 0x000fe20000000000 */
[----:B------:R-:W-:Y:S01]  /*3f8a0*/  UMOV UR5, 0x448 ;  /* 0x0000044800057882 */ /* 0x000fe20000000000 */
[C---:B--2---:R-:W-:Y:S01]  /*3f8b0*/  PRMT R38, R40.reuse, 0x3340, RZ ;  /* 0x0000334028267816 */ /* 0x044fe200000000ff */
[----:B------:R-:W-:-:S03]  /*3f8c0*/  IMAD R40, R40, 0x5, R39 ;  /* 0x0000000528287824 */ /* 0x000fc600078e0227 */
[----:B------:R-:W-:Y:S02]  /*3f8d0*/  PRMT R67, R67, 0x5410, R38 ;  /* 0x0000541043437816 */ /* 0x000fe40000000026 */
[----:B------:R-:W-:-:S03]  /*3f8e0*/  LEA R68, R40, 0x10000, 0x3 ;  /* 0x0001000028447811 */ /* 0x000fc600078e18ff */
[----:B---3--:R-:W-:Y:S01]  /*3f8f0*/  IDP.4A.S8.U8 R66, R67, UR4, R66 ;  /* 0x0000000443427c26 */ /* 0x008fe20008000242 */
[----:B------:R-:W1:Y:S04]  /*3f900*/  LDC.64 R62, c[0x3][R68+-0x4970] ;  /* 0x00eda400443e7b82 */ /* 0x000e680000000a00 */
[----:B------:R-:W-:-:S05]  /*3f910*/  LEA R66, R66, UR5, 0x3 ;  /* 0x0000000542427c11 */ /* 0x000fca000f8e18ff */
[----:B------:R-:W-:-:S04]  /*3f920*/  VIADD R69, R66, 0x10000 ;  /* 0x0001000042457836 */ /* 0x000fc80000000000 */
[----:B------:R-:W2:Y:S01]  /*3f930*/  LDC.64 R38, c[0x3][R69+-0x6208] ;  /* 0x00e77e0045267b82 */ /* 0x000ea20000000a00 */
[----:B-1----:R-:W-:-:S08]  /*3f940*/  DADD R62, R64, R62 ;  /* 0x00000000403e7229 */ /* 0x002fd0000000003e */
[----:B--2---:R-:W-:-:S08]  /*3f950*/  DADD R38, R62, R38 ;  /* 0x000000003e267229 */ /* 0x004fd00000000026 */
[----:B------:R-:W-:-:S07]  /*3f960*/  DADD R96, R38, R96 ;  /* 0x0000000026607229 */ /* 0x000fce0000000060 */
[----:B------:R-:W-:Y:S04]  /*3f970*/  STG.E.64 desc[UR10][R60.64+0x2970], R96 ;  /* 0x002970603c007986 */ /* 0x000fe8000c101b0a */
[----:B------:R-:W2:Y:S01]  /*3f980*/  LDG.E R63, desc[UR12][R56.64+0x1a0] ;  /* 0x0001a00c383f7981 */ /* 0x000ea2000c1e1900 */
[----:B------:R-:W-:Y:S02]  /*3f990*/  R2UR UR14, R54 ;  /* 0x00000000360e72ca */ /* 0x000fe400000e0000 */
[----:B------:R-:W-:Y:S01]  /*3f9a0*/  R2UR UR15, R55 ;  /* 0x00000000370f72ca */ /* 0x000fe200000e0000 */
[----:B------:R-:W3:-:S12]  /*3f9b0*/  LDG.E.U8 R62, desc[UR12][R92.64+-0x1] ;  /* 0xffffff0c5c3e7981 */ /* 0x000ed8000c1e1100 */
        /* <DEDUP_REMOVED lines=13> */
[----:B----4-:R-:W-:-:S03]  /*3fa90*/  PRMT R67, R62, 0x3340, R67 ;  /* 0x000033403e437816 */ /* 0x010fc60000000043 */
[----:B-1----:R-:W-:Y:S01]  /*3faa0*/  IMAD.MOV.U32 R39, RZ, RZ, R63 ;  /* 0x000000ffff277224 */ /* 0x002fe200078e003f */
[----:B------:R-:W-:Y:S01]  /*3fab0*/  DSETP.GT.AND P2, PT, R96, RZ, PT ;  /* 0x000000ff6000722a */ /* 0x000fe20003f44000 */
[----:B------:R-:W-:Y:S01]  /*3fac0*/  BSSY.RECONVERGENT B3, `(.L_x_946) ;  /* 0x0000036000037945 */ /* 0x000fe20003800200 */
[C---:B--2---:R-:W-:Y:S01]  /*3fad0*/  PRMT R38, R40.reuse, 0x3340, RZ ;  /* 0x0000334028267816 */ /* 0x044fe200000000ff */
[----:B------:R-:W-:-:S03]  /*3fae0*/  IMAD R40, R40, 0x5, R39 ;  /* 0x0000000528287824 */ /* 0x000fc600078e0227 */
[----:B------:R-:W-:Y:S02]  /*3faf0*/  PRMT R67, R67, 0x5410, R38 ;  /* 0x0000541043437816 */ /* 0x000fe40000000026 */
[----:B------:R-:W-:-:S03]  /*3fb00*/  LEA R40, R40, 0x10000, 0x3 ;  /* 0x0001000028287811 */ /* 0x000fc600078e18ff */
[----:B-----5:R-:W-:Y:S01]  /*3fb10*/  IDP.4A.S8.U8 R66, R67, UR4, R66 ;  /* 0x0000000443427c26 */ /* 0x020fe20008000242 */
[----:B------:R-:W1:Y:S04]  /*3fb20*/  LDC.64 R62, c[0x3][R40+-0x4a38] ;  /* 0x00ed7200283e7b82 */ /* 0x000e680000000a00 */
[----:B------:R-:W-:-:S05]  /*3fb30*/  LEA R66, R66, UR5, 0x3 ;  /* 0x0000000542427c11 */ /* 0x000fca000f8e18ff */
[----:B------:R-:W-:-:S04]  /*3fb40*/  VIADD R68, R66, 0x10000 ;  /* 0x0001000042447836 */ /* 0x000fc80000000000 */
[----:B------:R-:W2:Y:S01]  /*3fb50*/  LDC.64 R38, c[0x3][R68+-0x7590] ;  /* 0x00e29c0044267b82 */ /* 0x000ea20000000a00 */
[----:B------:R-:W-:Y:S01]  /*3fb60*/  UMOV UR4, 0xff800000 ;  /* 0xff80000000047882 */ /* 0x000fe20000000000 */
[----:B------:R-:W-:Y:S02]  /*3fb70*/  UMOV UR5, 0x41cdcd64 ;  /* 0x41cdcd6400057882 */ /* 0x000fe40000000000 */
[----:B------:R-:W-:Y:S01]  /*3fb80*/  DSETP.LEU.AND P2, PT, |R96|, UR4, !P2 ;  /* 0x0000000460007e2a */ /* 0x000fe2000d74b200 */
[----:B------:R-:W-:Y:S02]  /*3fb90*/  R2UR UR4, R54 ;  /* 0x00000000360472ca */ /* 0x000fe400000e0000 */
[----:B------:R-:W-:Y:S01]  /*3fba0*/  R2UR UR5, R55 ;  /* 0x00000000370572ca */ /* 0x000fe200000e0000 */
        /* <DEDUP_REMOVED lines=39> */
.L_x_947:
[----:B------:R-:W-:Y:S05]  /*3fe20*/  BSYNC.RECONVERGENT B3 ;  /* 0x0000000000037941 */ /* 0x000fea0003800200 */
.L_x_946:
[----:B------:R-:W-:Y:S05]  /*3fe30*/  BRA `(.L_x_948) ;  /* 0x0000000400ac7947 */ /* 0x000fea0003800000 */
.L_x_945:
[----:B------:R-:W-:Y:S02]  /*3fe40*/  R2UR UR4, R54 ;  /* 0x00000000360472ca */ /* 0x000fe400000e0000 */
[----:B------:R-:W-:-:S13]  /*3fe50*/  R2UR UR5, R55 ;  /* 0x00000000370572ca */ /* 0x000fda00000e0000 */
[----:B------:R-:W2:Y:S01]  /*3fe60*/  LDG.E R40, desc[UR4][R56.64+0x1a0] ;  /* 0x0001a00438287981 */ /* 0x000ea2000c1e1900 */
[C---:B------:R-:W-:Y:S02]  /*3fe70*/  R2UR UR10, R54.reuse ;  /* 0x00000000360a72ca */ /* 0x040fe400000e0000 */
[C---:B------:R-:W-:Y:S02]  /*3fe80*/  R2UR UR11, R55.reuse ;  /* 0x00000000370b72ca */ /* 0x040fe400000e0000 */
[C---:B------:R-:W-:Y:S02]  /*3fe90*/  R2UR UR14, R54.reuse ;  /* 0x00000000360e72ca */ /* 0x040fe400000e0000 */
[C---:B------:R-:W-:Y:S02]  /*3fea0*/  R2UR UR15, R55.reuse ;  /* 0x00000000370f72ca */ /* 0x040fe400000e0000 */
[----:B------:R-:W-:Y:S02]  /*3feb0*/  R2UR UR12, R54 ;  /* 0x00000000360c72ca */ /* 0x000fe400000e0000 */
[----:B------:R-:W-:-:S05]  /*3fec0*/  R2UR UR13, R55 ;  /* 0x00000000370d72ca */ /* 0x000fca00000e0000 */
[----:B------:R-:W4:Y:S04]  /*3fed0*/  LDG.E.U8 R63, desc[UR10][R92.64+-0x1] ;  /* 0xffffff0a5c3f7981 */ /* 0x000f28000c1e1100 */
        /* <DEDUP_REMOVED lines=10> */
[C---:B----4-:R-:W-:Y:S01]  /*3ff80*/  PRMT R66, R63.reuse, 0x3340, R66 ;  /* 0x000033403f427816 */ /* 0x050fe20000000042 */
[----:B------:R-:W-:Y:S01]  /*3ff90*/  UMOV UR4, 0x5197d ;  /* 0x0005197d00047882 */ /* 0x000fe20000000000 */
[----:B------:R-:W-:Y:S01]  /*3ffa0*/  PRMT R63, R63, 0x8880, RZ ;  /* 0x000088803f3f7816 */ /* 0x000fe200000000ff */
[----:B------:R-:W-:Y:S01]  /*3ffb0*/  UMOV UR5, 0x448 ;  /* 0x0000044800057882 */ /* 0x000fe20000000000 */
[----:B--2---:R-:W-:-:S04]  /*3ffc0*/  PRMT R65, R62, 0x3340, RZ ;  /* 0x000033403e417816 */ /* 0x004fc800000000ff */
[----:B------:R-:W-:-:S05]  /*3ffd0*/  PRMT R65, R66, 0x5410, R65 ;  /* 0x0000541042417816 */ /* 0x000fca0000000041 */
[----:B-----5:R-:W-:Y:S02]  /*3ffe0*/  IDP.4A.S8.U8 R64, R65, UR4, R64 ;  /* 0x0000000441407c26 */ /* 0x020fe40008000240 */
[----:B------:R-:W-:-:S03]  /*3fff0*/  IMAD R62, R62, 0x5, R63 ;  /* 0x000000053e3e7824 */ /* 0x000fc600078e023f */
[----:B------:R-:W-:Y:S02]  /*40000*/  LEA R64, R64, UR5, 0x3 ;  /* 0x0000000540407c11 */ /* 0x000fe4000f8e18ff */
[----:B------:R-:W-:-:S03]  /*40010*/  LEA R65, R62, 0x10000, 0x3 ;  /* 0x000100003e417811 */ /* 0x000fc600078e18ff */
[----:B------:R-:W-:Y:S01]  /*40020*/  VIADD R67, R64, 0x10000 ;  /* 0x0001000040437836 */ /* 0x000fe20000000000 */
[----:B------:R-:W2:Y:S08]  /*40030*/  LDC.64 R62, c[0x3][R65+-0x4970] ;  /* 0x00eda400413e7b82 */ /* 0x000eb00000000a00 */
[----:B------:R-:W2:Y:S02]  /*40040*/  LDC.64 R38, c[0x3][R67+-0x6208] ;  /* 0x00e77e0043267b82 */ /* 0x000ea40000000a00 */
[----:B--2---:R-:W-:-:S08]  /*40050*/  DADD R38, R62, R38 ;  /* 0x000000003e267229 */ /* 0x004fd00000000026 */
[----:B---3--:R-:W-:-:S07]  /*40060*/  DADD R96, R38, R96 ;  /* 0x0000000026607229 */ /* 0x008fce0000000060 */
[----:B------:R-:W-:Y:S04]  /*40070*/  STG.E.64 desc[UR10][R60.64+0x2970], R96 ;  /* 0x002970603c007986 */ /* 0x000fe8000c101b0a */
[----:B------:R-:W2:Y:S01]  /*40080*/  LDG.E R40, desc[UR12][R56.64+0x1a0] ;  /* 0x0001a00c38287981 */ /* 0x000ea2000c1e1900 */
[----:B------:R-:W-:Y:S02]  /*40090*/  R2UR UR16, R54 ;  /* 0x00000000361072ca */ /* 0x000fe400000e0000 */
[----:B------:R-:W-:Y:S01]  /*400a0*/  R2UR UR17, R55 ;  /* 0x00000000371172ca */ /* 0x000fe200000e0000 */
[----:B------:R-:W3:-:S12]  /*400b0*/  LDG.E.U8 R63, desc[UR12][R92.64+-0x1] ;  /* 0xffffff0c5c3f7981 */ /* 0x000ed8000c1e1100 */
        /* <DEDUP_REMOVED lines=10> */
[C---:B---3--:R-:W-:Y:S02]  /*40160*/  PRMT R66, R63.reuse, 0x3340, R66 ;  /* 0x000033403f427816 */ /* 0x048fe40000000042 */
[----:B------:R-:W-:Y:S01]  /*40170*/  PRMT R63, R63, 0x8880, RZ ;  /* 0x000088803f3f7816 */ /* 0x000fe200000000ff */
[----:B------:R-:W-:Y:S01]  /*40180*/  DSETP.GT.AND P2, PT, R96, RZ, PT ;  /* 0x000000ff6000722a */ /* 0x000fe20003f44000 */
[----:B------:R-:W-:Y:S01]  /*40190*/  BSSY.RECONVERGENT B3, `(.L_x_948) ;  /* 0x0000035000037945 */ /* 0x000fe20003800200 */
[----:B--2---:R-:W-:-:S04]  /*401a0*/  PRMT R65, R62, 0x3340, RZ ;  /* 0x000033403e417816 */ /* 0x004fc800000000ff */
[----:B------:R-:W-:Y:S01]  /*401b0*/  PRMT R65, R66, 0x5410, R65 ;  /* 0x0000541042417816 */ /* 0x000fe20000000041 */
[----:B------:R-:W-:-:S04]  /*401c0*/  IMAD R62, R62, 0x5, R63 ;  /* 0x000000053e3e7824 */ /* 0x000fc800078e023f */
[----:B----4-:R-:W-:Y:S01]  /*401d0*/  IDP.4A.S8.U8 R64, R65, UR4, R64 ;  /* 0x0000000441407c26 */ /* 0x010fe20008000240 */
[----:B------:R-:W-:-:S04]  /*401e0*/  LEA R62, R62, 0x10000, 0x3 ;  /* 0x000100003e3e7811 */ /* 0x000fc800078e18ff */
[----:B------:R-:W-:-:S05]  /*401f0*/  LEA R64, R64, UR5, 0x3 ;  /* 0x0000000540407c11 */ /* 0x000fca000f8e18ff */
[----:B------:R-:W-:Y:S01]  /*40200*/  VIADD R40, R64, 0x10000 ;  /* 0x0001000040287836 */ /* 0x000fe20000000000 */
        /* <DEDUP_REMOVED lines=45> */
.L_x_949:
[----:B------:R-:W-:Y:S05]  /*404e0*/  BSYNC.RECONVERGENT B3 ;  /* 0x0000000000037941 */ /* 0x000fea0003800200 */
.L_x_948:
[----:B------:R-:W-:Y:S05]  /*404f0*/  BSYNC.RECONVERGENT B0 ;  /* 0x0000000000007941 */ /* 0x000fea0003800200 */
.L_x_944:
        /* <DEDUP_REMOVED lines=22> */
.L_x_939:
[----:B------:R-:W-:Y:S05]  /*40660*/  BSYNC.RECONVERGENT B1 ;  /* 0x0000000000017941 */ /* 0x000fea0003800200 */
.L_x_938:
        /* <DEDUP_REMOVED lines=30> */
.L_x_963:
        /* <DEDUP_REMOVED lines=35> */
.L_x_954:
[----:B------:R-:W-:Y:S05]  /*40a80*/  BSYNC.RECONVERGENT B0 ;  /* 0x0000000000007941 */ /* 0x000fea0003800200 */
.L_x_953:
        /* <DEDUP_REMOVED lines=24> */
.L_x_956:
[----:B------:R-:W-:Y:S05]  /*40c10*/  BSYNC.RECONVERGENT B0 ;  /* 0x0000000000007941 */ /* 0x000fea0003800200 */
.L_x_955:
        /* <DEDUP_REMOVED lines=118> */
.L_x_960:
[----:B------:R-:W-:Y:S05]  /*41380*/  BSYNC.RECONVERGENT B3 ;  /* 0x0000000000037941 */ /* 0x000fea0003800200 */
.L_x_959:
[----:B------:R-:W-:Y:S05]  /*41390*/  BRA `(.L_x_961) ;  /* 0x0000000400ac7947 */ /* 0x000fea0003800000 */
.L_x_958:
        /* <DEDUP_REMOVED lines=31> */
[----:B------:R-:W1:Y:S08]  /*41590*/  LDC.64 R62, c[0x3][R65+-0x4970] ;  /* 0x00eda400413e7b82 */ /* 0x000e700000000a00 */
[----:B------:R-:W1:Y:S02]  /*415a0*/  LDC.64 R38, c[0x3][R67+-0x6208] ;  /* 0x00e77e0043267b82 */ /* 0x000e640000000a00 */
[----:B-1----:R-:W-:-:S08]  /*415b0*/  DADD R38, R62, R38 ;  /* 0x000000003e267229 */ /* 0x002fd00000000026 */
        /* <DEDUP_REMOVED lines=72> */
.L_x_962:
[----:B------:R-:W-:Y:S05]  /*41a40*/  BSYNC.RECONVERGENT B3 ;  /* 0x0000000000037941 */ /* 0x000fea0003800200 */
.L_x_961:
[----:B------:R-:W-:Y:S05]  /*41a50*/  BSYNC.RECONVERGENT B0 ;  /* 0x0000000000007941 */ /* 0x000fea0003800200 */
.L_x_957:
        /* <DEDUP_REMOVED lines=22> */
.L_x_952:
[----:B------:R-:W-:Y:S05]  /*41bc0*/  BSYNC.RECONVERGENT B1 ;  /* 0x0000000000017941 */ /* 0x000fea0003800200 */
.L_x_951:
        /* <DEDUP_REMOVED lines=39> */
.L_x_965:
[----:B------:R-:W-:Y:S05]  /*41e40*/  BSYNC.RECONVERGENT B0 ;  /* 0x0000000000007941 */ /* 0x000fea0003800200 */
.L_x_964:
        /* <DEDUP_REMOVED lines=33> */
.L_x_967:
[----:B------:R-:W-:Y:S05]  /*42060*/  BSYNC.RECONVERGENT B0 ;  /* 0x0000000000007941 */ /* 0x000fea0003800200 */
.L_x_966:
        /* <DEDUP_REMOVED lines=13> */
.L_x_978:
[----:B------:R-:W-:Y:S01]  /*42140*/  IMAD.IADD R38, R13, 0x1, R81 ;  /* 0x000000010d267824 */ /* 0x000fe200078e0251 */
        /* <DEDUP_REMOVED lines=8> */
[----:B0--3--:R-:W5:Y:S01]  /*421d0*/  LDG.E.U8 R39, desc[UR10][R64.64] ;  /* 0x0000000a40277981 */ /* 0x009f62000c1e1100 */
[----:B------:R-:W-:Y:S02]  /*421e0*/  LEA.HI.X.SX32 R63, R38, R24, 0x1, P2 ;  /* 0x00000018263f7211 */ /* 0x000fe400010f0eff */
[----:B------:R-:W-:Y:S01]  /*421f0*/  R2UR UR13, R55 ;  /* 0x00000000370d72ca */ /* 0x000fe200000e0000 */
[----:B----4-:R-:W5:Y:S04]  /*42200*/  LDG.E.U8 R70, desc[UR14][R64.64+0x1] ;  /* 0x0000010e40467981 */ /* 0x010f68000c1e1100 */
[----:B------:R-:W4:Y:S01]  /*42210*/  LDG.E.S8 R38, desc[UR4][R62.64] ;  /* 0x000000043e267981 */ /* 0x000f22000c1e1300 */
[----:B------:R-:W-:-:S03]  /*42220*/  IMAD R41, R4, R81, R4 ;  /* 0x0000005104297224 */ /* 0x000fc600078e0204 */
[----:B--2---:R-:W2:Y:S04]  /*42230*/  LDG.E.64 R42, desc[UR4][R66.64+0x2710] ;  /* 0x00271004422a7981 */ /* 0x004ea8000c1e1b00 */
[----:B------:R-:W3:Y:S01]  /*42240*/  LDG.E.S8 R68, desc[UR12][R62.64+-0x1] ;  /* 0xffffff0c3e447981 */ /* 0x000ee2000c1e1300 */
[----:B------:R-:W-:-:S04]  /*42250*/  IMAD.IADD R41, R78, 0x1, R41 ;  /* 0x000000014e297824 */ /* 0x000fc800078e0229 */
[----:B------:R-:W-:-:S05]  /*42260*/  IMAD.WIDE R44, R41, 0x8, R22 ;  /* 0x00000008292c7825 */ /* 0x000fca00078e0216 */
[----:B------:R-:W2:Y:S01]  /*42270*/  LDG.E.64 R40, desc[UR10][R44.64] ;  /* 0x0000000a2c287981 */ /* 0x000ea2000c1e1b00 */
[----:B------:R-:W-:Y:S02]  /*42280*/  IMAD.MOV.U32 R87, RZ, RZ, 0x5197d ;  /* 0x0005197dff577424 */ /* 0x000fe400078e00ff */
[----:B------:R-:W-:Y:S01]  /*42290*/  IMAD.MOV.U32 R88, RZ, RZ, 0x448 ;  /* 0x00000448ff587424 */ /* 0x000fe200078e00ff */
[----:B------:R-:W-:Y:S01]  /*422a0*/  BSSY.RECONVERGENT B0, `(.L_x_968) ;  /* 0x000002a000007945 */ /* 0x000fe20003800200 */
[----:B-----5:R-:W-:Y:S02]  /*422b0*/  PRMT R70, R39, 0x3340, R70 ;  /* 0x0000334027467816 */ /* 0x020fe40000000046 */
[----:B----4-:R-:W-:-:S04]  /*422c0*/  PRMT R69, R38, 0x3340, RZ ;  /* 0x0000334026457816 */ /* 0x010fc800000000ff */
[----:B------:R-:W-:Y:S02]  /*422d0*/  PRMT R69, R70, 0x5410, R69 ;  /* 0x0000541046457816 */ /* 0x000fe40000000045 */
[----:B------:R-:W-:-:S03]  /*422e0*/  PRMT R39, R39, 0x8880, RZ ;  /* 0x0000888027277816 */ /* 0x000fc600000000ff */
[----:B---3--:R-:W-:Y:S02]  /*422f0*/  IDP.4A.S8.U8 R69, R69, R87, R68 ;  /* 0x0000005745457226 */ /* 0x008fe40000000244 */
[----:B------:R-:W-:Y:S02]  /*42300*/  IMAD R38, R38, 0x5, R39 ;  /* 0x0000000526267824 */ /* 0x000fe400078e0227 */
[----:B------:R-:W-:-:S03]  /*42310*/  IMAD R69, R69, 0x8, R88 ;  /* 0x0000000845457824 */ /* 0x000fc600078e0258 */
[----:B------:R-:W-:Y:S01]  /*42320*/  LEA R70, R38, 0x10000, 0x3 ;  /* 0x0001000026467811 */ /* 0x000fe200078e18ff */
[----:B------:R-:W-:-:S03]  /*42330*/  VIADD R72, R69, 0x10000 ;  /* 0x0001000045487836 */ /* 0x000fc60000000000 */
[----:B------:R-:W0:Y:S08]  /*42340*/  LDC.64 R68, c[0x3][R70+-0x4a38] ;  /* 0x00ed720046447b82 */ /* 0x000e300000000a00 */
[----:B------:R-:W0:Y:S02]  /*42350*/  LDC.64 R38, c[0x3][R72+-0x7590] ;  /* 0x00e29c0048267b82 */ /* 0x000e240000000a00 */
[----:B0-----:R-:W-:-:S08]  /*42360*/  DADD R38, R68, R38 ;  /* 0x0000000044267229 */ /* 0x001fd00000000026 */
[----:B--2---:R-:W-:Y:S01]  /*42370*/  DADD R40, R38, R40 ;  /* 0x0000000026287229 */ /* 0x004fe20000000028 */
        /* <DEDUP_REMOVED lines=28> */
.L_x_969:
[----:B------:R-:W-:Y:S05]  /*42540*/  BSYNC.RECONVERGENT B0 ;  /* 0x0000000000007941 */ /* 0x000fea0003800200 */
.L_x_968:
        /* <DEDUP_REMOVED lines=8> */
[----:B------:R-:W3:Y:S04]  /*425d0*/  LDG.E.U8 R69, desc[UR10][R64.64] ;  /* 0x0000000a40457981 */ /* 0x000ee8000c1e1100 */
[----:B------:R-:W3:Y:S04]  /*425e0*/  LDG.E.U8 R72, desc[UR14][R64.64+0x1] ;  /* 0x0000010e40487981 */ /* 0x000ee8000c1e1100 */
[----:B------:R-:W4:Y:S04]  /*425f0*/  LDG.E.S8 R68, desc[UR4][R62.64] ;  /* 0x000000043e447981 */ /* 0x000f28000c1e1300 */
[----:B------:R-:W5:Y:S04]  /*42600*/  LDG.E.S8 R70, desc[UR12][R62.64+-0x1] ;  /* 0xffffff0c3e467981 */ /* 0x000f68000c1e1300 */
[----:B------:R-:W5:Y:S04]  /*42610*/  LDG.E.64 R42, desc[UR10][R44.64+-0x1388] ;  /* 0xffec780a2c2a7981 */ /* 0x000f68000c1e1b00 */
[----:B--2---:R-:W2:Y:S01]  /*42620*/  LDG.E.64 R40, desc[UR4][R66.64+0x27e0] ;  /* 0x0027e00442287981 */ /* 0x004ea2000c1e1b00 */
[----:B------:R-:W-:Y:S01]  /*42630*/  BSSY.RECONVERGENT B0, `(.L_x_970) ;  /* 0x0000028000007945 */ /* 0x000fe20003800200 */
[----:B---3--:R-:W-:-:S02]  /*42640*/  PRMT R72, R69, 0x3340, R72 ;  /* 0x0000334045487816 */ /* 0x008fc40000000048 */
[----:B------:R-:W-:Y:S02]  /*42650*/  PRMT R69, R69, 0x8880, RZ ;  /* 0x0000888045457816 */ /* 0x000fe400000000ff */
[----:B----4-:R-:W-:-:S03]  /*42660*/  PRMT R71, R68, 0x3340, RZ ;  /* 0x0000334044477816 */ /* 0x010fc600000000ff */
[----:B------:R-:W-:Y:S01]  /*42670*/  IMAD R68, R68, 0x5, R69 ;  /* 0x0000000544447824 */ /* 0x000fe200078e0245 */
[----:B------:R-:W-:-:S05]  /*42680*/  PRMT R71, R72, 0x5410, R71 ;  /* 0x0000541048477816 */ /* 0x000fca0000000047 */
[----:B-----5:R-:W-:Y:S01]  /*42690*/  IDP.4A.S8.U8 R71, R71, R87, R70 ;  /* 0x0000005747477226 */ /* 0x020fe20000000246 */
[----:B------:R-:W-:-:S03]  /*426a0*/  LEA R70, R68, 0x10000, 0x3 ;  /* 0x0001000044467811 */ /* 0x000fc600078e18ff */
[----:B------:R-:W-:-:S04]  /*426b0*/  IMAD R71, R71, 0x8, R88 ;  /* 0x0000000847477824 */ /* 0x000fc800078e0258 */
[----:B------:R-:W-:Y:S02]  /*426c0*/  VIADD R72, R71, 0x10000 ;  /* 0x0001000047487836 */ /* 0x000fe40000000000 */
        /* <DEDUP_REMOVED lines=30> */
.L_x_971:
[----:B------:R-:W-:Y:S05]  /*428b0*/  BSYNC.RECONVERGENT B0 ;  /* 0x0000000000007941 */ /* 0x000fea0003800200 */
.L_x_970:
[----:B------:R-:W-:Y:S01]  /*428c0*/  PLOP3.LUT P2, PT, P2, P3, PT, 0xf8, 0x8f ;  /* 0x00000000008f781c */ /* 0x000fe20001747f70 */
[----:B------:R-:W-:-:S12]  /*428d0*/  VIADD R89, R81, 0x1 ;  /* 0x0000000151597836 */ /* 0x000fd80000000000 */
[----:B------:R-:W-:Y:S05]  /*428e0*/  @!P2 BRA `(.L_x_972) ;  /* 0x0000000c00a0a947 */ /* 0x000fea0003800000 */
        /* <DEDUP_REMOVED lines=8> */
[----:B------:R-:W4:Y:S04]  /*42970*/  LDG.E.U8 R71, desc[UR10][R64.64] ;  /* 0x0000000a40477981 */ /* 0x000f28000c1e1100 */
[----:B------:R-:W5:Y:S04]  /*42980*/  LDG.E.U8 R90, desc[UR14][R64.64+0x1] ;  /* 0x0000010e405a7981 */ /* 0x000f68000c1e1100 */
[----:B------:R-:W2:Y:S04]  /*42990*/  LDG.E.S8 R70, desc[UR4][R62.64] ;  /* 0x000000043e467981 */ /* 0x000ea8000c1e1300 */
[----:B------:R-:W2:Y:S01]  /*429a0*/  LDG.E.S8 R72, desc[UR12][R62.64+-0x1] ;  /* 0xffffff0c3e487981 */ /* 0x000ea2000c1e1300 */
[----:B---3--:R-:W-:-:S03]  /*429b0*/  IMAD.WIDE.U32 R40, R81, 0x8, R60 ;  /* 0x0000000851287825 */ /* 0x008fc600078e003c */
[----:B------:R-:W3:Y:S04]  /*429c0*/  LDG.E.64 R68, desc[UR10][R44.64] ;  /* 0x0000000a2c447981 */ /* 0x000ee8000c1e1b00 */
[----:B------:R-:W3:Y:S04]  /*429d0*/  LDG.E.64 R74, desc[UR4][R40.64+0x2710] ;  /* 0x00271004284a7981 */ /* 0x000ee8000c1e1b00 */
[----:B------:R-:W3:Y:S01]  /*429e0*/  LDG.E.64 R42, desc[UR4][R66.64+0x2710] ;  /* 0x00271004422a7981 */ /* 0x000ee2000c1e1b00 */
[----:B------:R-:W-:Y:S01]  /*429f0*/  BSSY.RECONVERGENT B0, `(.L_x_973) ;  /* 0x0000029000007945 */ /* 0x000fe20003800200 */
[----:B----4-:R-:W-:-:S02]  /*42a00*/  PRMT R73, R71, 0x8880, RZ ;  /* 0x0000888047497816 */ /* 0x010fc400000000ff */
[----:B-----5:R-:W-:Y:S02]  /*42a10*/  PRMT R90, R71, 0x3340, R90 ;  /* 0x00003340475a7816 */ /* 0x020fe4000000005a */
[C---:B--2---:R-:W-:Y:S01]  /*42a20*/  PRMT R71, R70.reuse, 0x3340, RZ ;  /* 0x0000334046477816 */ /* 0x044fe200000000ff */
[----:B------:R-:W-:-:S03]  /*42a30*/  IMAD R70, R70, 0x5, R73 ;  /* 0x0000000546467824 */ /* 0x000fc600078e0249 */
[----:B------:R-:W-:Y:S02]  /*42a40*/  PRMT R71, R90, 0x5410, R71 ;  /* 0x000054105a477816 */ /* 0x000fe40000000047 */
[----:B------:R-:W-:-:S03]  /*42a50*/  LEA R90, R70, 0x10000, 0x3 ;  /* 0x00010000465a7811 */ /* 0x000fc600078e18ff */
[----:B------:R-:W-:Y:S02]  /*42a60*/  IDP.4A.S8.U8 R71, R71, R87, R72 ;  /* 0x0000005747477226 */ /* 0x000fe40000000248 */
[----:B------:R-:W3:Y:S02]  /*42a70*/  LDC.64 R72, c[0x3][R90+-0x4a38] ;  /* 0x00ed72005a487b82 */ /* 0x000ee40000000a00 */
[----:B------:R-:W-:-:S04]  /*42a80*/  IMAD R71, R71, 0x8, R88 ;  /* 0x0000000847477824 */ /* 0x000fc800078e0258 */
[----:B------:R-:W-:-:S04]  /*42a90*/  VIADD R91, R71, 0x10000 ;  /* 0x00010000475b7836 */ /* 0x000fc80000000000 */
        /* <DEDUP_REMOVED lines=30> */
.L_x_974:
[----:B------:R-:W-:Y:S05]  /*42c80*/  BSYNC.RECONVERGENT B0 ;  /* 0x0000000000007941 */ /* 0x000fea0003800200 */
.L_x_973:
        /* <DEDUP_REMOVED lines=11> */
[----:B------:R-:W2:Y:S04]  /*42d40*/  LDG.E.S8 R70, desc[UR12][R62.64+-0x1] ;  /* 0xffffff0c3e467981 */ /* 0x000ea8000c1e1300 */
[----:B------:R-:W2:Y:S04]  /*42d50*/  LDG.E.64 R40, desc[UR4][R40.64+0x27e0] ;  /* 0x0027e00428287981 */ /* 0x000ea8000c1e1b00 */
[----:B------:R-:W2:Y:S04]  /*42d60*/  LDG.E.64 R44, desc[UR10][R44.64+-0x1388] ;  /* 0xffec780a2c2c7981 */ /* 0x000ea8000c1e1b00 */
[----:B---3--:R-:W3:Y:S01]  /*42d70*/  LDG.E.64 R42, desc[UR4][R66.64+0x27e0] ;  /* 0x0027e004422a7981 */ /* 0x008ee2000c1e1b00 */
[----:B------:R-:W-:Y:S01]  /*42d80*/  BSSY.RECONVERGENT B0, `(.L_x_975) ;  /* 0x0000029000007945 */ /* 0x000fe20003800200 */
[----:B----4-:R-:W-:-:S02]  /*42d90*/  PRMT R71, R69, 0x8880, RZ ;  /* 0x0000888045477816 */ /* 0x010fc400000000ff */
[----:B-----5:R-:W-:Y:S02]  /*42da0*/  PRMT R72, R69, 0x3340, R72 ;  /* 0x0000334045487816 */ /* 0x020fe40000000048 */
[C---:B--2---:R-:W-:Y:S01]  /*42db0*/  PRMT R69, R68.reuse, 0x3340, RZ ;  /* 0x0000334044457816 */ /* 0x044fe200000000ff */
[----:B------:R-:W-:-:S03]  /*42dc0*/  IMAD R68, R68, 0x5, R71 ;  /* 0x0000000544447824 */ /* 0x000fc600078e0247 */
[----:B------:R-:W-:Y:S02]  /*42dd0*/  PRMT R69, R72, 0x5410, R69 ;  /* 0x0000541048457816 */ /* 0x000fe40000000045 */
[----:B------:R-:W-:-:S03]  /*42de0*/  LEA R68, R68, 0x10000, 0x3 ;  /* 0x0001000044447811 */ /* 0x000fc600078e18ff */
[----:B------:R-:W-:-:S04]  /*42df0*/  IDP.4A.S8.U8 R69, R69, R87, R70 ;  /* 0x0000005745457226 */ /* 0x000fc80000000246 */
[----:B------:R-:W-:Y:S02]  /*42e00*/  IMAD R88, R69, 0x8, R88 ;  /* 0x0000000845587824 */ /* 0x000fe400078e0258 */
[----:B------:R-:W2:Y:S02]  /*42e10*/  LDC.64 R68, c[0x3][R68+-0x4970] ;  /* 0x00eda40044447b82 */ /* 0x000ea40000000a00 */
[----:B------:R-:W-:-:S06]  /*42e20*/  VIADD R62, R88, 0x10000 ;  /* 0x00010000583e7836 */ /* 0x000fcc0000000000 */
        /* <DEDUP_REMOVED lines=30> */
.L_x_976:
[----:B------:R-:W-:Y:S05]  /*43010*/  BSYNC.RECONVERGENT B0 ;  /* 0x0000000000007941 */ /* 0x000fea0003800200 */
.L_x_975:
        /* <DEDUP_REMOVED lines=9> */
.L_x_977:
        /* <DEDUP_REMOVED lines=13> */
.L_x_981:
        /* <DEDUP_REMOVED lines=25> */
.L_x_980:
[----:B------:R-:W-:Y:S05]  /*43310*/  BSYNC.RECONVERGENT B0 ;  /* 0x0000000000007941 */ /* 0x000fea0003800200 */
.L_x_979:
        /* <DEDUP_REMOVED lines=25> */
.L_x_984:
        /* <DEDUP_REMOVED lines=25> */
.L_x_983:
[----:B------:R-:W-:Y:S05]  /*43640*/  BSYNC.RECONVERGENT B0 ;  /* 0x0000000000007941 */ /* 0x000fea0003800200 */
.L_x_982:
        /* <DEDUP_REMOVED lines=18> */
.L_x_972:
        /* <DEDUP_REMOVED lines=12> */
.L_x_987:
        /* <DEDUP_REMOVED lines=25> */
.L_x_986:
[----:B------:R-:W-:Y:S05]  /*439c0*/  BSYNC.RECONVERGENT B0 ;  /* 0x0000000000007941 */ /* 0x000fea0003800200 */
.L_x_985:
        /* <DEDUP_REMOVED lines=17> */
[----:B------:R4:W-:Y:S02]  /*43ae0*/  STG.E desc[UR4][R56.64+0x1b8], R41 ;  /* 0x0001b82938007986 */ /* 0x0009e4000c101904 */
.L_x_815:
[----:B------:R-:W-:Y:S05]  /*43af0*/  BSYNC.RECONVERGENT B2 ;  /* 0x0000000000027941 */ /* 0x000fea0003800200 */
.L_x_813:
[----:B------:R-:W-:Y:S05]  /*43b00*/  BRA `(.L_x_775) ;  /* 0x000000a000ec7947 */ /* 0x000fea0003800000 */
.L_x_774:
        /* <DEDUP_REMOVED lines=8> */
[----:B------:R0:W-:Y:S04]  /*43b90*/  STG.E desc[UR4][R38.64], R63 ;  /* 0x0000003f26007986 */ /* 0x0001e8000c101904 */
[----:B------:R-:W2:Y:S04]  /*43ba0*/  LDG.E R40, desc[UR12][R56.64+0x1b4] ;  /* 0x0001b40c38287981 */ /* 0x000ea8000c1e1900 */
[----:B------:R-:W3:Y:S01]  /*43bb0*/  LDG.E R45, desc[UR10][R56.64+0x1b0] ;  /* 0x0001b00a382d7981 */ /* 0x000ee2000c1e1900 */
[C---:B------:R-:W-:Y:S01]  /*43bc0*/  R2UR UR14, R54.reuse ;  /* 0x00000000360e72ca */ /* 0x040fe200000e0000 */
[----:B------:R-:W-:Y:S01]  /*43bd0*/  IMAD.MOV.U32 R41, RZ, RZ, -0x40100000 ;  /* 0xbff00000ff297424 */ /* 0x000fe200078e00ff */
[C---:B------:R-:W-:Y:S01]  /*43be0*/  R2UR UR15, R55.reuse ;  /* 0x00000000370f72ca */ /* 0x040fe200000e0000 */
[----:B0-----:R-:W-:Y:S01]  /*43bf0*/  IMAD.MOV.U32 R38, RZ, RZ, 0x0 ;  /* 0x00000000ff267424 */ /* 0x001fe200078e00ff */
[----:B------:R-:W-:Y:S01]  /*43c00*/  R2UR UR16, R54 ;  /* 0x00000000361072ca */ /* 0x000fe200000e0000 */
[----:B------:R-:W-:Y:S01]  /*43c10*/  IMAD.MOV.U32 R39, RZ, RZ, 0x7ff00000 ;  /* 0x7ff00000ff277424 */ /* 0x000fe200078e00ff */
[----:B------:R-:W-:Y:S01]  /*43c20*/  R2UR UR17, R55 ;  /* 0x00000000371172ca */ /* 0x000fe200000e0000 */
[----:B--2---:R-:W-:-:S02]  /*43c30*/  IMAD.IADD R43, R5, 0x1, R40 ;  /* 0x00000001052b7824 */ /* 0x004fc400078e0228 */
[----:B------:R-:W-:Y:S02]  /*43c40*/  IMAD.MOV.U32 R40, RZ, RZ, 0x0 ;  /* 0x00000000ff287424 */ /* 0x000fe400078e00ff */
[----:B------:R-:W-:-:S05]  /*43c50*/  IMAD.WIDE R42, R43, 0x4, R20 ;  /* 0x000000042b2a7825 */ /* 0x000fca00078e0214 */
[----:B---3--:R0:W-:Y:S04]  /*43c60*/  STG.E desc[UR4][R42.64], R45 ;  /* 0x0000002d2a007986 */ /* 0x0081e8000c101904 */
[----:B------:R0:W-:Y:S04]  /*43c70*/  STG.E.64 desc[UR10][R60.64+0x28f0], R40 ;  /* 0x0028f0283c007986 */ /* 0x0001e8000c101b0a */
[----:B------:R0:W-:Y:S04]  /*43c80*/  STG.E.64 desc[UR12][R60.64+0x28f8], R38 ;  /* 0x0028f8263c007986 */ /* 0x0001e8000c101b0c */
[----:B------:R-:W2:Y:S04]  /*43c90*/  LDG.E R62, desc[UR14][R56.64+0x1b0] ;  /* 0x0001b00e383e7981 */ /* 0x000ea8000c1e1900 */
[----:B------:R-:W2:Y:S01]  /*43ca0*/  LDG.E R64, desc[UR16][R56.64+0x1b4] ;  /* 0x0001b41038407981 */ /* 0x000ea2000c1e1900 */
[----:B------:R-:W-:Y:S01]  /*43cb0*/  BSSY.RECONVERGENT B0, `(.L_x_988) ;  /* 0x0000277000007945 */ /* 0x000fe20003800200 */
[----:B--2---:R-:W-:-:S05]  /*43cc0*/  IMAD.IADD R44, R64, 0x1, -R62 ;  /* 0x00000001402c7824 */ /* 0x004fca00078e0a3e */
        /* <DEDUP_REMOVED lines=20> */
[----:B0-----:R-:W-:Y:S02]  /*43e10*/  SEL R43, R19, RZ, P2 ;  /* 0x000000ff132b7207 */ /* 0x001fe40001000000 */
[----:B------:R-:W-:-:S03]  /*43e20*/  R2UR UR13, R55 ;  /* 0x00000000370d72ca */ /* 0x000fc600000e0000 */
[--C-:B-1----:R-:W-:Y:S02]  /*43e30*/  IMAD.IADD R41, R64, 0x1, -R43.reuse ;  /* 0x0000000140297824 */ /* 0x102fe400078e0a2b */
        /* <DEDUP_REMOVED lines=12> */
[----:B------:R-:W1:Y:S08]  /*43f00*/  @P2 LDC.64 R64, c[0x3][R40+-0x2d0] ;  /* 0x00ff4c0028402b82 */ /* 0x000e700000000a00 */
[----:B------:R-:W2:Y:S08]  /*43f10*/  @P2 LDC.64 R66, c[0x3][R40] ;  /* 0x00c0000028422b82 */ /* 0x000eb00000000a00 */
[----:B------:R-:W1:Y:S01]  /*43f20*/  @!P2 LDC.64 R64, c[0x3][0x62f0] ;  /* 0x00d8bc00ff40ab82 */ /* 0x000e620000000a00 */
[----:B--2---:R2:W-:Y:S04]  /*43f30*/  @P2 STG.E.64 desc[UR4][R60.64+0x28f8], R66 ;  /* 0x0028f8423c002986 */ /* 0x0045e8000c101b04 */
[----:B0-----:R2:W-:Y:S03]  /*43f40*/  @!P2 STG.E.64 desc[UR10][R60.64+0x28f8], R38 ;  /* 0x0028f8263c00a986 */ /* 0x0015e6000c101b0a */
[----:B------:R-:W0:Y:S01]  /*43f50*/  @!P2 LDC.64 R66, c[0x3][0x65c0] ;  /* 0x00d97000ff42ab82 */ /* 0x000e220000000a00 */
[----:B------:R-:W-:Y:S01]  /*43f60*/  ISETP.GE.AND P2, PT, R42, 0x5, PT ;  /* 0x000000052a00780c */ /* 0x000fe20003f46270 */
[----:B-1----:R2:W-:-:S12]  /*43f70*/  STG.E.64 desc[UR12][R60.64+0x28f0], R64 ;  /* 0x0028f0403c007986 */ /* 0x0025d8000c101b0c */
[----:B------:R-:W-:Y:S05]  /*43f80*/  @!P2 BRA `(.L_x_991) ;  /* 0x0000000000bca947 */ /* 0x000fea0003800000 */
[C---:B------:R-:W-:Y:S02]  /*43f90*/  R2UR UR10, R54.reuse ;  /* 0x00000000360a72ca */ /* 0x040fe400000e0000 */
[C---:B------:R-:W-:Y:S02]  /*43fa0*/  R2UR UR11, R55.reuse ;  /* 0x00000000370b72ca */ /* 0x040fe400000e0000 */
[C---:B------:R-:W-:Y:S02]  /*43fb0*/  R2UR UR12, R54.reuse ;  /* 0x00000000360c72ca */ /* 0x040fe400000e0000 */
[C---:B------:R-:W-:Y:S02]  /*43fc0*/  R2UR UR13, R55.reuse ;  /* 0x00000000370d72ca */ /* 0x040fe400000e0000 */
[----:B------:R-:W-:Y:S02]  /*43fd0*/  R2UR UR14, R54 ;  /* 0x00000000360e72ca */ /* 0x000fe400000e0000 */
[----:B------:R-:W-:-:S02]  /*43fe0*/  R2UR UR15, R55 ;  /* 0x00000000370f72ca */ /* 0x000fc400000e0000 */
[-C--:B------:R-:W-:Y:S02]  /*43ff0*/  IADD3 R62, P2, PT, R43, R58.reuse, RZ ;  /* 0x0000003a2b3e7210 */ /* 0x080fe40007f5e0ff */
[----:B------:R-:W-:Y:S02]  /*44000*/  IADD3 R44, P3, PT, R41, R58, RZ ;  /* 0x0000003a292c7210 */ /* 0x000fe40007f7e0ff */
[-C--:B------:R-:W-:Y:S02]  /*44010*/  LEA.HI.X.SX32 R63, R43, R59.reuse, 0x1, P2 ;  /* 0x0000003b2b3f7211 */ /* 0x080fe400010f0eff */
[----:B------:R-:W-:Y:S02]  /*44020*/  LEA.HI.X.SX32 R45, R41, R59, 0x1, P3 ;  /* 0x0000003b292d7211 */ /* 0x000fe400018f0eff */
[----:B------:R-:W-:Y:S01]  /*44030*/  R2UR UR4, R54 ;  /* 0x00000000360472ca */ /* 0x000fe200000e0000 */
[----:B--2---:R-:W2:Y:S01]  /*44040*/  LDG.E.U8 R39, desc[UR10][R62.64+0x1] ;  /* 0x0000010a3e277981 */ /* 0x004ea2000c1e1100 */
[----:B------:R-:W-:-:S03]  /*44050*/  R2UR UR5, R55 ;  /* 0x00000000370572ca */ /* 0x000fc600000e0000 */
[----:B------:R-:W2:Y:S04]  /*44060*/  LDG.E.U8 R40, desc[UR12][R62.64] ;  /* 0x0000000c3e287981 */ /* 0x000ea8000c1e1100 */
[----:B------:R-:W3:Y:S06]  /*44070*/  LDG.E.U8 R42, desc[UR14][R44.64] ;  /* 0x0000000e2c2a7981 */ /* 0x000eec000c1e1100 */
[----:B------:R-:W4:Y:S01]  /*44080*/  LDG.E.S8 R38, desc[UR4][R44.64+-0x1] ;  /* 0xffffff042c267981 */ /* 0x000f22000c1e1300 */
[----:B------:R-:W-:Y:S01]  /*44090*/  UMOV UR4, 0x5197d ;  /* 0x0005197d00047882 */ /* 0x000fe20000000000 */
[----:B------:R-:W-:Y:S01]  /*440a0*/  UMOV UR5, 0x448 ;  /* 0x0000044800057882 */ /* 0x000fe20000000000 */
[----:B------:R-:W-:-:S02]  /*440b0*/  R2UR UR16, R54 ;  /* 0x00000000361072ca */ /* 0x000fc400000e0000 */
[C---:B------:R-:W-:Y:S02]  /*440c0*/  R2UR UR17, R55.reuse ;  /* 0x00000000371172ca */ /* 0x040fe400000e0000 */
[----:B------:R-:W-:Y:S02]  /*440d0*/  R2UR UR18, R54 ;  /* 0x00000000361272ca */ /* 0x000fe400000e0000 */
[----:B------:R-:W-:Y:S02]  /*440e0*/  R2UR UR19, R55 ;  /* 0x00000000371372ca */ /* 0x000fe400000e0000 */
[----:B--2---:R-:W-:Y:S02]  /*440f0*/  PRMT R39, R40, 0x3340, R39 ;  /* 0x0000334028277816 */ /* 0x004fe40000000027 */
[----:B---3--:R-:W-:-:S04]  /*44100*/  PRMT R42, R42, 0x3340, RZ ;  /* 0x000033402a2a7816 */ /* 0x008fc800000000ff */
[----:B------:R-:W-:-:S05]  /*44110*/  PRMT R39, R39, 0x5410, R42 ;  /* 0x0000541027277816 */ /* 0x000fca000000002a */
[----:B----4-:R-:W-:-:S05]  /*44120*/  IDP.4A.S8.U8 R38, R39, UR4, R38 ;  /* 0x0000000427267c26 */ /* 0x010fca0008000226 */
[----:B------:R-:W-:-:S05]  /*44130*/  LEA R38, R38, UR5, 0x3 ;  /* 0x0000000526267c11 */ /* 0x000fca000f8e18ff */
[----:B------:R-:W-:-:S04]  /*44140*/  VIADD R69, R38, 0x10000 ;  /* 0x0001000026457836 */ /* 0x000fc80000000000 */
[----:B------:R-:W0:Y:S02]  /*44150*/  LDC.64 R38, c[0x3][R69+-0x6208] ;  /* 0x00e77e0045267b82 */ /* 0x000e240000000a00 */
[----:B0-----:R-:W-:-:S07]  /*44160*/  DADD R38, R38, R66 ;  /* 0x0000000026267229 */ /* 0x001fce0000000042 */
[----:B------:R0:W-:Y:S04]  /*44170*/  STG.E.64 desc[UR10][R60.64+0x28f8], R38 ;  /* 0x0028f8263c007986 */ /* 0x0001e8000c101b0a */
[----:B------:R-:W2:Y:S04]  /*44180*/  LDG.E.U8 R42, desc[UR14][R62.64+0x1] ;  /* 0x0000010e3e2a7981 */ /* 0x000ea8000c1e1100 */
[----:B------:R-:W2:Y:S04]  /*44190*/  LDG.E.U8 R67, desc[UR16][R62.64] ;  /* 0x000000103e437981 */ /* 0x000ea8000c1e1100 */
[----:B------:R-:W3:Y:S04]  /*441a0*/  LDG.E.U8 R66, desc[UR18][R44.64] ;  /* 0x000000122c427981 */ /* 0x000ee8000c1e1100 */
[----:B------:R-:W4:Y:S01]  /*441b0*/  LDG.E.S8 R40, desc[UR12][R44.64+-0x1] ;  /* 0xffffff0c2c287981 */ /* 0x000f22000c1e1300 */
[----:B--2---:R-:W-:-:S02]  /*441c0*/  PRMT R42, R67, 0x3340, R42 ;  /* 0x00003340432a7816 */ /* 0x004fc4000000002a */
[----:B---3--:R-:W-:-:S04]  /*441d0*/  PRMT R67, R66, 0x3340, RZ ;  /* 0x0000334042437816 */ /* 0x008fc800000000ff */
[----:B------:R-:W-:-:S05]  /*441e0*/  PRMT R67, R42, 0x5410, R67 ;  /* 0x000054102a437816 */ /* 0x000fca0000000043 */
[----:B----4-:R-:W-:-:S05]  /*441f0*/  IDP.4A.S8.U8 R40, R67, UR4, R40 ;  /* 0x0000000443287c26 */ /* 0x010fca0008000228 */
[----:B------:R-:W-:-:S05]  /*44200*/  LEA R40, R40, UR5, 0x3 ;  /* 0x0000000528287c11 */ /* 0x000fca000f8e18ff */
[----:B------:R-:W-:-:S04]  /*44210*/  VIADD R40, R40, 0x10000 ;  /* 0x0001000028287836 */ /* 0x000fc80000000000 */
[----:B0-----:R-:W0:Y:S01]  /*44220*/  LDC.64 R38, c[0x3][R40+-0x7590] ;  /* 0x00e29c0028267b82 */ /* 0x001e220000000a00 */
[----:B------:R-:W-:Y:S02]  /*44230*/  R2UR UR4, R54 ;  /* 0x00000000360472ca */ /* 0x000fe400000e0000 */
[----:B------:R-:W-:Y:S01]  /*44240*/  R2UR UR5, R55 ;  /* 0x00000000370572ca */ /* 0x000fe200000e0000 */
[----:B0-----:R-:W-:-:S12]  /*44250*/  DADD R38, R38, R64 ;  /* 0x0000000026267229 */ /* 0x001fd80000000040 */
[----:B------:R0:W-:Y:S01]  /*44260*/  STG.E.64 desc[UR4][R60.64+0x28f0], R38 ;  /* 0x0028f0263c007986 */ /* 0x0001e2000c101b04 */
[----:B------:R-:W-:Y:S05]  /*44270*/  BRA `(.L_x_992) ;  /* 0x0000000000687947 */ /* 0x000fea0003800000 */
.L_x_991:
[----:B------:R-:W-:-:S13]  /*44280*/  ISETP.NE.AND P2, PT, R42, 0x4, PT ;  /* 0x000000042a00780c */ /* 0x000fda0003f45270 */
[----:B------:R-:W-:Y:S05]  /*44290*/  @P2 BRA `(.L_x_992) ;  /* 0x0000000000602947 */ /* 0x000fea0003800000 */
[C---:B------:R-:W-:Y:S02]  /*442a0*/  R2UR UR4, R54.reuse ;  /* 0x00000000360472ca */ /* 0x040fe400000e0000 */
[C---:B------:R-:W-:Y:S02]  /*442b0*/  R2UR UR5, R55.reuse ;  /* 0x00000000370572ca */ /* 0x040fe400000e0000 */
[----:B------:R-:W-:Y:S02]  /*442c0*/  R2UR UR10, R54 ;  /* 0x00000000360a72ca */ /* 0x000fe400000e0000 */
[----:B------:R-:W-:Y:S02]  /*442d0*/  R2UR UR11, R55 ;  /* 0x00000000370b72ca */ /* 0x000fe400000e0000 */
[-C--:B------:R-:W-:Y:S02]  /*442e0*/  IADD3 R44, P2, PT, R43, R58.reuse, RZ ;  /* 0x0000003a2b2c7210 */ /* 0x080fe40007f5e0ff */
[----:B--2---:R-:W-:-:S02]  /*442f0*/  IADD3 R38, P3, PT, R41, R58, RZ ;  /* 0x0000003a29267210 */ /* 0x004fc40007f7e0ff */
[-C--:B------:R-:W-:Y:S02]  /*44300*/  LEA.HI.X.SX32 R45, R43, R59.reuse, 0x1, P2 ;  /* 0x0000003b2b2d7211 */ /* 0x080fe400010f0eff */
        /* <DEDUP_REMOVED lines=17> */
.L_x_992:
[----:B------:R-:W-:Y:S05]  /*44420*/  BSYNC.RECONVERGENT B1 ;  /* 0x0000000000017941 */ /* 0x000fea0003800200 */
.L_x_990:
[----:B------:R-:W-:Y:S01]  /*44430*/  ISETP.NE.AND P2, PT, R68, -0x5, PT ;  /* 0xfffffffb4400780c */ /* 0x000fe20003f45270 */
[----:B------:R-:W-:-:S12]  /*44440*/  BSSY.RECONVERGENT B1, `(.L_x_993) ;  /* 0x00001a5000017945 */ /* 0x000fd80003800200 */
[----:B------:R-:W-:Y:S05]  /*44450*/  @!P2 BRA `(.L_x_994) ;  /* 0x0000000c0028a947 */ /* 0x000fea0003800000 */
[----:B------:R-:W-:-:S13]  /*44460*/  ISETP.NE.AND P2, PT, R68, -0x4, PT ;  /* 0xfffffffc4400780c */ /* 0x000fda0003f45270 */
[----:B------:R-:W-:Y:S05]  /*44470*/  @P2 BRA `(.L_x_995) ;  /* 0x0000001800842947 */ /* 0x000fea0003800000 */
[----:B------:R-:W3:Y:S01]  /*44480*/  LDCU UR4, c[0x3][URZ] ;  /* 0x00c00000ff0477ac */ /* 0x000ee20008000800 */
[----:B------:R-:W-:Y:S01]  /*44490*/  R2UR UR10, R54 ;  /* 0x00000000360a72ca */ /* 0x000fe200000e0000 */
[----:B-1----:R-:W-:Y:S01]  /*444a0*/  IMAD.MOV.U32 R63, RZ, RZ, -0x1 ;  /* 0xffffffffff3f7424 */ /* 0x002fe200078e00ff */
[----:B------:R-:W-:Y:S02]  /*444b0*/  R2UR UR11, R55 ;  /* 0x00000000370b72ca */ /* 0x000fe400000e0000 */
[----:B0-2---:R-:W-:-:S04]  /*444c0*/  IADD3 R38, P3, PT, R43, R58, RZ ;  /* 0x0000003a2b267210 */ /* 0x005fc80007f7e0ff */
[----:B------:R-:W-:-:S07]  /*444d0*/  LEA.HI.X.SX32 R39, R43, R59, 0x1, P3 ;  /* 0x0000003b2b277211 */ /* 0x000fce00018f0eff */
[----:B------:R0:W-:Y:S01]  /*444e0*/  STG.E desc[UR10][R56.64+0x1a4], RZ ;  /* 0x0001a4ff38007986 */ /* 0x0001e2000c10190a */
[----:B---3--:R-:W-:-:S05]  /*444f0*/  IMAD.U32 R64, RZ, RZ, UR4 ;  /* 0x00000004ff407e24 */ /* 0x008fca000f8e00ff */
[----:B------:R-:W-:-:S13]  /*44500*/  ISETP.GE.AND P2, PT, R64, 0x1, PT ;  /* 0x000000014000780c */ /* 0x000fda0003f46270 */
[----:B0-----:R-:W-:Y:S05]  /*44510*/  @!P2 BRA `(.L_x_996) ;  /* 0x000000040034a947 */ /* 0x001fea0003800000 */
[----:B------:R-:W0:Y:S01]  /*44520*/  LDC R64, c[0x3][RZ] ;  /* 0x00c00000ff407b82 */ /* 0x000e220000000800 */
[----:B------:R-:W-:Y:S01]  /*44530*/  BSSY.RECONVERGENT B2, `(.L_x_996) ;  /* 0x000004b000027945 */ /* 0x000fe20003800200 */
[----:B------:R-:W-:-:S07]  /*44540*/  IMAD.MOV.U32 R45, RZ, RZ, RZ ;  /* 0x000000ffff2d7224 */ /* 0x000fce00078e00ff */
.L_x_1000:
        /* <DEDUP_REMOVED lines=56> */
.L_x_998:
[----:B------:R-:W-:Y:S05]  /*448d0*/  BSYNC.RELIABLE B3 ;  /* 0x0000000000037941 */ /* 0x000fea0003800100 */
.L_x_997:
        /* <DEDUP_REMOVED lines=11> */
.L_x_999:
[----:B------:R-:W-:Y:S01]  /*44990*/  R2UR UR4, R54 ;  /* 0x00000000360472ca */ /* 0x000fe200000e0000 */
[----:B------:R-:W-:Y:S01]  /*449a0*/  IMAD.MOV.U32 R65, RZ, RZ, 0x5 ;  /* 0x00000005ff417424 */ /* 0x000fe200078e00ff */
[----:B------:R-:W-:Y:S01]  /*449b0*/  R2UR UR5, R55 ;  /* 0x00000000370572ca */ /* 0x000fe200000e0000 */
[----:B------:R-:W-:-:S12]  /*449c0*/  IMAD.MOV.U32 R63, RZ, RZ, R45 ;  /* 0x000000ffff3f7224 */ /* 0x000fd800078e002d */
[----:B------:R0:W-:Y:S02]  /*449d0*/  STG.E desc[UR4][R56.64+0x1a8], R65 ;  /* 0x0001a84138007986 */ /* 0x0001e4000c101904 */
.L_x_1001:
[----:B------:R-:W-:Y:S05]  /*449e0*/  BSYNC.RECONVERGENT B2 ;  /* 0x0000000000027941 */ /* 0x000fea0003800200 */
.L_x_996:
        /* <DEDUP_REMOVED lines=8> */
[----:B-1----:R-:W3:Y:S01]  /*44a70*/  LDG.E.64 R44, desc[UR4][R60.64+0x28f8] ;  /* 0x0028f8043c2c7981 */ /* 0x002ee2000c1e1b00 */
[----:B--2---:R-:W-:-:S05]  /*44a80*/  IMAD.IADD R63, R63, 0x1, R64 ;  /* 0x000000013f3f7824 */ /* 0x004fca00078e0240 */
[----:B------:R-:W-:-:S06]  /*44a90*/  LEA R63, R63, 0x10000, 0x3 ;  /* 0x000100003f3f7811 */ /* 0x000fcc00078e18ff */
[----:B------:R-:W3:Y:S02]  /*44aa0*/  LDC.64 R62, c[0x3][R63+-0x48a8] ;  /* 0x00edd6003f3e7b82 */ /* 0x000ee40000000a00 */
[----:B---3--:R-:W-:-:S07]  /*44ab0*/  DADD R44, R62, R44 ;  /* 0x000000003e2c7229 */ /* 0x008fce000000002c */
[----:B------:R3:W-:Y:S04]  /*44ac0*/  STG.E.64 desc[UR4][R60.64+0x28f8], R44 ;  /* 0x0028f82c3c007986 */ /* 0x0007e8000c101b04 */
.L_x_1003:
[----:B------:R-:W-:Y:S05]  /*44ad0*/  BSYNC.RECONVERGENT B2 ;  /* 0x0000000000027941 */ /* 0x000fea0003800200 */
.L_x_1002:
[----:B------:R-:W-:Y:S01]  /*44ae0*/  R2UR UR4, R54 ;  /* 0x00000000360472ca */ /* 0x000fe200000e0000 */
[----:B------:R-:W-:Y:S01]  /*44af0*/  BSSY.RECONVERGENT B2, `(.L_x_1004) ;  /* 0x0000050000027945 */ /* 0x000fe20003800200 */
[----:B------:R-:W-:Y:S01]  /*44b00*/  R2UR UR5, R55 ;  /* 0x00000000370572ca */ /* 0x000fe200000e0000 */
[----:B-1-3--:R-:W-:Y:S01]  /*44b10*/  IMAD.MOV.U32 R45, RZ, RZ, -0x1 ;  /* 0xffffffffff2d7424 */ /* 0x00afe200078e00ff */
[----:B------:R-:W-:-:S11]  /*44b20*/  ISETP.GE.AND P2, PT, R64, 0x1, PT ;  /* 0x000000014000780c */ /* 0x000fd60003f46270 */
[----:B------:R1:W-:Y:S02]  /*44b30*/  STG.E desc[UR4][R56.64+0x1a4], RZ ;  /* 0x0001a4ff38007986 */ /* 0x0003e4000c101904 */
[----:B------:R-:W-:Y:S05]  /*44b40*/  @!P2 BRA `(.L_x_1005) ;  /* 0x000000040028a947 */ /* 0x000fea0003800000 */
[----:B--2---:R-:W-:-:S07]  /*44b50*/  IMAD.MOV.U32 R63, RZ, RZ, RZ ;  /* 0x000000ffff3f7224 */ /* 0x004fce00078e00ff */
.L_x_1009:
[C---:B------:R-:W-:Y:S02]  /*44b60*/  R2UR UR4, R54.reuse ;  /* 0x00000000360472ca */ /* 0x040fe400000e0000 */
[C---:B------:R-:W-:Y:S02]  /*44b70*/  R2UR UR5, R55.reuse ;  /* 0x00000000370572ca */ /* 0x040fe400000e0000 */
[C---:B------:R-:W-:Y:S02]  /*44b80*/  R2UR UR10, R54.reuse ;  /* 0x00000000360a72ca */ /* 0x040fe400000e0000 */
[C---:B------:R-:W-:Y:S02]  /*44b90*/  R2UR UR11, R55.reuse ;  /* 0x00000000370b72ca */ /* 0x040fe400000e0000 */
[----:B------:R-:W-:Y:S02]  /*44ba0*/  R2UR UR12, R54 ;  /* 0x00000000360c72ca */ /* 0x000fe400000e0000 */
[----:B------:R-:W-:-:S05]  /*44bb0*/  R2UR UR13, R55 ;  /* 0x00000000370d72ca */ /* 0x000fca00000e0000 */
[----:B--2---:R2:W-:Y:S04]  /*44bc0*/  STG.E desc[UR4][R56.64+0x1a0], RZ ;  /* 0x0001a0ff38007986 */ /* 0x0045e8000c101904 */
[----:B------:R2:W-:Y:S04]  /*44bd0*/  STG.E desc[UR10][R56.64+0x1a8], RZ ;  /* 0x0001a8ff38007986 */ /* 0x0005e8000c10190a */
[----:B------:R-:W3:Y:S01]  /*44be0*/  LDG.E.U8 R40, desc[UR12][R38.64] ;  /* 0x0000000c26287981 */ /* 0x000ee2000c1e1100 */
[----:B------:R-:W-:Y:S01]  /*44bf0*/  IMAD R42, R63, 0x5, RZ ;  /* 0x000000053f2a7824 */ /* 0x000fe200078e02ff */
[----:B------:R-:W-:Y:S03]  /*44c00*/  BSSY.RELIABLE B3, `(.L_x_1006) ;  /* 0x000002d000037945 */ /* 0x000fe60003800100 */
[----:B0-----:R-:W3:Y:S02]  /*44c10*/  LDC.U8 R65, c[0x3][R42+0x8] ;  /* 0x00c002002a417b82 */ /* 0x001ee40000000000 */
[----:B---3--:R-:W-:-:S13]  /*44c20*/  ISETP.NE.AND P2, PT, R40, R65, PT ;  /* 0x000000412800720c */ /* 0x008fda0003f45270 */
[----:B--2---:R-:W-:Y:S05]  /*44c30*/  @P2 BRA `(.L_x_1007) ;  /* 0x0000000000a42947 */ /* 0x004fea0003800000 */
        /* <DEDUP_REMOVED lines=41> */
.L_x_1007:
[----:B------:R-:W-:Y:S05]  /*44ed0*/  BSYNC.RELIABLE B3 ;  /* 0x0000000000037941 */ /* 0x000fea0003800100 */
.L_x_1006:
[----:B------:R-:W0:Y:S01]  /*44ee0*/  LDCU UR4, c[0x3][URZ] ;  /* 0x00c00000ff0477ac */ /* 0x000e220008000800 */
[----:B------:R-:W-:Y:S01]  /*44ef0*/  VIADD R63, R63, 0x1 ;  /* 0x000000013f3f7836 */ /* 0x000fe20000000000 */
[C---:B------:R-:W-:Y:S01]  /*44f00*/  R2UR UR10, R54.reuse ;  /* 0x00000000360a72ca */ /* 0x040fe200000e0000 */
[----:B------:R-:W-:Y:S01]  /*44f10*/  IMAD.MOV.U32 R65, RZ, RZ, 0x1 ;  /* 0x00000001ff417424 */ /* 0x000fe200078e00ff */
[C---:B------:R-:W-:Y:S02]  /*44f20*/  R2UR UR11, R55.reuse ;  /* 0x00000000370b72ca */ /* 0x040fe400000e0000 */
[----:B------:R-:W-:Y:S02]  /*44f30*/  R2UR UR12, R54 ;  /* 0x00000000360c72ca */ /* 0x000fe400000e0000 */
[----:B------:R-:W-:-:S09]  /*44f40*/  R2UR UR13, R55 ;  /* 0x00000000370d72ca */ /* 0x000fd200000e0000 */
[----:B------:R2:W-:Y:S01]  /*44f50*/  STG.E desc[UR10][R56.64+0x1a0], R65 ;  /* 0x0001a04138007986 */ /* 0x0005e2000c10190a */
[----:B0-----:R-:W-:-:S03]  /*44f60*/  ISETP.GE.AND P2, PT, R63, UR4, PT ;  /* 0x000000043f007c0c */ /* 0x001fc6000bf46270 */
[----:B------:R2:W-:Y:S10]  /*44f70*/  STG.E desc[UR12][R56.64+0x1a4], R63 ;  /* 0x0001a43f38007986 */ /* 0x0005f4000c10190c */
[----:B------:R-:W-:Y:S05]  /*44f80*/  @!P2 BRA `(.L_x_1009) ;  /* 0xfffffff800f4a947 */ /* 0x000fea000383ffff */
[----:B------:R-:W-:Y:S05]  /*44f90*/  BRA `(.L_x_1005) ;  /* 0x0000000000147947 */ /* 0x000fea0003800000 */
.L_x_1008:
[----:B------:R-:W-:Y:S01]  /*44fa0*/  R2UR UR4, R54 ;  /* 0x00000000360472ca */ /* 0x000fe200000e0000 */
[----:B------:R-:W-:Y:S01]  /*44fb0*/  IMAD.MOV.U32 R39, RZ, RZ, 0x5 ;  /* 0x00000005ff277424 */ /* 0x000fe200078e00ff */
[----:B------:R-:W-:Y:S01]  /*44fc0*/  R2UR UR5, R55 ;  /* 0x00000000370572ca */ /* 0x000fe200000e0000 */
[----:B------:R-:W-:-:S12]  /*44fd0*/  IMAD.MOV.U32 R45, RZ, RZ, R63 ;  /* 0x000000ffff2d7224 */ /* 0x000fd800078e003f */
[----:B------:R3:W-:Y:S02]  /*44fe0*/  STG.E desc[UR4][R56.64+0x1a8], R39 ;  /* 0x0001a82738007986 */ /* 0x0007e4000c101904 */
.L_x_1005:
[----:B------:R-:W-:Y:S05]  /*44ff0*/  BSYNC.RECONVERGENT B2 ;  /* 0x0000000000027941 */ /* 0x000fea0003800200 */
.L_x_1004:
[----:B------:R-:W-:Y:S02]  /*45000*/  R2UR UR4, R54 ;  /* 0x00000000360472ca */ /* 0x000fe400000e0000 */
[----:B------:R-:W-:Y:S02]  /*45010*/  R2UR UR5, R55 ;  /* 0x00000000370572ca */ /* 0x000fe400000e0000 */
[----:B------:R-:W-:-:S11]  /*45020*/  ISETP.NE.AND P2, PT, R45, -0x1, PT ;  /* 0xffffffff2d00780c */ /* 0x000fd60003f45270 */
[----:B------:R4:W-:Y:S02]  /*45030*/  STG.E desc[UR4][R56.64+0x1ac], R45 ;  /* 0x0001ac2d38007986 */ /* 0x0009e4000c101904 */
[----:B------:R-:W-:Y:S05]  /*45040*/  @!P2 BRA `(.L_x_995) ;  /* 0x0000000c0090a947 */ /* 0x000fea0003800000 */
[----:B------:R-:W-:Y:S02]  /*45050*/  R2UR UR4, R54 ;  /* 0x00000000360472ca */ /* 0x000fe400000e0000 */
[----:B------:R-:W-:-:S13]  /*45060*/  R2UR UR5, R55 ;  /* 0x00000000370572ca */ /* 0x000fda00000e0000 */
[----:B---3--:R-:W3:Y:S01]  /*45070*/  LDG.E.64 R38, desc[UR4][R60.64+0x28f0] ;  /* 0x0028f0043c267981 */ /* 0x008ee2000c1e1b00 */
[----:B------:R-:W-:Y:S02]  /*45080*/  UMOV UR4, 0x448 ;  /* 0x0000044800047882 */ /* 0x000fe40000000000 */
[----:B----4-:R-:W-:Y:S02]  /*45090*/  LEA R45, R45, UR4, 0x3 ;  /* 0x000000042d2d7c11 */ /* 0x010fe4000f8e18ff */
[----:B------:R-:W-:-:S03]  /*450a0*/  R2UR UR4, R54 ;  /* 0x00000000360472ca */ /* 0x000fc600000e0000 */
[----:B------:R-:W-:-:S06]  /*450b0*/  VIADD R45, R45, 0x10000 ;  /* 0x000100002d2d7836 */ /* 0x000fcc0000000000 */
[----:B------:R-:W3:Y:S02]  /*450c0*/  LDC.64 R44, c[0x3][R45+-0x4cf0] ;  /* 0x00ecc4002d2c7b82 */ /* 0x000ee40000000a00 */
[----:B---3--:R-:W-:-:S07]  /*450d0*/  DADD R38, R44, R38 ;  /* 0x000000002c267229 */ /* 0x008fce0000000026 */
[----:B------:R3:W-:Y:S01]  /*450e0*/  STG.E.64 desc[UR4][R60.64+0x28f0], R38 ;  /* 0x0028f0263c007986 */ /* 0x0007e2000c101b04 */
[----:B------:R-:W-:Y:S05]  /*450f0*/  BRA `(.L_x_995) ;  /* 0x0000000c00647947 */ /* 0x000fea0003800000 */
.L_x_994:
        /* <DEDUP_REMOVED lines=13> */
.L_x_1014:
        /* <DEDUP_REMOVED lines=11> */
[----:B------:R-:W-:-:S04]  /*45280*/  IMAD R42, R65, 0x6, R2 ;  /* 0x00000006412a7824 */ /* 0x000fc800078e0202 */
        /* <DEDUP_REMOVED lines=54> */
.L_x_1012:
[----:B------:R-:W-:Y:S05]  /*455f0*/  BSYNC.RELIABLE B3 ;  /* 0x0000000000037941 */ /* 0x000fea0003800100 */
.L_x_1011:
        /* <DEDUP_REMOVED lines=11> */
.L_x_1013:
[----:B------:R-:W-:Y:S01]  /*456b0*/  R2UR UR4, R54 ;  /* 0x00000000360472ca */ /* 0x000fe200000e0000 */
[----:B------:R-:W-:Y:S01]  /*456c0*/  IMAD.MOV.U32 R65, RZ, RZ, 0x6 ;  /* 0x00000006ff417424 */ /* 0x000fe200078e00ff */
[----:B------:R-:W-:Y:S01]  /*456d0*/  R2UR UR5, R55 ;  /* 0x00000000370572ca */ /* 0x000fe200000e0000 */
[----:B------:R-:W-:-:S12]  /*456e0*/  IMAD.MOV.U32 R63, RZ, RZ, R45 ;  /* 0x000000ffff3f7224 */ /* 0x000fd800078e002d */
[----:B------:R0:W-:Y:S02]  /*456f0*/  STG.E desc[UR4][R56.64+0x1a8], R65 ;  /* 0x0001a84138007986 */ /* 0x0001e4000c101904 */
.L_x_1015:
[----:B------:R-:W-:Y:S05]  /*45700*/  BSYNC.RECONVERGENT B2 ;  /* 0x0000000000027941 */ /* 0x000fea0003800200 */
.L_x_1010:
        /* <DEDUP_REMOVED lines=9> */
[----:B--2---:R-:W-:-:S04]  /*457a0*/  IADD3 R63, PT, PT, R63, R0, R64 ;  /* 0x000000003f3f7210 */ /* 0x004fc80007ffe040 */
[----:B------:R-:W-:-:S06]  /*457b0*/  LEA R63, R63, 0x10000, 0x3 ;  /* 0x000100003f3f7811 */ /* 0x000fcc00078e18ff */
[----:B------:R-:W3:Y:S02]  /*457c0*/  LDC.64 R62, c[0x3][R63+-0x48a8] ;  /* 0x00edd6003f3e7b82 */ /* 0x000ee40000000a00 */
[----:B---3--:R-:W-:-:S07]  /*457d0*/  DADD R44, R62, R44 ;  /* 0x000000003e2c7229 */ /* 0x008fce000000002c */
[----:B------:R3:W-:Y:S04]  /*457e0*/  STG.E.64 desc[UR4][R60.64+0x28f8], R44 ;  /* 0x0028f82c3c007986 */ /* 0x0007e8000c101b04 */
.L_x_1017:
[----:B------:R-:W-:Y:S05]  /*457f0*/  BSYNC.RECONVERGENT B2 ;  /* 0x0000000000027941 */ /* 0x000fea0003800200 */
.L_x_1016:
        /* <DEDUP_REMOVED lines=8> */
.L_x_1023:
        /* <DEDUP_REMOVED lines=9> */
[----:B------:R-:W-:Y:S01]  /*45910*/  IMAD R42, R63, 0x6, R2 ;  /* 0x000000063f2a7824 */ /* 0x000fe200078e0202 */
        /* <DEDUP_REMOVED lines=55> */
.L_x_1021:
[----:B------:R-:W-:Y:S05]  /*45c90*/  BSYNC.RELIABLE B3 ;  /* 0x0000000000037941 */ /* 0x000fea0003800100 */
.L_x_1020:
        /* <DEDUP_REMOVED lines=12> */
.L_x_1022:
[----:B------:R-:W-:Y:S01]  /*45d60*/  R2UR UR4, R54 ;  /* 0x00000000360472ca */ /* 0x000fe200000e0000 */
[----:B------:R-:W-:Y:S01]  /*45d70*/  IMAD.MOV.U32 R39, RZ, RZ, 0x6 ;  /* 0x00000006ff277424 */ /* 0x000fe200078e00ff */
[----:B------:R-:W-:Y:S01]  /*45d80*/  R2UR UR5, R55 ;  /* 0x00000000370572ca */ /* 0x000fe200000e0000 */
[----:B------:R-:W-:-:S12]  /*45d90*/  IMAD.MOV.U32 R45, RZ, RZ, R63 ;  /* 0x000000ffff2d7224 */ /* 0x000fd800078e003f */
[----:B------:R3:W-:Y:S02]  /*45da0*/  STG.E desc[UR4][R56.64+0x1a8], R39 ;  /* 0x0001a82738007986 */ /* 0x0007e4000c101904 */
.L_x_1019:
[----:B------:R-:W-:Y:S05]  /*45db0*/  BSYNC.RECONVERGENT B2 ;  /* 0x0000000000027941 */ /* 0x000fea0003800200 */
.L_x_1018:
        /* <DEDUP_REMOVED lines=8> */
[----:B----4-:R-:W-:-:S05]  /*45e40*/  IMAD.IADD R45, R0, 0x1, R45 ;  /* 0x00000001002d7824 */ /* 0x010fca00078e022d */
[----:B------:R-:W-:-:S06]  /*45e50*/  LEA R45, R45, 0x10000, 0x3 ;  /* 0x000100002d2d7811 */ /* 0x000fcc00078e18ff */
[----:B------:R-:W3:Y:S02]  /*45e60*/  LDC.64 R44, c[0x3][R45+-0x48a8] ;  /* 0x00edd6002d2c7b82 */ /* 0x000ee40000000a00 */
[----:B---3--:R-:W-:-:S07]  /*45e70*/  DADD R38, R44, R38 ;  /* 0x000000002c267229 */ /* 0x008fce0000000026 */
[----:B------:R3:W-:Y:S04]  /*45e80*/  STG.E.64 desc[UR4][R60.64+0x28f0], R38 ;  /* 0x0028f0263c007986 */ /* 0x0007e8000c101b04 */
.L_x_995:
[----:B------:R-:W-:Y:S05]  /*45e90*/  BSYNC.RECONVERGENT B1 ;  /* 0x0000000000017941 */ /* 0x000fea0003800200 */
.L_x_993:
[----:B------:R-:W-:Y:S02]  /*45ea0*/  R2UR UR4, R54 ;  /* 0x00000000360472ca */ /* 0x000fe400000e0000 */
[----:B------:R-:W-:-:S13]  /*45eb0*/  R2UR UR5, R55 ;  /* 0x00000000370572ca */ /* 0x000fda00000e0000 */
[----:B012---:R-:W2:Y:S01]  /*45ec0*/  LDG.E.64 R66, desc[UR4][R60.64+0x28f8] ;  /* 0x0028f8043c427981 */ /* 0x007ea2000c1e1b00 */
[----:B------:R-:W-:Y:S01]  /*45ed0*/  UMOV UR4, 0xff800000 ;  /* 0xff80000000047882 */ /* 0x000fe20000000000 */
[----:B------:R-:W-:Y:S01]  /*45ee0*/  UMOV UR5, 0x41cdcd64 ;  /* 0x41cdcd6400057882 */ /* 0x000fe20000000000 */
[----:B------:R-:W-:Y:S02]  /*45ef0*/  R2UR UR10, R54 ;  /* 0x00000000360a72ca */ /* 0x000fe400000e0000 */
[----:B------:R-:W-:-:S13]  /*45f00*/  R2UR UR11, R55 ;  /* 0x00000000370b72ca */ /* 0x000fda00000e0000 */
[----:B------:R-:W5:Y:S01]  /*45f10*/  LDG.E.64 R78, desc[UR10][R60.64+0x28b8] ;  /* 0x0028b80a3c4e7981 */ /* 0x000f62000c1e1b00 */
[----:B--2---:R-:W-:-:S14]  /*45f20*/  DSETP.GT.AND P2, PT, |R66|, UR4, PT ;  /* 0x0000000442007e2a */ /* 0x004fdc000bf44200 */
[----:B------:R-:W-:Y:S02]  /*45f30*/  @!P2 R2UR UR4, R54 ;  /* 0x000000003604a2ca */ /* 0x000fe400000e0000 */
[----:B------:R-:W-:-:S13]  /*45f40*/  @!P2 R2UR UR5, R55 ;  /* 0x000000003705a2ca */ /* 0x000fda00000e0000 */
[----:B------:R-:W5:Y:S01]  /*45f50*/  @!P2 LDG.E.64 R64, desc[UR4][R60.64+0x28f0] ;  /* 0x0028f0043c40a981 */ /* 0x000f62000c1e1b00 */
[----:B------:R-:W-:Y:S02]  /*45f60*/  R2UR UR4, R54 ;  /* 0x00000000360472ca */ /* 0x000fe400000e0000 */
[----:B------:R-:W-:-:S13]  /*45f70*/  R2UR UR5, R55 ;  /* 0x00000000370572ca */ /* 0x000fda00000e0000 */
[----:B----4-:R-:W2:Y:S04]  /*45f80*/  LDG.E.64 R44, desc[UR4][R60.64+0x28c0] ;  /* 0x0028c0043c2c7981 */ /* 0x010ea8000c1e1b00 */
[----:B------:R-:W4:Y:S01]  /*45f90*/  LDG.E.64 R90, desc[UR4][R60.64+0x28b0] ;  /* 0x0028b0043c5a7981 */ /* 0x000f22000c1e1b00 */
        /* <DEDUP_REMOVED lines=10> */
[----:B-----5:R-:W-:-:S08]  /*46040*/  DADD R64, R78, R64 ;  /* 0x000000004e407229 */ /* 0x020fd00000000040 */
[----:B--2---:R-:W-:-:S06]  /*46050*/  DADD R64, R64, R44 ;  /* 0x0000000040407229 */ /* 0x004fcc000000002c */
[----:B------:R-:W3:Y:S02]  /*46060*/  MUFU.RCP64H R63, R65 ;  /* 0x00000041003f7308 */ /* 0x000ee40000001800 */
[----:B---3--:R-:W-:-:S08]  /*46070*/  DFMA R38, -R64, R62, 1 ;  /* 0x3ff000004026742b */ /* 0x008fd0000000013e */
[----:B------:R-:W-:-:S08]  /*46080*/  DFMA R38, R38, R38, R38 ;  /* 0x000000262626722b */ /* 0x000fd00000000026 */
[----:B------:R-:W-:-:S08]  /*46090*/  DFMA R38, R62, R38, R62 ;  /* 0x000000263e26722b */ /* 0x000fd0000000003e */
[----:B------:R-:W-:Y:S02]  /*460a0*/  DFMA R62, -R64, R38, 1 ;  /* 0x3ff00000403e742b */ /* 0x000fe40000000126 */
[----:B----4-:R-:W-:-:S06]  /*460b0*/  DADD R66, R90, R66 ;  /* 0x000000005a427229 */ /* 0x010fcc0000000042 */
        /* <DEDUP_REMOVED lines=17> */
.L_x_1025:
[----:B------:R-:W-:Y:S05]  /*461d0*/  BSYNC.RECONVERGENT B1 ;  /* 0x0000000000017941 */ /* 0x000fea0003800200 */
.L_x_1024:
        /* <DEDUP_REMOVED lines=28> */
[----:B------:R-:W-:Y:S05]  /*463a0*/  @P2 BRA P3, `(.L_x_1027) ;  /* 0x00000000000c2947 */ /* 0x000fea0001800000 */
[----:B------:R-:W-:Y:S05]  /*463b0*/  BMOV.32.CLEAR RZ, B11 ;  /* 0x000000000bff7355 */ /* 0x000fea0000100000 */
[----:B------:R-:W-:-:S07]  /*463c0*/  MOV R38, 0x463e0 ;  /* 0x000463e000267802 */ /* 0x000fce0000000f00 */
[----:B------:R-:W-:Y:S05]  /*463d0*/  CALL.REL.NOINC `($__internal_0_$__cuda_sm20_div_rn_f64_full) ;  /* 0x000001f400a87944 */ /* 0x000fea0003c00000 */
.L_x_1027:
[----:B------:R-:W-:Y:S05]  /*463e0*/  BSYNC.RECONVERGENT B1 ;  /* 0x0000000000017941 */ /* 0x000fea0003800200 */
.L_x_1026:
[----:B------:R-:W-:Y:S02]  /*463f0*/  R2UR UR4, R54 ;  /* 0x00000000360472ca */ /* 0x000fe400000e0000 */
[----:B------:R-:W-:-:S13]  /*46400*/  R2UR UR5, R55 ;  /* 0x00000000370572ca */ /* 0x000fda00000e0000 */
[----:B------:R2:W-:Y:S02]  /*46410*/  STG.E.64 desc[UR4][R60.64+0x2928], R70 ;  /* 0x002928463c007986 */ /* 0x0005e4000c101b04 */
.L_x_989:
[----:B------:R-:W-:Y:S05]  /*46420*/  BSYNC.RECONVERGENT B0 ;  /* 0x0000000000007941 */ /* 0x000fea0003800200 */
.L_x_988:
[C---:B------:R-:W-:Y:S01]  /*46430*/  R2UR UR4, R54.reuse ;  /* 0x00000000360472ca */ /* 0x040fe200000e0000 */
[----:B------:R-:W-:Y:S01]  /*46440*/  IMAD.MOV.U32 R44, RZ, RZ, 0x0 ;  /* 0x00000000ff2c7424 */ /* 0x000fe200078e00ff */
[C---:B------:R-:W-:Y:S01]  /*46450*/  R2UR UR5, R55.reuse ;  /* 0x00000000370572ca */ /* 0x040fe200000e0000 */
[----:B0-----:R-:W-:Y:S01]  /*46460*/  IMAD.MOV.U32 R45, RZ, RZ, -0x40100000 ;  /* 0xbff00000ff2d7424 */ /* 0x001fe200078e00ff */
[C---:B------:R-:W-:Y:S01]  /*46470*/  R2UR UR10, R54.reuse ;  /* 0x00000000360a72ca */ /* 0x040fe200000e0000 */
[----:B-1----:R-:W-:Y:S01]  /*46480*/  IMAD.MOV.U32 R38, RZ, RZ, 0x0 ;  /* 0x00000000ff267424 */ /* 0x002fe200078e00ff */
        /* <DEDUP_REMOVED lines=9> */
[----:B------:R-:W3:Y:S01]  /*46520*/  LDG.E R41, desc[UR14][R56.64+0x1b4] ;  /* 0x0001b40e38297981 */ /* 0x000ee2000c1e1900 */
[----:B------:R-:W-:Y:S01]  /*46530*/  BSSY.RECONVERGENT B5, `(.L_x_1028) ;  /* 0x00002f5000057945 */ /* 0x000fe20003800200 */
[----:B---3--:R-:W-:-:S04]  /*46540*/  IMAD.IADD R62, R41, 0x1, -R42 ;  /* 0x00000001293e7824 */ /* 0x008fc800078e0a2a */
[C---:B------:R-:W-:Y:S01]  /*46550*/  VIADD R43, R62.reuse, 0xfffffffd ;  /* 0xfffffffd3e2b7836 */ /* 0x040fe20000000000 */
[----:B------:R-:W-:-:S04]  /*46560*/  ISETP.GE.AND P2, PT, R62, 0x7, PT ;  /* 0x000000073e00780c */ /* 0x000fc80003f46270 */
[----:B------:R0:W-:Y:S09]  /*46570*/  STG.E desc[UR4][R56.64+0x1a0], R43 ;  /* 0x0001a02b38007986 */ /* 0x0001f2000c101904 */
[----:B------:R-:W-:Y:S05]  /*46580*/  @!P2 BRA `(.L_x_1029) ;  /* 0x0000002c00bca947 */ /* 0x000fea0003800000 */
[C---:B0-----:R-:W-:Y:S01]  /*46590*/  VIADD R39, R42.reuse, 0xffffffff ;  /* 0xffffffff2a277836 */ /* 0x041fe20000000000 */
[-C--:B------:R-:W-:Y:S01]  /*465a0*/  IADD3 R100, P2, PT, R42, R58.reuse, RZ ;  /* 0x0000003a2a647210 */ /* 0x080fe20007f5e0ff */
[----:B------:R-:W-:Y:S01]  /*465b0*/  IMAD.IADD R40, R10, 0x1, R41 ;  /* 0x000000010a287824 */ /* 0x000fe200078e0229 */
[C---:B------:R-:W-:Y:S01]  /*465c0*/  IADD3 R98, P3, PT, R41.reuse, R58, RZ ;  /* 0x0000003a29627210 */ /* 0x040fe20007f7e0ff */
[----:B------:R-:W-:Y:S01]  /*465d0*/  BSSY.RECONVERGENT B4, `(.L_x_1030) ;  /* 0x00002e4000047945 */ /* 0x000fe20003800200 */
[----:B------:R-:W-:Y:S01]  /*465e0*/  IMAD.MOV.U32 R38, RZ, RZ, R43 ;  /* 0x000000ffff267224 */ /* 0x000fe200078e002b */
[----:B------:R-:W-:Y:S01]  /*465f0*/  LEA.HI.X.SX32 R101, R42, R59, 0x1, P2 ;  /* 0x0000003b2a657211 */ /* 0x000fe200010f0eff */
[----:B------:R-:W-:Y:S01]  /*46600*/  IMAD R39, R4, R39, R40 ;  /* 0x0000002704277224 */ /* 0x000fe200078e0228 */
[----:B------:R-:W-:Y:S01]  /*46610*/  LEA.HI.X.SX32 R99, R41, R59, 0x1, P3 ;  /* 0x0000003b29637211 */ /* 0x000fe200018f0eff */
[----:B------:R-:W-:Y:S02]  /*46620*/  VIADD R43, R62, 0xfffffffe ;  /* 0xfffffffe3e2b7836 */ /* 0x000fe40000000000 */
[----:B------:R-:W-:-:S02]  /*46630*/  VIADD R44, R42, 0x1 ;  /* 0x000000012a2c7836 */ /* 0x000fc40000000000 */
[C---:B------:R-:W-:Y:S02]  /*46640*/  VIADD R45, R41.reuse, 0xc2d ;  /* 0x00000c2d292d7836 */ /* 0x040fe40000000000 */
[----:B------:R-:W-:Y:S02]  /*46650*/  IMAD.IADD R78, R42, 0x1, R41 ;  /* 0x000000012a4e7824 */ /* 0x000fe400078e0229 */
[----:B------:R-:W-:Y:S02]  /*46660*/  VIADD R79, R41, 0xc4b ;  /* 0x00000c4b294f7836 */ /* 0x000fe40000000000 */
[----:B------:R-:W-:-:S07]  /*46670*/  IMAD.WIDE R96, R39, 0x8, R22 ;  /* 0x0000000827607825 */ /* 0x000fce00078e0216 */
.L_x_1064:
[----:B------:R-:W-:-:S04]  /*46680*/  IADD3 R39, PT, PT, R41, -0x20, -R42 ;  /* 0xffffffe029277810 */ /* 0x000fc80007ffe82a */
[----:B------:R-:W-:-:S13]  /*46690*/  ISETP.GE.AND P2, PT, R38, R39, PT ;  /* 0x000000272600720c */ /* 0x000fda0003f46270 */
[----:B01-3--:R-:W-:Y:S05]  /*466a0*/  @!P2 BRA `(.L_x_1031) ;  /* 0x0000002c0058a947 */ /* 0x00bfea0003800000 */
[--C-:B------:R-:W-:Y:S01]  /*466b0*/  IMAD.IADD R39, R41, 0x1, -R38.reuse ;  /* 0x0000000129277824 */ /* 0x100fe200078e0a26 */
[----:B------:R-:W-:Y:S01]  /*466c0*/  R2UR UR4, R54 ;  /* 0x00000000360472ca */ /* 0x000fe200000e0000 */
[----:B------:R-:W-:Y:S01]  /*466d0*/  BSSY.RECONVERGENT B3, `(.L_x_1032) ;  /* 0x00002cd000037945 */ /* 0x000fe20003800200 */
[----:B------:R-:W-:Y:S01]  /*466e0*/  R2UR UR5, R55 ;  /* 0x00000000370572ca */ /* 0x000fe200000e0000 */
[----:B--2---:R-:W-:Y:S01]  /*466f0*/  IMAD.MOV.U32 R71, RZ, RZ, R38 ;  /* 0x000000ffff477224 */ /* 0x004fe200078e0026 */
[----:B------:R-:W-:-:S11]  /*46700*/  ISETP.GE.AND P2, PT, R44, R39, PT ;  /* 0x000000272c00720c */ /* 0x000fd60003f46270 */
[----:B------:R0:W-:Y:S02]  /*46710*/  STG.E desc[UR4][R56.64+0x1a4], R44 ;  /* 0x0001a42c38007986 */ /* 0x0001e4000c101904 */
[----:B------:R-:W-:Y:S05]  /*46720*/  @P2 BRA `(.L_x_1033) ;  /* 0x0000002c001c2947 */ /* 0x000fea0003800000 */
[----:B------:R-:W-:Y:S02]  /*46730*/  IMAD.MOV.U32 R71, RZ, RZ, R38 ;  /* 0x000000ffff477224 */ /* 0x000fe400078e0026 */
[----:B------:R-:W-:-:S07]  /*46740*/  IMAD.MOV.U32 R75, RZ, RZ, R44 ;  /* 0x000000ffff4b7224 */ /* 0x000fce00078e002c */
.L_x_1063:
[----:B------:R-:W-:-:S13]  /*46750*/  ISETP.GT.AND P2, PT, R75, R19, PT ;  /* 0x000000134b00720c */ /* 0x000fda0003f44270 */
[----:B0--3--:R-:W-:Y:S05]  /*46760*/  @P2 BRA `(.L_x_1033) ;  /* 0x0000002c000c2947 */ /* 0x009fea0003800000 */
[----:B------:R-:W-:Y:S01]  /*46770*/  IMAD.IADD R81, R71, 0x1, R75 ;  /* 0x0000000147517824 */ /* 0x000fe200078e024b */
        /* <DEDUP_REMOVED lines=8> */
[----:B------:R1:W-:Y:S04]  /*46800*/  STG.E desc[UR4][R56.64+0x1a8], R81 ;  /* 0x0001a85138007986 */ /* 0x0003e8000c101904 */
[----:B------:R-:W2:Y:S01]  /*46810*/  LDG.E.64 R64, desc[UR10][R62.64] ;  /* 0x0000000a3e407981 */ /* 0x000ea2000c1e1b00 */
[----:B------:R-:W-:Y:S01]  /*46820*/  IMAD.MOV.U32 R38, RZ, RZ, -0x800000 ;  /* 0xff800000ff267424 */ /* 0x000fe200078e00ff */
[----:B------:R-:W-:Y:S01]  /*46830*/  BSSY.RECONVERGENT B2, `(.L_x_1034) ;  /* 0x00002ab000027945 */ /* 0x000fe20003800200 */
[----:B------:R-:W-:-:S06]  /*46840*/  IMAD.MOV.U32 R39, RZ, RZ, 0x41cdcd64 ;  /* 0x41cdcd64ff277424 */ /* 0x000fcc00078e00ff */
[----:B--2---:R-:W-:-:S14]  /*46850*/  DSETP.GEU.AND P2, PT, |R64|, R38, PT ;  /* 0x000000264000722a */ /* 0x004fdc0003f4e200 */
[----:B-1----:R-:W-:Y:S05]  /*46860*/  @P2 BRA `(.L_x_1035) ;  /* 0x00000028009c2947 */ /* 0x002fea0003800000 */
[----:B------:R-:W-:Y:S01]  /*46870*/  IMAD.IADD R40, R43, 0x1, -R71 ;  /* 0x000000012b287824 */ /* 0x000fe200078e0a47 */
[----:B------:R-:W-:Y:S01]  /*46880*/  R2UR UR4, R54 ;  /* 0x00000000360472ca */ /* 0x000fe200000e0000 */
[----:B------:R-:W-:Y:S01]  /*46890*/  IMAD.MOV.U32 R68, RZ, RZ, 0x0 ;  /* 0x00000000ff447424 */ /* 0x000fe200078e00ff */
[C---:B------:R-:W-:Y:S01]  /*468a0*/  R2UR UR5, R55.reuse ;  /* 0x00000000370572ca */ /* 0x040fe200000e0000 */
[----:B------:R-:W-:Y:S01]  /*468b0*/  IMAD.MOV.U32 R69, RZ, RZ, -0x3f56d000 ;  /* 0xc0a93000ff457424 */ /* 0x000fe200078e00ff */
[----:B------:R-:W-:Y:S01]  /*468c0*/  ISETP.GE.AND P2, PT, R40, 0x1f, PT ;  /* 0x0000001f2800780c */ /* 0x000fe20003f46270 */
[----:B------:R-:W-:Y:S01]  /*468d0*/  BSSY.RECONVERGENT B1, `(.L_x_1036) ;  /* 0x0000292000017945 */ /* 0x000fe20003800200 */
[----:B------:R-:W-:Y:S02]  /*468e0*/  R2UR UR10, R54 ;  /* 0x00000000360a72ca */ /* 0x000fe400000e0000 */
[----:B------:R-:W-:-:S07]  /*468f0*/  R2UR UR11, R55 ;  /* 0x00000000370b72ca */ /* 0x000fce00000e0000 */
[----:B------:R1:W-:Y:S02]  /*46900*/  STG.E.64 desc[UR4][R60.64+0x2930], R68 ;  /* 0x002930443c007986 */ /* 0x0003e4000c101b04 */
[C---:B------:R-:W-:Y:S01]  /*46910*/  @P2 R2UR UR12, R54.reuse ;  /* 0x00000000360c22ca */ /* 0x040fe200000e0000 */
[----:B------:R-:W-:Y:S01]  /*46920*/  @P2 IMAD.MOV.U32 R66, RZ, RZ, 0x0 ;  /* 0x00000000ff422424 */ /* 0x000fe200078e00ff */
[C---:B------:R-:W-:Y:S01]  /*46930*/  @P2 R2UR UR13, R55.reuse ;  /* 0x00000000370d22ca */ /* 0x040fe200000e0000 */
[----:B------:R-:W-:Y:S01]  /*46940*/  @P2 IMAD.MOV.U32 R67, RZ, RZ, -0x40100000 ;  /* 0xbff00000ff432424 */ /* 0x000fe200078e00ff */
[----:B------:R-:W-:Y:S01]  /*46950*/  @P2 R2UR UR14, R54 ;  /* 0x00000000360e22ca */ /* 0x000fe200000e0000 */
[----:B------:R-:W-:Y:S01]  /*46960*/  @P2 IMAD.MOV.U32 R64, RZ, RZ, 0x0 ;  /* 0x00000000ff402424 */ /* 0x000fe200078e00ff */
[----:B------:R-:W-:Y:S01]  /*46970*/  @P2 R2UR UR15, R55 ;  /* 0x00000000370f22ca */ /* 0x000fe200000e0000 */
[----:B------:R-:W-:Y:S01]  /*46980*/  @P2 IMAD.MOV.U32 R65, RZ, RZ, 0x7ff00000 ;  /* 0x7ff00000ff412424 */ /* 0x000fe200078e00ff */
[----:B------:R1:W-:Y:S07]  /*46990*/  STG.E.64 desc[UR10][R60.64+0x2938], RZ ;  /* 0x002938ff3c007986 */ /* 0x0003ee000c101b0a */
[----:B------:R1:W-:Y:S04]  /*469a0*/  @P2 STG.E.64 desc[UR12][R60.64+0x2900], R66 ;  /* 0x002900423c002986 */ /* 0x0003e8000c101b0c */
[----:B------:R1:W-:Y:S01]  /*469b0*/  @P2 STG.E.64 desc[UR14][R60.64+0x2908], R64 ;  /* 0x002908403c002986 */ /* 0x0003e2000c101b0e */
[----:B------:R-:W-:Y:S05]  /*469c0*/  @P2 BRA `(.L_x_1037) ;  /* 0x0000002800082947 */ /* 0x000fea0003800000 */
[----:B-1----:R-:W-:Y:S01]  /*469d0*/  IMAD.IADD R64, R81, 0x1, -R41 ;  /* 0x0000000151407824 */ /* 0x002fe200078e0a29 */
        /* <DEDUP_REMOVED lines=10> */
.L_x_1039:
[----:B------:R-:W-:Y:S05]  /*46a80*/  BSYNC.RELIABLE B0 ;  /* 0x0000000000007941 */ /* 0x000fea0003800100 */
.L_x_1038:
        /* <DEDUP_REMOVED lines=15> */
.L_x_1044:
[----:B------:R-:W-:Y:S05]  /*46b80*/  BSYNC.RELIABLE B10 ;  /* 0x00000000000a7941 */ /* 0x000fea0003800100 */
.L_x_1043:
[C---:B------:R-:W-:Y:S02]  /*46b90*/  R2UR UR12, R54.reuse ;  /* 0x00000000360c72ca */ /* 0x040fe400000e0000 */
[C---:B------:R-:W-:Y:S02]  /*46ba0*/  R2UR UR13, R55.reuse ;  /* 0x00000000370d72ca */ /* 0x040fe400000e0000 */
[C---:B------:R-:W-:Y:S02]  /*46bb0*/  R2UR UR14, R54.reuse ;  /* 0x00000000360e72ca */ /* 0x040fe400000e0000 */
[C---:B------:R-:W-:Y:S02]  /*46bc0*/  R2UR UR15, R55.reuse ;  /* 0x00000000370f72ca */ /* 0x040fe400000e0000 */
[----:B------:R-:W-:Y:S02]  /*46bd0*/  R2UR UR10, R54 ;  /* 0x00000000360a72ca */ /* 0x000fe400000e0000 */
[----:B------:R-:W-:-:S02]  /*46be0*/  R2UR UR11, R55 ;  /* 0x00000000370b72ca */ /* 0x000fc400000e0000 */
[C---:B------:R-:W-:Y:S02]  /*46bf0*/  IADD3 R64, P2, PT, R75.reuse, R58, RZ ;  /* 0x0000003a4b407210 */ /* 0x040fe40007f5e0ff */
[----:B------:R-:W-:Y:S01]  /*46c00*/  R2UR UR4, R54 ;  /* 0x00000000360472ca */ /* 0x000fe200000e0000 */
[----:B------:R-:W2:Y:S01]  /*46c10*/  LDG.E.U8 R69, desc[UR12][R100.64] ;  /* 0x0000000c64457981 */ /* 0x000ea2000c1e1100 */
[----:B------:R-:W-:Y:S02]  /*46c20*/  LEA.HI.X.SX32 R65, R75, R59, 0x1, P2 ;  /* 0x0000003b4b417211 */ /* 0x000fe400010f0eff */
[----:B------:R-:W-:Y:S01]  /*46c30*/  R2UR UR5, R55 ;  /* 0x00000000370572ca */ /* 0x000fe200000e0000 */
[----:B------:R-:W3:Y:S01]  /*46c40*/  LDG.E.U8 R70, desc[UR14][R98.64+0x1b] ;  /* 0x00001b0e62467981 */ /* 0x000ee2000c1e1100 */
[----:B------:R-:W-:-:S03]  /*46c50*/  IADD3 R66, P2, PT, R71, R64, RZ ;  /* 0x0000004047427210 */ /* 0x000fc60007f5e0ff */
[----:B------:R-:W2:Y:S01]  /*46c60*/  LDG.E.U8 R40, desc[UR10][R64.64] ;  /* 0x0000000a40287981 */ /* 0x000ea2000c1e1100 */
[----:B------:R-:W-:-:S07]  /*46c70*/  LEA.HI.X.SX32 R67, R71, R65, 0x1, P2 ;  /* 0x0000004147437211 */ /* 0x000fce00010f0eff */
[----:B------:R-:W4:Y:S01]  /*46c80*/  LDG.E.S8 R68, desc[UR4][R66.64+0x1b] ;  /* 0x00001b0442447981 */ /* 0x000f22000c1e1300 */
[----:B------:R-:W-:Y:S01]  /*46c90*/  UMOV UR4, 0x5197d ;  /* 0x0005197d00047882 */ /* 0x000fe20000000000 */
[----:B------:R-:W-:Y:S01]  /*46ca0*/  UMOV UR5, 0x448 ;  /* 0x0000044800057882 */ /* 0x000fe20000000000 */
[C---:B------:R-:W-:Y:S02]  /*46cb0*/  R2UR UR16, R54.reuse ;  /* 0x00000000361072ca */ /* 0x040fe400000e0000 */
[C---:B------:R-:W-:Y:S02]  /*46cc0*/  R2UR UR17, R55.reuse ;  /* 0x00000000371172ca */ /* 0x040fe400000e0000 */
[----:B------:R-:W-:Y:S02]  /*46cd0*/  R2UR UR18, R54 ;  /* 0x00000000361272ca */ /* 0x000fe400000e0000 */
[----:B------:R-:W-:Y:S02]  /*46ce0*/  R2UR UR19, R55 ;  /* 0x00000000371372ca */ /* 0x000fe400000e0000 */
[----:B---3--:R-:W-:-:S02]  /*46cf0*/  PRMT R70, R70, 0x3340, RZ ;  /* 0x0000334046467816 */ /* 0x008fc400000000ff */
[----:B--2---:R-:W-:Y:S01]  /*46d00*/  PRMT R69, R69, 0x3340, R40 ;  /* 0x0000334045457816 */ /* 0x004fe20000000028 */
[----:B------:R-:W-:-:S03]  /*46d10*/  IMAD.IADD R40, R42, 0x1, R81 ;  /* 0x000000012a287824 */ /* 0x000fc600078e0251 */
[----:B------:R-:W-:Y:S02]  /*46d20*/  PRMT R69, R69, 0x5410, R70 ;  /* 0x0000541045457816 */ /* 0x000fe40000000046 */
[----:B------:R-:W-:-:S03]  /*46d30*/  IADD3 R40, PT, PT, -R40, R79, R75 ;  /* 0x0000004f28287210 */ /* 0x000fc60007ffe14b */
[----:B----4-:R-:W-:Y:S01]  /*46d40*/  IDP.4A.S8.U8 R68, R69, UR4, R68 ;  /* 0x0000000445447c26 */ /* 0x010fe20008000244 */
[----:B------:R-:W-:-:S04]  /*46d50*/  LEA R40, R40, UR5, 0x3 ;  /* 0x0000000528287c11 */ /* 0x000fc8000f8e18ff */
[----:B------:R-:W-:Y:S02]  /*46d60*/  LEA R70, R68, UR5, 0x3 ;  /* 0x0000000544467c11 */ /* 0x000fe4000f8e18ff */
[----:B------:R-:W1:Y:S08]  /*46d70*/  LDC.64 R68, c[0x3][R40] ;  /* 0x00c0000028447b82 */ /* 0x000e700000000a00 */
[----:B------:R-:W1:Y:S02]  /*46d80*/  LDC.64 R106, c[0x3][R70+0x1388] ;  /* 0x00c4e200466a7b82 */ /* 0x000e640000000a00 */
[----:B-1----:R-:W-:-:S07]  /*46d90*/  DADD R106, R68, R106 ;  /* 0x00000000446a7229 */ /* 0x002fce000000006a */
        /* <DEDUP_REMOVED lines=17> */
.L_x_1045:
[----:B------:R-:W-:Y:S05]  /*46eb0*/  BSYNC.RECONVERGENT B0 ;  /* 0x0000000000007941 */ /* 0x000fea0003800200 */
.L_x_1042:
[----:B------:R-:W-:Y:S02]  /*46ec0*/  R2UR UR4, R54 ;  /* 0x00000000360472ca */ /* 0x000fe400000e0000 */
[----:B------:R-:W-:-:S13]  /*46ed0*/  R2UR UR5, R55 ;  /* 0x00000000370572ca */ /* 0x000fda00000e0000 */
[----:B------:R-:W1:Y:S01]  /*46ee0*/  LDG.E.64 R64, desc[UR4][R62.64] ;  /* 0x000000043e407981 */ /* 0x000e62000c1e1b00 */
[----:B------:R-:W-:Y:S02]  /*46ef0*/  R2UR UR10, R54 ;  /* 0x00000000360a72ca */ /* 0x000fe400000e0000 */
[----:B------:R-:W-:Y:S01]  /*46f00*/  R2UR UR11, R55 ;  /* 0x00000000370b72ca */ /* 0x000fe200000e0000 */
[----:B------:R-:W2:Y:S04]  /*46f10*/  LDG.E.64 R92, desc[UR4][R60.64+0x28b8] ;  /* 0x0028b8043c5c7981 */ /* 0x000ea8000c1e1b00 */
[----:B------:R-:W3:Y:S08]  /*46f20*/  LDG.E.64 R94, desc[UR4][R60.64+0x28b0] ;  /* 0x0028b0043c5e7981 */ /* 0x000ef0000c1e1b00 */
[----:B------:R-:W4:Y:S01]  /*46f30*/  LDG.E.64 R90, desc[UR10][R60.64+0x28c0] ;  /* 0x0028c00a3c5a7981 */ /* 0x000f22000c1e1b00 */
[----:B-1----:R-:W-:-:S07]  /*46f40*/  DADD R106, R64, R106 ;  /* 0x00000000406a7229 */ /* 0x002fce000000006a */
[----:B------:R1:W-:Y:S04]  /*46f50*/  STG.E.64 desc[UR4][R60.64+0x2938], R106 ;  /* 0x0029386a3c007986 */ /* 0x0003e8000c101b04 */
[----:B------:R5:W2:Y:S01]  /*46f60*/  LDG.E.64 R64, desc[UR10][R62.64+0x1388] ;  /* 0x0013880a3e407981 */ /* 0x000aa2000c1e1b00 */
[----:B------:R-:W-:Y:S01]  /*46f70*/  DSETP.GT.AND P2, PT, |R106|, R38, PT ;  /* 0x000000266a00722a */ /* 0x000fe20003f44200 */
[----:B-----5:R-:W-:-:S13]  /*46f80*/  IMAD.MOV.U32 R62, RZ, RZ, 0x1 ;  /* 0x00000001ff3e7424 */ /* 0x020fda00078e00ff */
[----:B-1----:R-:W-:Y:S02]  /*46f90*/  @P2 IMAD.MOV.U32 R106, RZ, RZ, 0x0 ;  /* 0x00000000ff6a2424 */ /* 0x002fe400078e00ff */
[----:B------:R-:W-:-:S06]  /*46fa0*/  @P2 IMAD.MOV.U32 R107, RZ, RZ, 0x7ff00000 ;  /* 0x7ff00000ff6b2424 */ /* 0x000fcc00078e00ff */
[----:B---3--:R-:W-:Y:S01]  /*46fb0*/  DADD R66, R94, R106 ;  /* 0x000000005e427229 */ /* 0x008fe2000000006a */
[----:B------:R-:W-:Y:S02]  /*46fc0*/  @P2 R2UR UR10, R54 ;  /* 0x00000000360a22ca */ /* 0x000fe400000e0000 */
[----:B------:R-:W-:-:S07]  /*46fd0*/  @P2 R2UR UR11, R55 ;  /* 0x00000000370b22ca */ /* 0x000fce00000e0000 */
[----:B------:R-:W-:Y:S01]  /*46fe0*/  FSETP.GEU.AND P3, PT, |R67|, 6.5827683646048100446e-37, PT ;  /* 0x036000004300780b */ /* 0x000fe20003f6e200 */
[----:B------:R-:W-:Y:S01]  /*46ff0*/  BSSY.RECONVERGENT B0, `(.L_x_1046) ;  /* 0x0000020000007945 */ /* 0x000fe20003800200 */
[----:B--2---:R-:W-:-:S07]  /*47000*/  DADD R104, R64, R104 ;  /* 0x0000000040687229 */ /* 0x004fce0000000068 */
[----:B------:R1:W-:Y:S02]  /*47010*/  STG.E.64 desc[UR4][R60.64+0x2930], R104 ;  /* 0x002930683c007986 */ /* 0x0003e4000c101b04 */
[----:B-1----:R-:W-:Y:S02]  /*47020*/  @P2 IMAD.MOV.U32 R104, RZ, RZ, 0x0 ;  /* 0x00000000ff682424 */ /* 0x002fe400078e00ff */
[----:B------:R-:W-:-:S06]  /*47030*/  @P2 IMAD.MOV.U32 R105, RZ, RZ, -0x40100000 ;  /* 0xbff00000ff692424 */ /* 0x000fcc00078e00ff */
[----:B------:R-:W-:-:S08]  /*47040*/  DADD R64, R92, R104 ;  /* 0x000000005c407229 */ /* 0x000fd00000000068 */
[----:B----4-:R-:W-:-:S06]  /*47050*/  DADD R64, R64, R90 ;  /* 0x0000000040407229 */ /* 0x010fcc000000005a */
[----:B------:R-:W1:Y:S02]  /*47060*/  MUFU.RCP64H R63, R65 ;  /* 0x00000041003f7308 */ /* 0x000e640000001800 */
[----:B-1----:R-:W-:-:S08]  /*47070*/  DFMA R38, -R64, R62, 1 ;  /* 0x3ff000004026742b */ /* 0x002fd0000000013e */
        /* <DEDUP_REMOVED lines=9> */
[----:B------:R-:W-:Y:S02]  /*47110*/  @P2 IMAD.MOV.U32 R62, RZ, RZ, 0x0 ;  /* 0x00000000ff3e2424 */ /* 0x000fe400078e00ff */
[----:B------:R-:W-:Y:S02]  /*47120*/  @P2 IMAD.MOV.U32 R63, RZ, RZ, 0x7ff00000 ;  /* 0x7ff00000ff3f2424 */ /* 0x000fe400078e00ff */
[----:B------:R-:W-:Y:S02]  /*47130*/  @P2 IMAD.MOV.U32 R38, RZ, RZ, 0x0 ;  /* 0x00000000ff262424 */ /* 0x000fe400078e00ff */
[----:B------:R-:W-:-:S03]  /*47140*/  @P2 IMAD.MOV.U32 R39, RZ, RZ, -0x40100000 ;  /* 0xbff00000ff272424 */ /* 0x000fc600078e00ff */
[----:B------:R-:W-:Y:S01]  /*47150*/  FFMA R40, RZ, R65, R103 ;  /* 0x00000041ff287223 */ /* 0x000fe20000000067 */
[----:B------:R1:W-:Y:S04]  /*47160*/  @P2 STG.E.64 desc[UR4][R60.64+0x2938], R62 ;  /* 0x0029383e3c002986 */ /* 0x0003e8000c101b04 */
[----:B------:R1:W-:Y:S01]  /*47170*/  @P2 STG.E.64 desc[UR10][R60.64+0x2930], R38 ;  /* 0x002930263c002986 */ /* 0x0003e2000c101b0a */
[----:B------:R-:W-:-:S13]  /*47180*/  FSETP.GT.AND P2, PT, |R40|, 1.469367938527859385e-39, PT ;  /* 0x001000002800780b */ /* 0x000fda0003f44200 */
[----:B-1----:R-:W-:Y:S05]  /*47190*/  @P2 BRA P3, `(.L_x_1047) ;  /* 0x0000000000142947 */ /* 0x002fea0001800000 */
[----:B------:R-:W-:Y:S05]  /*471a0*/  BMOV.32.CLEAR RZ, B11 ;  /* 0x000000000bff7355 */ /* 0x000fea0000100000 */
[----:B------:R-:W-:-:S07]  /*471b0*/  MOV R38, 0x471d0 ;  /* 0x000471d000267802 */ /* 0x000fce0000000f00 */
[----:B0-----:R-:W-:Y:S05]  /*471c0*/  CALL.REL.NOINC `($__internal_0_$__cuda_sm20_div_rn_f64_full) ;  /* 0x000001e8002c7944 */ /* 0x001fea0003c00000 */
[----:B------:R-:W-:Y:S02]  /*471d0*/  IMAD.MOV.U32 R102, RZ, RZ, R70 ;  /* 0x000000ffff667224 */ /* 0x000fe400078e0046 */
[----:B------:R-:W-:-:S07]  /*471e0*/  IMAD.MOV.U32 R103, RZ, RZ, R71 ;  /* 0x000000ffff677224 */ /* 0x000fce00078e0047 */
.L_x_1047:
[----:B------:R-:W-:Y:S05]  /*471f0*/  BSYNC.RECONVERGENT B0 ;  /* 0x0000000000007941 */ /* 0x000fea0003800200 */
.L_x_1046:
        /* <DEDUP_REMOVED lines=29> */
[----:B0-----:R-:W-:Y:S05]  /*473d0*/  CALL.REL.NOINC `($__internal_0_$__cuda_sm20_div_rn_f64_full) ;  /* 0x000001e400a87944 */ /* 0x001fea0003c00000 */
.L_x_1049:
[----:B------:R-:W-:Y:S05]  /*473e0*/  BSYNC.RECONVERGENT B0 ;  /* 0x0000000000007941 */ /* 0x000fea0003800200 */
.L_x_1048:
[----:B------:R-:W-:Y:S01]  /*473f0*/  R2UR UR4, R54 ;  /* 0x00000000360472ca */ /* 0x000fe200000e0000 */
[----:B------:R-:W-:Y:S01]  /*47400*/  DSETP.GE.AND P2, PT, R102, R70, PT ;  /* 0x000000466600722a */ /* 0x000fe20003f46000 */
[----:B------:R-:W-:-:S13]  /*47410*/  R2UR UR5, R55 ;  /* 0x00000000370572ca */ /* 0x000fda00000e0000 */
[----:B------:R1:W-:Y:S01]  /*47420*/  STG.E.64 desc[UR4][R60.64+0x2928], R70 ;  /* 0x002928463c007986 */ /* 0x0003e2000c101b04 */
[----:B------:R-:W-:Y:S05]  /*47430*/  @!P2 BRA `(.L_x_1037) ;  /* 0x0000001c006ca947 */ /* 0x000fea0003800000 */
[C---:B------:R-:W-:Y:S02]  /*47440*/  R2UR UR4, R54.reuse ;  /* 0x00000000360472ca */ /* 0x040fe400000e0000 */
[C---:B------:R-:W-:Y:S02]  /*47450*/  R2UR UR5, R55.reuse ;  /* 0x00000000370572ca */ /* 0x040fe400000e0000 */
[----:B------:R-:W-:Y:S02]  /*47460*/  R2UR UR10, R54 ;  /* 0x00000000360a72ca */ /* 0x000fe400000e0000 */
[----:B------:R-:W-:-:S09]  /*47470*/  R2UR UR11, R55 ;  /* 0x00000000370b72ca */ /* 0x000fd200000e0000 */
[----:B------:R2:W-:Y:S04]  /*47480*/  STG.E.64 desc[UR4][R60.64+0x2900], R104 ;  /* 0x002900683c007986 */ /* 0x0005e8000c101b04 */
[----:B------:R2:W-:Y:S01]  /*47490*/  STG.E.64 desc[UR10][R60.64+0x2908], R106 ;  /* 0x0029086a3c007986 */ /* 0x0005e2000c101b0a */
[----:B------:R-:W-:Y:S05]  /*474a0*/  BRA `(.L_x_1037) ;  /* 0x0000001c00507947 */ /* 0x000fea0003800000 */
.L_x_1041:
[C---:B------:R-:W-:Y:S02]  /*474b0*/  R2UR UR4, R54.reuse ;  /* 0x00000000360472ca */ /* 0x040fe400000e0000 */
[C---:B------:R-:W-:Y:S02]  /*474c0*/  R2UR UR5, R55.reuse ;  /* 0x00000000370572ca */ /* 0x040fe400000e0000 */
[C---:B------:R-:W-:Y:S02]  /*474d0*/  R2UR UR10, R54.reuse ;  /* 0x00000000360a72ca */ /* 0x040fe400000e0000 */
[----:B------:R-:W-:Y:S02]  /*474e0*/  R2UR UR11, R55 ;  /* 0x00000000370b72ca */ /* 0x000fe400000e0000 */
[----:B------:R-:W-:Y:S02]  /*474f0*/  IADD3 R66, P2, PT, R75, R58, RZ ;  /* 0x0000003a4b427210 */ /* 0x000fe40007f5e0ff */
[----:B------:R-:W-:-:S02]  /*47500*/  R2UR UR12, R54 ;  /* 0x00000000360c72ca */ /* 0x000fc400000e0000 */
[C---:B------:R-:W-:Y:S02]  /*47510*/  R2UR UR13, R55.reuse ;  /* 0x00000000370d72ca */ /* 0x040fe400000e0000 */
[----:B------:R-:W-:Y:S01]  /*47520*/  R2UR UR14, R54 ;  /* 0x00000000360e72ca */ /* 0x000fe200000e0000 */
[----:B------:R-:W2:Y:S01]  /*47530*/  LDG.E.S8 R40, desc[UR4][R100.64] ;  /* 0x0000000464287981 */ /* 0x000ea2000c1e1300 */
[----:B------:R-:W-:Y:S02]  /*47540*/  R2UR UR15, R55 ;  /* 0x00000000370f72ca */ /* 0x000fe400000e0000 */
[----:B------:R-:W-:Y:S01]  /*47550*/  LEA.HI.X.SX32 R67, R75, R59, 0x1, P2 ;  /* 0x0000003b4b437211 */ /* 0x000fe200010f0eff */
[----:B------:R-:W2:Y:S01]  /*47560*/  LDG.E.S8 R69, desc[UR10][R98.64+0x1b] ;  /* 0x00001b0a62457981 */ /* 0x000ea2000c1e1300 */
[C---:B------:R-:W-:Y:S01]  /*47570*/  IADD3 R64, P2, PT, R71.reuse, R66, RZ ;  /* 0x0000004247407210 */ /* 0x040fe20007f5e0ff */
[----:B------:R-:W-:Y:S01]  /*47580*/  IMAD.IADD R68, R42, 0x1, R81 ;  /* 0x000000012a447824 */ /* 0x000fe200078e0251 */
[----:B------:R-:W-:Y:S01]  /*47590*/  R2UR UR16, R54 ;  /* 0x00000000361072ca */ /* 0x000fe200000e0000 */
[----:B------:R-:W3:Y:S01]  /*475a0*/  LDG.E.64 R90, desc[UR10][R60.64+0x28c0] ;  /* 0x0028c00a3c5a7981 */ /* 0x000ee2000c1e1b00 */
[----:B------:R-:W-:-:S03]  /*475b0*/  LEA.HI.X.SX32 R65, R71, R67, 0x1, P2 ;  /* 0x0000004347417211 */ /* 0x000fc600010f0eff */
[----:B------:R-:W4:Y:S04]  /*475c0*/  LDG.E.S8 R70, desc[UR12][R66.64] ;  /* 0x0000000c42467981 */ /* 0x000f28000c1e1300 */
[----:B------:R-:W4:Y:S01]  /*475d0*/  LDG.E.S8 R71, desc[UR14][R64.64+0x1b] ;  /* 0x00001b0e40477981 */ /* 0x000f22000c1e1300 */
[----:B------:R-:W-:Y:S01]  /*475e0*/  IADD3 R68, PT, PT, -R68, R79, R75 ;  /* 0x0000004f44447210 */ /* 0x000fe20007ffe14b */
[----:B------:R-:W-:-:S03]  /*475f0*/  UMOV UR4, 0x448 ;  /* 0x0000044800047882 */ /* 0x000fc60000000000 */
[----:B------:R-:W-:Y:S02]  /*47600*/  LEA R75, R68, UR4, 0x3 ;  /* 0x00000004444b7c11 */ /* 0x000fe4000f8e18ff */
[----:B------:R-:W-:Y:S02]  /*47610*/  R2UR UR4, R54 ;  /* 0x00000000360472ca */ /* 0x000fe400000e0000 */
[----:B------:R-:W-:-:S11]  /*47620*/  R2UR UR17, R55 ;  /* 0x00000000371172ca */ /* 0x000fd600000e0000 */
[----:B------:R-:W5:Y:S04]  /*47630*/  LDG.E.64 R92, desc[UR4][R60.64+0x28b8] ;  /* 0x0028b8043c5c7981 */ /* 0x000f68000c1e1b00 */
[----:B------:R-:W3:Y:S01]  /*47640*/  LDG.E.64 R94, desc[UR4][R60.64+0x28b0] ;  /* 0x0028b0043c5e7981 */ /* 0x000ee2000c1e1b00 */
[----:B--2---:R-:W-:-:S05]  /*47650*/  IMAD R40, R40, 0x5, R69 ;  /* 0x0000000528287824 */ /* 0x004fca00078e0245 */
[----:B------:R-:W-:Y:S01]  /*47660*/  LEA R72, R40, 0x10000, 0x3 ;  /* 0x0001000028487811 */ /* 0x000fe200078e18ff */
[----:B------:R-:W1:Y:S01]  /*47670*/  LDC.64 R68, c[0x3][R75] ;  /* 0x00c000004b447b82 */ /* 0x000e620000000a00 */
[----:B----4-:R-:W-:-:S07]  /*47680*/  IMAD R70, R70, 0x5, R71 ;  /* 0x0000000546467824 */ /* 0x010fce00078e0247 */
[----:B------:R-:W1:Y:S01]  /*47690*/  LDC.64 R72, c[0x3][R72+-0x4970] ;  /* 0x00eda40048487b82 */ /* 0x000e620000000a00 */
[----:B------:R-:W-:-:S07]  /*476a0*/  LEA R74, R70, 0x10000, 0x3 ;  /* 0x00010000464a7811 */ /* 0x000fce00078e18ff */
[----:B------:R-:W2:Y:S01]  /*476b0*/  LDC.64 R70, c[0x3][R74+-0x4970] ;  /* 0x00eda4004a467b82 */ /* 0x000ea20000000a00 */
[----:B-1----:R-:W-:-:S08]  /*476c0*/  DADD R68, R68, R72 ;  /* 0x0000000044447229 */ /* 0x002fd00000000048 */
[----:B--2---:R-:W-:-:S07]  /*476d0*/  DADD R70, R68, R70 ;  /* 0x0000000044467229 */ /* 0x004fce0000000046 */
[----:B------:R1:W-:Y:S04]  /*476e0*/  STG.E.64 desc[UR4][R60.64+0x2938], R70 ;  /* 0x002938463c007986 */ /* 0x0003e8000c101b04 */
[----:B------:R-:W2:Y:S02]  /*476f0*/  LDG.E.64 R106, desc[UR10][R62.64] ;  /* 0x0000000a3e6a7981 */ /* 0x000ea4000c1e1b00 */
[----:B--2---:R-:W-:-:S07]  /*47700*/  DADD R106, R70, R106 ;  /* 0x00000000466a7229 */ /* 0x004fce000000006a */
[----:B------:R2:W-:Y:S04]  /*47710*/  STG.E.64 desc[UR4][R60.64+0x2938], R106 ;  /* 0x0029386a3c007986 */ /* 0x0005e8000c101b04 */
[----:B------:R-:W4:Y:S04]  /*47720*/  LDG.E.S8 R40, desc[UR10][R100.64] ;  /* 0x0000000a64287981 */ /* 0x000f28000c1e1300 */
[----:B------:R-:W4:Y:S04]  /*47730*/  LDG.E.S8 R69, desc[UR12][R98.64+0x1b] ;  /* 0x00001b0c62457981 */ /* 0x000f28000c1e1300 */
[----:B------:R-:W5:Y:S04]  /*47740*/  LDG.E.S8 R66, desc[UR14][R66.64] ;  /* 0x0000000e42427981 */ /* 0x000f68000c1e1300 */
[----:B------:R-:W5:Y:S01]  /*47750*/  LDG.E.S8 R65, desc[UR16][R64.64+0x1b] ;  /* 0x00001b1040417981 */ /* 0x000f62000c1e1300 */
[----:B----4-:R-:W-:-:S05]  /*47760*/  IMAD R40, R40, 0x5, R69 ;  /* 0x0000000528287824 */ /* 0x010fca00078e0245 */
[----:B------:R-:W-:Y:S01]  /*47770*/  LEA R72, R40, 0x10000, 0x3 ;  /* 0x0001000028487811 */ /* 0x000fe200078e18ff */
[----:B------:R-:W4:Y:S01]  /*47780*/  LDC.64 R68, c[0x3][R75+-0x2d0] ;  /* 0x00ff4c004b447b82 */ /* 0x000f220000000a00 */
[----:B-----5:R-:W-:-:S07]  /*47790*/  IMAD R40, R66, 0x5, R65 ;  /* 0x0000000542287824 */ /* 0x020fce00078e0241 */
[----:B------:R-:W4:Y:S01]  /*477a0*/  LDC.64 R72, c[0x3][R72+-0x4a38] ;  /* 0x00ed720048487b82 */ /* 0x000f220000000a00 */
[----:B------:R-:W-:-:S07]  /*477b0*/  LEA R40, R40, 0x10000, 0x3 ;  /* 0x0001000028287811 */ /* 0x000fce00078e18ff */
[----:B-1----:R-:W1:Y:S01]  /*477c0*/  LDC.64 R70, c[0x3][R40+-0x4a38] ;  /* 0x00ed720028467b82 */ /* 0x002e620000000a00 */
[----:B----4-:R-:W-:-:S08]  /*477d0*/  DADD R68, R68, R72 ;  /* 0x0000000044447229 */ /* 0x010fd00000000048 */
[----:B-1----:R-:W-:-:S07]  /*477e0*/  DADD R64, R68, R70 ;  /* 0x0000000044407229 */ /* 0x002fce0000000046 */
[----:B------:R-:W-:Y:S04]  /*477f0*/  STG.E.64 desc[UR4][R60.64+0x2930], R64 ;  /* 0x002930403c007986 */ /* 0x000fe8000c101b04 */
[----:B------:R-:W4:Y:S01]  /*47800*/  LDG.E.64 R62, desc[UR10][R62.64+0x1388] ;  /* 0x0013880a3e3e7981 */ /* 0x000f22000c1e1b00 */
[----:B------:R-:W-:-:S14]  /*47810*/  DSETP.GT.AND P2, PT, |R106|, R38, PT ;  /* 0x000000266a00722a */ /* 0x000fdc0003f44200 */
[----:B--2---:R-:W-:Y:S02]  /*47820*/  @P2 IMAD.MOV.U32 R106, RZ, RZ, 0x0 ;  /* 0x00000000ff6a2424 */ /* 0x004fe400078e00ff */
[----:B------:R-:W-:-:S06]  /*47830*/  @P2 IMAD.MOV.U32 R107, RZ, RZ, 0x7ff00000 ;  /* 0x7ff00000ff6b2424 */ /* 0x000fcc00078e00ff */
[----:B---3--:R-:W-:Y:S01]  /*47840*/  DADD R66, R94, R106 ;  /* 0x000000005e427229 */ /* 0x008fe2000000006a */
[----:B------:R-:W-:Y:S02]  /*47850*/  @P2 R2UR UR10, R54 ;  /* 0x00000000360a22ca */ /* 0x000fe400000e0000 */
[----:B------:R-:W-:-:S07]  /*47860*/  @P2 R2UR UR11, R55 ;  /* 0x00000000370b22ca */ /* 0x000fce00000e0000 */
[----:B------:R-:W-:Y:S01]  /*47870*/  FSETP.GEU.AND P3, PT, |R67|, 6.5827683646048100446e-37, PT ;  /* 0x036000004300780b */ /* 0x000fe20003f6e200 */
[----:B------:R-:W-:Y:S01]  /*47880*/  BSSY.RECONVERGENT B0, `(.L_x_1050) ;  /* 0x0000021000007945 */ /* 0x000fe20003800200 */
[----:B----4-:R-:W-:-:S07]  /*47890*/  DADD R104, R64, R62 ;  /* 0x0000000040687229 */ /* 0x010fce000000003e */
[----:B------:R1:W-:Y:S02]  /*478a0*/  STG.E.64 desc[UR4][R60.64+0x2930], R104 ;  /* 0x002930683c007986 */ /* 0x0003e4000c101b04 */
[----:B-1----:R-:W-:Y:S02]  /*478b0*/  @P2 IMAD.MOV.U32 R104, RZ, RZ, 0x0 ;  /* 0x00000000ff682424 */ /* 0x002fe400078e00ff */
[----:B------:R-:W-:-:S06]  /*478c0*/  @P2 IMAD.MOV.U32 R105, RZ, RZ, -0x40100000 ;  /* 0xbff00000ff692424 */ /* 0x000fcc00078e00ff */
[----:B------:R-:W-:-:S08]  /*478d0*/  DADD R64, R92, R104 ;  /* 0x000000005c407229 */ /* 0x000fd00000000068 */
[----:B------:R-:W-:-:S06]  /*478e0*/  DADD R64, R64, R90 ;  /* 0x0000000040407229 */ /* 0x000fcc000000005a */
[----:B------:R-:W1:Y:S01]  /*478f0*/  MUFU.RCP64H R63, R65 ;  /* 0x00000041003f7308 */ /* 0x000e620000001800 */
[----:B------:R-:W-:-:S06]  /*47900*/  IMAD.MOV.U32 R62, RZ, RZ, 0x1 ;  /* 0x00000001ff3e7424 */ /* 0x000fcc00078e00ff */
        /* <DEDUP_REMOVED lines=24> */
.L_x_1051:
[----:B------:R-:W-:Y:S05]  /*47a90*/  BSYNC.RECONVERGENT B0 ;  /* 0x0000000000007941 */ /* 0x000fea0003800200 */
.L_x_1050:
        /* <DEDUP_REMOVED lines=30> */
.L_x_1053:
[----:B------:R-:W-:Y:S05]  /*47c80*/  BSYNC.RECONVERGENT B0 ;  /* 0x0000000000007941 */ /* 0x000fea0003800200 */
.L_x_1052:
        /* <DEDUP_REMOVED lines=12> */
.L_x_1040:
        /* <DEDUP_REMOVED lines=11> */
[----:B------:R-:W2:Y:S01]  /*47e00*/  LDG.E.U8 R68, desc[UR10][R100.64+0x1] ;  /* 0x0000010a64447981 */ /* 0x000ea2000c1e1100 */
[C---:B------:R-:W-:Y:S02]  /*47e10*/  R2UR UR14, R54.reuse ;  /* 0x00000000360e72ca */ /* 0x040fe400000e0000 */
[C---:B------:R-:W-:Y:S01]  /*47e20*/  R2UR UR15, R55.reuse ;  /* 0x00000000370f72ca */ /* 0x040fe200000e0000 */
[----:B------:R-:W2:Y:S01]  /*47e30*/  LDG.E.U8 R69, desc[UR12][R100.64] ;  /* 0x0000000c64457981 */ /* 0x000ea2000c1e1100 */
[----:B------:R-:W-:Y:S02]  /*47e40*/  R2UR UR22, R54 ;  /* 0x00000000361672ca */ /* 0x000fe400000e0000 */
[----:B------:R-:W-:Y:S01]  /*47e50*/  R2UR UR23, R55 ;  /* 0x00000000371772ca */ /* 0x000fe200000e0000 */
[----:B------:R-:W3:Y:S01]  /*47e60*/  LDG.E.64 R90, desc[UR10][R60.64+0x28c0] ;  /* 0x0028c00a3c5a7981 */ /* 0x000ee2000c1e1b00 */
[----:B------:R-:W-:-:S02]  /*47e70*/  IADD3 R66, P2, PT, R81, R58, RZ ;  /* 0x0000003a51427210 */ /* 0x000fc40007f5e0ff */
[----:B------:R-:W-:Y:S02]  /*47e80*/  IADD3 R64, P3, PT, R75, R58, RZ ;  /* 0x0000003a4b407210 */ /* 0x000fe40007f7e0ff */
[-C--:B------:R-:W-:Y:S02]  /*47e90*/  LEA.HI.X.SX32 R67, R81, R59.reuse, 0x1, P2 ;  /* 0x0000003b51437211 */ /* 0x080fe400010f0eff */
[----:B------:R-:W-:Y:S01]  /*47ea0*/  LEA.HI.X.SX32 R65, R75, R59, 0x1, P3 ;  /* 0x0000003b4b417211 */ /* 0x000fe200018f0eff */
[----:B------:R-:W4:Y:S01]  /*47eb0*/  LDG.E.U8 R70, desc[UR14][R98.64+0x1b] ;  /* 0x00001b0e62467981 */ /* 0x000f22000c1e1100 */
[C---:B------:R-:W-:Y:S02]  /*47ec0*/  R2UR UR4, R54.reuse ;  /* 0x00000000360472ca */ /* 0x040fe400000e0000 */
[----:B------:R-:W-:Y:S01]  /*47ed0*/  R2UR UR5, R55 ;  /* 0x00000000370572ca */ /* 0x000fe200000e0000 */
[----:B------:R-:W5:Y:S01]  /*47ee0*/  LDG.E.U8 R72, desc[UR18][R66.64+0x1c] ;  /* 0x00001c1242487981 */ /* 0x000f62000c1e1100 */
[----:B------:R-:W-:-:S02]  /*47ef0*/  R2UR UR16, R54 ;  /* 0x00000000361072ca */ /* 0x000fc400000e0000 */
[----:B------:R-:W-:Y:S01]  /*47f00*/  R2UR UR17, R55 ;  /* 0x00000000371172ca */ /* 0x000fe200000e0000 */
[----:B------:R-:W5:Y:S04]  /*47f10*/  LDG.E.U8 R73, desc[UR20][R66.64+0x1b] ;  /* 0x00001b1442497981 */ /* 0x000f68000c1e1100 */
[----:B------:R-:W3:Y:S04]  /*47f20*/  LDG.E.U8 R74, desc[UR22][R64.64] ;  /* 0x00000016404a7981 */ /* 0x000ee8000c1e1100 */
[----:B------:R-:W3:Y:S04]  /*47f30*/  LDG.E.S8 R40, desc[UR4][R98.64+0x1a] ;  /* 0x00001a0462287981 */ /* 0x000ee8000c1e1300 */
[----:B------:R-:W3:Y:S01]  /*47f40*/  LDG.E.S8 R71, desc[UR16][R64.64+-0x1] ;  /* 0xffffff1040477981 */ /* 0x000ee2000c1e1300 */
[----:B------:R-:W-:Y:S01]  /*47f50*/  UMOV UR4, 0x5197d ;  /* 0x0005197d00047882 */ /* 0x000fe20000000000 */
[----:B------:R-:W-:Y:S01]  /*47f60*/  UMOV UR5, 0x448 ;  /* 0x0000044800057882 */ /* 0x000fe20000000000 */
[----:B--2---:R-:W-:-:S02]  /*47f70*/  PRMT R68, R69, 0x3340, R68 ;  /* 0x0000334045447816 */ /* 0x004fc40000000044 */
[----:B----4-:R-:W-:Y:S02]  /*47f80*/  PRMT R69, R70, 0x3340, RZ ;  /* 0x0000334046457816 */ /* 0x010fe400000000ff */
[----:B-----5:R-:W-:Y:S02]  /*47f90*/  PRMT R72, R73, 0x3340, R72 ;  /* 0x0000334049487816 */ /* 0x020fe40000000048 */
[----:B---3--:R-:W-:Y:S02]  /*47fa0*/  PRMT R73, R74, 0x3340, RZ ;  /* 0x000033404a497816 */ /* 0x008fe400000000ff */
[----:B------:R-:W-:Y:S02]  /*47fb0*/  PRMT R69, R68, 0x5410, R69 ;  /* 0x0000541044457816 */ /* 0x000fe40000000045 */
[----:B------:R-:W-:-:S03]  /*47fc0*/  PRMT R72, R72, 0x5410, R73 ;  /* 0x0000541048487816 */ /* 0x000fc60000000049 */
[----:B------:R-:W-:Y:S02]  /*47fd0*/  IDP.4A.S8.U8 R40, R69, UR4, R40 ;  /* 0x0000000445287c26 */ /* 0x000fe40008000228 */
[----:B------:R-:W-:-:S03]  /*47fe0*/  IDP.4A.S8.U8 R71, R72, UR4, R71 ;  /* 0x0000000448477c26 */ /* 0x000fc60008000247 */
[----:B------:R-:W-:Y:S02]  /*47ff0*/  LEA R40, R40, UR5, 0x3 ;  /* 0x0000000528287c11 */ /* 0x000fe4000f8e18ff */
[----:B------:R-:W-:Y:S02]  /*48000*/  LEA R72, R71, UR5, 0x3 ;  /* 0x0000000547487c11 */ /* 0x000fe4000f8e18ff */
[----:B------:R-:W1:Y:S08]  /*48010*/  LDC.64 R70, c[0x3][R40+0x2710] ;  /* 0x00c9c40028467b82 */ /* 0x000e700000000a00 */
[----:B------:R-:W1:Y:S02]  /*48020*/  LDC.64 R68, c[0x3][R72+0x2710] ;  /* 0x00c9c40048447b82 */ /* 0x000e640000000a00 */
[----:B-1----:R-:W-:-:S07]  /*48030*/  DADD R68, R70, R68 ;  /* 0x0000000046447229 */ /* 0x002fce0000000044 */
[----:B------:R1:W-:Y:S04]  /*48040*/  STG.E.64 desc[UR10][R60.64+0x2930], R68 ;  /* 0x002930443c007986 */ /* 0x0003e8000c101b0a */
[----:B------:R-:W2:Y:S02]  /*48050*/  LDG.E.64 R106, desc[UR12][R62.64+0x1388] ;  /* 0x0013880c3e6a7981 */ /* 0x000ea4000c1e1b00 */
[----:B--2---:R-:W-:-:S07]  /*48060*/  DADD R106, R68, R106 ;  /* 0x00000000446a7229 */ /* 0x004fce000000006a */
[----:B------:R2:W-:Y:S04]  /*48070*/  STG.E.64 desc[UR10][R60.64+0x2930], R106 ;  /* 0x0029306a3c007986 */ /* 0x0005e8000c101b0a */
[----:B------:R-:W3:Y:S04]  /*48080*/  LDG.E.U8 R73, desc[UR18][R66.64+0x1c] ;  /* 0x00001c1242497981 */ /* 0x000ee8000c1e1100 */
[----:B------:R-:W3:Y:S04]  /*48090*/  LDG.E.U8 R74, desc[UR20][R66.64+0x1b] ;  /* 0x00001b14424a7981 */ /* 0x000ee8000c1e1100 */
[----:B-1----:R-:W4:Y:S04]  /*480a0*/  LDG.E.U8 R68, desc[UR12][R100.64+0x1] ;  /* 0x0000010c64447981 */ /* 0x002f28000c1e1100 */
        /* <DEDUP_REMOVED lines=15> */
[----:B------:R-:W1:Y:S08]  /*481a0*/  LDC.64 R64, c[0x3][R71+0x3a98] ;  /* 0x00cea60047407b82 */ /* 0x000e700000000a00 */
[----:B------:R-:W1:Y:S01]  /*481b0*/  LDC.64 R66, c[0x3][R40+0x3a98] ;  /* 0x00cea60028427b82 */ /* 0x000e620000000a00 */
[----:B------:R-:W-:-:S02]  /*481c0*/  R2UR UR4, R54 ;  /* 0x00000000360472ca */ /* 0x000fc400000e0000 */
[----:B------:R-:W-:-:S13]  /*481d0*/  R2UR UR5, R55 ;  /* 0x00000000370572ca */ /* 0x000fda00000e0000 */
[----:B------:R-:W2:Y:S04]  /*481e0*/  LDG.E.64 R92, desc[UR4][R60.64+0x28b8] ;  /* 0x0028b8043c5c7981 */ /* 0x000ea8000c1e1b00 */
[----:B------:R-:W3:Y:S01]  /*481f0*/  LDG.E.64 R94, desc[UR4][R60.64+0x28b0] ;  /* 0x0028b0043c5e7981 */ /* 0x000ee2000c1e1b00 */
[----:B-1----:R-:W-:-:S07]  /*48200*/  DADD R64, R66, R64 ;  /* 0x0000000042407229 */ /* 0x002fce0000000040 */
[----:B------:R2:W-:Y:S04]  /*48210*/  STG.E.64 desc[UR4][R60.64+0x2938], R64 ;  /* 0x002938403c007986 */ /* 0x0005e8000c101b04 */
[----:B------:R-:W4:Y:S01]  /*48220*/  LDG.E.64 R62, desc[UR10][R62.64] ;  /* 0x0000000a3e3e7981 */ /* 0x000f22000c1e1b00 */
[----:B------:R-:W-:Y:S01]  /*48230*/  BSSY.RECONVERGENT B11, `(.L_x_1055) ;  /* 0x00000270000b7945 */ /* 0x000fe20003800200 */
[----:B----4-:R-:W-:-:S08]  /*48240*/  DADD R104, R64, R62 ;  /* 0x0000000040687229 */ /* 0x010fd0000000003e */
[----:B------:R-:W-:-:S14]  /*48250*/  DSETP.GT.AND P2, PT, |R104|, R38, PT ;  /* 0x000000266800722a */ /* 0x000fdc0003f44200 */
[----:B------:R-:W-:Y:S02]  /*48260*/  @P2 IMAD.MOV.U32 R106, RZ, RZ, 0x0 ;  /* 0x00000000ff6a2424 */ /* 0x000fe400078e00ff */
[----:B------:R-:W-:-:S06]  /*48270*/  @P2 IMAD.MOV.U32 R107, RZ, RZ, -0x40100000 ;  /* 0xbff00000ff6b2424 */ /* 0x000fcc00078e00ff */
[----:B--2---:R-:W-:-:S08]  /*48280*/  DADD R64, R92, R106 ;  /* 0x000000005c407229 */ /* 0x004fd0000000006a */
[----:B------:R-:W-:-:S06]  /*48290*/  DADD R64, R64, R90 ;  /* 0x0000000040407229 */ /* 0x000fcc000000005a */
[----:B------:R-:W1:Y:S01]  /*482a0*/  MUFU.RCP64H R63, R65 ;  /* 0x00000041003f7308 */ /* 0x000e620000001800 */
[----:B------:R-:W-:-:S06]  /*482b0*/  IMAD.MOV.U32 R62, RZ, RZ, 0x1 ;  /* 0x00000001ff3e7424 */ /* 0x000fcc00078e00ff */
[----:B-1----:R-:W-:-:S08]  /*482c0*/  DFMA R38, -R64, R62, 1 ;  /* 0x3ff000004026742b */ /* 0x002fd0000000013e */
[----:B------:R-:W-:-:S08]  /*482d0*/  DFMA R38, R38, R38, R38 ;  /* 0x000000262626722b */ /* 0x000fd00000000026 */
[----:B------:R-:W-:Y:S01]  /*482e0*/  DFMA R38, R62, R38, R62 ;  /* 0x000000263e26722b */ /* 0x000fe2000000003e */
[----:B------:R1:W-:Y:S07]  /*482f0*/  STG.E.64 desc[UR4][R60.64+0x2938], R104 ;  /* 0x002938683c007986 */ /* 0x0003ee000c101b04 */
[----:B------:R-:W-:Y:S01]  /*48300*/  DFMA R62, -R64, R38, 1 ;  /* 0x3ff00000403e742b */ /* 0x000fe20000000126 */
[----:B-1----:R-:W-:Y:S02]  /*48310*/  @P2 IMAD.MOV.U32 R104, RZ, RZ, 0x0 ;  /* 0x00000000ff682424 */ /* 0x002fe400078e00ff */
        /* <DEDUP_REMOVED lines=19> */
[----:B-1----:R-:W-:Y:S05]  /*48450*/  @P2 BRA P3, `(.L_x_1056) ;  /* 0x0000000000102947 */ /* 0x002fea0001800000 */
[----:B------:R-:W-:-:S07]  /*48460*/  MOV R38, 0x48480 ;  /* 0x0004848000267802 */ /* 0x000fce0000000f00 */
[----:B0-----:R-:W-:Y:S05]  /*48470*/  CALL.REL.NOINC `($__internal_0_$__cuda_sm20_div_rn_f64_full) ;  /* 0x000001d400807944 */ /* 0x001fea0003c00000 */
[----:B------:R-:W-:Y:S02]  /*48480*/  IMAD.MOV.U32 R102, RZ, RZ, R70 ;  /* 0x000000ffff667224 */ /* 0x000fe400078e0046 */
[----:B------:R-:W-:-:S07]  /*48490*/  IMAD.MOV.U32 R103, RZ, RZ, R71 ;  /* 0x000000ffff677224 */ /* 0x000fce00078e0047 */
.L_x_1056:
[----:B------:R-:W-:Y:S05]  /*484a0*/  BSYNC.RECONVERGENT B11 ;  /* 0x00000000000b7941 */ /* 0x000fea0003800200 */
.L_x_1055:
        /* <DEDUP_REMOVED lines=25> */
[----:B------:R-:W-:Y:S01]  /*48640*/  IMAD.MOV.U32 R66, RZ, RZ, R38 ;  /* 0x000000ffff427224 */ /* 0x000fe200078e0026 */
[----:B------:R-:W-:Y:S01]  /*48650*/  MOV R38, 0x48680 ;  /* 0x0004868000267802 */ /* 0x000fe20000000f00 */
[----:B------:R-:W-:-:S07]  /*48660*/  IMAD.MOV.U32 R67, RZ, RZ, R39 ;  /* 0x000000ffff437224 */ /* 0x000fce00078e0027 */
[----:B0-----:R-:W-:Y:S05]  /*48670*/  CALL.REL.NOINC `($__internal_0_$__cuda_sm20_div_rn_f64_full) ;  /* 0x000001d400007944 */ /* 0x001fea0003c00000 */
.L_x_1058:
[----:B------:R-:W-:Y:S05]  /*48680*/  BSYNC.RECONVERGENT B11 ;  /* 0x00000000000b7941 */ /* 0x000fea0003800200 */
.L_x_1057:
        /* <DEDUP_REMOVED lines=12> */
.L_x_1054:
        /* <DEDUP_REMOVED lines=12> */
[C---:B------:R-:W-:Y:S02]  /*48810*/  R2UR UR20, R54.reuse ;  /* 0x00000000361472ca */ /* 0x040fe400000e0000 */
[----:B------:R-:W-:Y:S01]  /*48820*/  R2UR UR21, R55 ;  /* 0x00000000371572ca */ /* 0x000fe200000e0000 */
[----:B------:R-:W3:Y:S01]  /*48830*/  LDG.E.U8 R70, desc[UR14][R98.64+0x1b] ;  /* 0x00001b0e62467981 */ /* 0x000ee2000c1e1100 */
[----:B------:R-:W-:-:S02]  /*48840*/  R2UR UR4, R54 ;  /* 0x00000000360472ca */ /* 0x000fc400000e0000 */
[----:B------:R-:W-:Y:S01]  /*48850*/  R2UR UR5, R55 ;  /* 0x00000000370572ca */ /* 0x000fe200000e0000 */
[----:B------:R-:W4:Y:S01]  /*48860*/  LDG.E.64 R90, desc[UR10][R60.64+0x28c0] ;  /* 0x0028c00a3c5a7981 */ /* 0x000f22000c1e1b00 */
[-C--:B------:R-:W-:Y:S02]  /*48870*/  IADD3 R66, P2, PT, R81, R58.reuse, RZ ;  /* 0x0000003a51427210 */ /* 0x080fe40007f5e0ff */
[----:B------:R-:W-:Y:S02]  /*48880*/  IADD3 R64, P3, PT, R75, R58, RZ ;  /* 0x0000003a4b407210 */ /* 0x000fe40007f7e0ff */
[-C--:B------:R-:W-:Y:S02]  /*48890*/  LEA.HI.X.SX32 R67, R81, R59.reuse, 0x1, P2 ;  /* 0x0000003b51437211 */ /* 0x080fe400010f0eff */
[----:B------:R-:W-:-:S03]  /*488a0*/  LEA.HI.X.SX32 R65, R75, R59, 0x1, P3 ;  /* 0x0000003b4b417211 */ /* 0x000fc600018f0eff */
[----:B------:R-:W5:Y:S04]  /*488b0*/  LDG.E.U8 R72, desc[UR16][R66.64+0x1c] ;  /* 0x00001c1042487981 */ /* 0x000f68000c1e1100 */
[----:B------:R-:W5:Y:S04]  /*488c0*/  LDG.E.U8 R73, desc[UR18][R66.64+0x1b] ;  /* 0x00001b1242497981 */ /* 0x000f68000c1e1100 */
[----:B------:R-:W4:Y:S04]  /*488d0*/  LDG.E.U8 R74, desc[UR20][R64.64] ;  /* 0x00000014404a7981 */ /* 0x000f28000c1e1100 */
[----:B------:R-:W4:Y:S04]  /*488e0*/  LDG.E.S8 R68, desc[UR4][R98.64+0x1a] ;  /* 0x00001a0462447981 */ /* 0x000f28000c1e1300 */
[----:B------:R-:W4:Y:S01]  /*488f0*/  LDG.E.S8 R71, desc[UR10][R64.64+-0x1] ;  /* 0xffffff0a40477981 */ /* 0x000f22000c1e1300 */
[----:B------:R-:W-:Y:S01]  /*48900*/  UMOV UR5, 0x5197d ;  /* 0x0005197d00057882 */ /* 0x000fe20000000000 */
[----:B------:R-:W-:Y:S01]  /*48910*/  UMOV UR4, 0x448 ;  /* 0x0000044800047882 */ /* 0x000fe20000000000 */
[----:B--2---:R-:W-:-:S02]  /*48920*/  PRMT R40, R69, 0x3340, R40 ;  /* 0x0000334045287816 */ /* 0x004fc40000000028 */
[----:B---3--:R-:W-:-:S04]  /*48930*/  PRMT R69, R70, 0x3340, RZ ;  /* 0x0000334046457816 */ /* 0x008fc800000000ff */
[----:B------:R-:W-:Y:S01]  /*48940*/  PRMT R69, R40, 0x5410, R69 ;  /* 0x0000541028457816 */ /* 0x000fe20000000045 */
[----:B------:R-:W-:-:S05]  /*48950*/  IMAD.IADD R40, R42, 0x1, R81 ;  /* 0x000000012a287824 */ /* 0x000fca00078e0251 */
[----:B------:R-:W-:Y:S02]  /*48960*/  IADD3 R40, PT, PT, -R40, R45, R75 ;  /* 0x0000002d28287210 */ /* 0x000fe40007ffe14b */
[----:B-----5:R-:W-:Y:S02]  /*48970*/  PRMT R72, R73, 0x3340, R72 ;  /* 0x0000334049487816 */ /* 0x020fe40000000048 */
[----:B----4-:R-:W-:Y:S01]  /*48980*/  PRMT R73, R74, 0x3340, RZ ;  /* 0x000033404a497816 */ /* 0x010fe200000000ff */
[----:B------:R-:W-:-:S03]  /*48990*/  IDP.4A.S8.U8 R68, R69, UR5, R68 ;  /* 0x0000000545447c26 */ /* 0x000fc60008000244 */
[----:B------:R-:W-:Y:S02]  /*489a0*/  PRMT R70, R72, 0x5410, R73 ;  /* 0x0000541048467816 */ /* 0x000fe40000000049 */
[----:B------:R-:W-:Y:S02]  /*489b0*/  LEA R40, R40, UR4, 0x3 ;  /* 0x0000000428287c11 */ /* 0x000fe4000f8e18ff */
[----:B------:R-:W-:Y:S01]  /*489c0*/  LEA R74, R68, UR4, 0x3 ;  /* 0x00000004444a7c11 */ /* 0x000fe2000f8e18ff */
[----:B------:R-:W-:Y:S01]  /*489d0*/  IDP.4A.S8.U8 R68, R70, UR5, R71 ;  /* 0x0000000546447c26 */ /* 0x000fe20008000247 */
[----:B------:R-:W1:Y:S04]  /*489e0*/  LDC.64 R72, c[0x3][R40] ;  /* 0x00c0000028487b82 */ /* 0x000e680000000a00 */
[----:B------:R-:W-:-:S04]  /*489f0*/  LEA R80, R68, UR4, 0x3 ;  /* 0x0000000444507c11 */ /* 0x000fc8000f8e18ff */
[----:B------:R-:W1:Y:S08]  /*48a00*/  LDC.64 R70, c[0x3][R74+0x76e8] ;  /* 0x00ddba004a467b82 */ /* 0x000e700000000a00 */
[----:B------:R-:W2:Y:S01]  /*48a10*/  LDC.64 R68, c[0x3][R80+0x76e8] ;  /* 0x00ddba0050447b82 */ /* 0x000ea20000000a00 */
[----:B-1----:R-:W-:-:S08]  /*48a20*/  DADD R70, R72, R70 ;  /* 0x0000000048467229 */ /* 0x002fd00000000046 */
[----:B--2---:R-:W-:-:S07]  /*48a30*/  DADD R68, R70, R68 ;  /* 0x0000000046447229 */ /* 0x004fce0000000044 */
        /* <DEDUP_REMOVED lines=8> */
[----:B-1----:R-:W3:Y:S04]  /*48ac0*/  LDG.E.U8 R69, desc[UR14][R100.64+0x1] ;  /* 0x0000010e64457981 */ /* 0x002ee8000c1e1100 */
[----:B------:R-:W3:Y:S04]  /*48ad0*/  LDG.E.U8 R70, desc[UR16][R100.64] ;  /* 0x0000001064467981 */ /* 0x000ee8000c1e1100 */
[----:B------:R-:W4:Y:S04]  /*48ae0*/  LDG.E.U8 R71, desc[UR18][R98.64+0x1b] ;  /* 0x00001b1262477981 */ /* 0x000f28000c1e1100 */
[----:B------:R-:W5:Y:S04]  /*48af0*/  LDG.E.U8 R73, desc[UR20][R66.64+0x1c] ;  /* 0x00001c1442497981 */ /* 0x000f68000c1e1100 */
[----:B------:R-:W5:Y:S04]  /*48b00*/  LDG.E.U8 R74, desc[UR22][R66.64+0x1b] ;  /* 0x00001b16424a7981 */ /* 0x000f68000c1e1100 */
[----:B------:R-:W2:Y:S04]  /*48b10*/  LDG.E.U8 R80, desc[UR24][R64.64] ;  /* 0x0000001840507981 */ /* 0x000ea8000c1e1100 */
[----:B------:R-:W2:Y:S04]  /*48b20*/  LDG.E.S8 R68, desc[UR12][R98.64+0x1a] ;  /* 0x00001a0c62447981 */ /* 0x000ea8000c1e1300 */
[----:B------:R-:W2:Y:S01]  /*48b30*/  LDG.E.S8 R72, desc[UR10][R64.64+-0x1] ;  /* 0xffffff0a40487981 */ /* 0x000ea2000c1e1300 */
[----:B------:R-:W-:-:S02]  /*48b40*/  IADD3 R81, PT, PT, R81, R75, -R78 ;  /* 0x0000004b51517210 */ /* 0x000fc40007ffe84e */
[----:B---3--:R-:W-:Y:S02]  /*48b50*/  PRMT R69, R70, 0x3340, R69 ;  /* 0x0000334046457816 */ /* 0x008fe40000000045 */
        /* <DEDUP_REMOVED lines=9> */
[----:B------:R-:W-:-:S04]  /*48bf0*/  LEA R72, R72, UR4, 0x3 ;  /* 0x0000000448487c11 */ /* 0x000fc8000f8e18ff */
[----:B------:R-:W1:Y:S08]  /*48c00*/  LDC.64 R66, c[0x3][R70+0x6360] ;  /* 0x00d8d80046427b82 */ /* 0x000e700000000a00 */
[----:B------:R-:W2:Y:S01]  /*48c10*/  LDC.64 R64, c[0x3][R72+0x6360] ;  /* 0x00d8d80048407b82 */ /* 0x000ea20000000a00 */
[----:B------:R-:W-:Y:S01]  /*48c20*/  IABS R71, R81 ;  /* 0x0000005100477213 */ /* 0x000fe20000000000 */
[----:B------:R-:W-:Y:S01]  /*48c30*/  UMOV UR4, 0x64b31d04 ;  /* 0x64b31d0400047882 */ /* 0x000fe20000000000 */
[----:B------:R-:W-:Y:S01]  /*48c40*/  UMOV UR5, 0x3feef3e8 ;  /* 0x3feef3e800057882 */ /* 0x000fe20000000000 */
[----:B-1----:R-:W-:Y:S01]  /*48c50*/  DADD R68, R68, R66 ;  /* 0x0000000044447229 */ /* 0x002fe20000000042 */
[----:B------:R-:W1:Y:S07]  /*48c60*/  I2F.F64 R66, R71 ;  /* 0x0000004700427312 */ /* 0x000e6e0000201c00 */
[----:B--2---:R-:W-:-:S08]  /*48c70*/  DADD R64, R68, R64 ;  /* 0x0000000044407229 */ /* 0x004fd00000000040 */
[----:B-1----:R-:W-:Y:S01]  /*48c80*/  DFMA R64, R66, -UR4, R64 ;  /* 0x8000000442407c2b */ /* 0x002fe20008000040 */
[----:B------:R-:W-:Y:S02]  /*48c90*/  R2UR UR4, R54 ;  /* 0x00000000360472ca */ /* 0x000fe400000e0000 */
[----:B------:R-:W-:-:S04]  /*48ca0*/  R2UR UR5, R55 ;  /* 0x00000000370572ca */ /* 0x000fc800000e0000 */
[----:B------:R-:W-:Y:S04]  /*48cb0*/  STG.E.64 desc[UR10][R60.64+0x2930], R64 ;  /* 0x002930403c007986 */ /* 0x000fe8000c101b0a */
[----:B------:R-:W2:Y:S05]  /*48cc0*/  LDG.E.64 R62, desc[UR12][R62.64+0x1388] ;  /* 0x0013880c3e3e7981 */ /* 0x000eaa000c1e1b00 */
[----:B------:R-:W3:Y:S04]  /*48cd0*/  LDG.E.64 R92, desc[UR4][R60.64+0x28b8] ;  /* 0x0028b8043c5c7981 */ /* 0x000ee8000c1e1b00 */
[----:B------:R-:W4:Y:S01]  /*48ce0*/  LDG.E.64 R94, desc[UR4][R60.64+0x28b0] ;  /* 0x0028b0043c5e7981 */ /* 0x000f22000c1e1b00 */
[----:B------:R-:W-:-:S14]  /*48cf0*/  DSETP.GT.AND P2, PT, |R106|, R38, PT ;  /* 0x000000266a00722a */ /* 0x000fdc0003f44200 */
[----:B------:R-:W-:Y:S02]  /*48d00*/  @P2 IMAD.MOV.U32 R106, RZ, RZ, 0x0 ;  /* 0x00000000ff6a2424 */ /* 0x000fe400078e00ff */
[----:B------:R-:W-:Y:S01]  /*48d10*/  @P2 IMAD.MOV.U32 R107, RZ, RZ, 0x7ff00000 ;  /* 0x7ff00000ff6b2424 */ /* 0x000fe200078e00ff */
[----:B------:R-:W-:Y:S02]  /*48d20*/  @P2 R2UR UR10, R54 ;  /* 0x00000000360a22ca */ /* 0x000fe400000e0000 */
[----:B------:R-:W-:Y:S01]  /*48d30*/  @P2 R2UR UR11, R55 ;  /* 0x00000000370b22ca */ /* 0x000fe200000e0000 */
[----:B------:R-:W-:Y:S01]  /*48d40*/  BSSY.RECONVERGENT B11, `(.L_x_1059) ;  /* 0x00000220000b7945 */ /* 0x000fe20003800200 */
[----:B--2---:R-:W-:-:S07]  /*48d50*/  DADD R104, R64, R62 ;  /* 0x0000000040687229 */ /* 0x004fce000000003e */
[----:B------:R1:W-:Y:S02]  /*48d60*/  STG.E.64 desc[UR4][R60.64+0x2930], R104 ;  /* 0x002930683c007986 */ /* 0x0003e4000c101b04 */
[----:B-1----:R-:W-:Y:S02]  /*48d70*/  @P2 IMAD.MOV.U32 R104, RZ, RZ, 0x0 ;  /* 0x00000000ff682424 */ /* 0x002fe400078e00ff */
[----:B------:R-:W-:-:S06]  /*48d80*/  @P2 IMAD.MOV.U32 R105, RZ, RZ, -0x40100000 ;  /* 0xbff00000ff692424 */ /* 0x000fcc00078e00ff */
[----:B---3--:R-:W-:-:S08]  /*48d90*/  DADD R64, R92, R104 ;  /* 0x000000005c407229 */ /* 0x008fd00000000068 */
[----:B------:R-:W-:-:S06]  /*48da0*/  DADD R64, R64, R90 ;  /* 0x0000000040407229 */ /* 0x000fcc000000005a */
[----:B------:R-:W1:Y:S01]  /*48db0*/  MUFU.RCP64H R63, R65 ;  /* 0x00000041003f7308 */ /* 0x000e620000001800 */
[----:B------:R-:W-:-:S06]  /*48dc0*/  IMAD.MOV.U32 R62, RZ, RZ, 0x1 ;  /* 0x00000001ff3e7424 */ /* 0x000fcc00078e00ff */
[----:B-1----:R-:W-:-:S08]  /*48dd0*/  DFMA R38, -R64, R62, 1 ;  /* 0x3ff000004026742b */ /* 0x002fd0000000013e */
[----:B------:R-:W-:-:S08]  /*48de0*/  DFMA R38, R38, R38, R38 ;  /* 0x000000262626722b */ /* 0x000fd00000000026 */
[----:B------:R-:W-:-:S08]  /*48df0*/  DFMA R38, R62, R38, R62 ;  /* 0x000000263e26722b */ /* 0x000fd0000000003e */
[----:B------:R-:W-:Y:S02]  /*48e00*/  DFMA R62, -R64, R38, 1 ;  /* 0x3ff00000403e742b */ /* 0x000fe40000000126 */
[----:B----4-:R-:W-:-:S06]  /*48e10*/  DADD R66, R94, R106 ;  /* 0x000000005e427229 */ /* 0x010fcc000000006a */
        /* <DEDUP_REMOVED lines=20> */
.L_x_1060:
[----:B------:R-:W-:Y:S05]  /*48f60*/  BSYNC.RECONVERGENT B11 ;  /* 0x00000000000b7941 */ /* 0x000fea0003800200 */
.L_x_1059:
        /* <DEDUP_REMOVED lines=29> */
.L_x_1062:
[----:B------:R-:W-:Y:S05]  /*49140*/  BSYNC.RECONVERGENT B11 ;  /* 0x00000000000b7941 */ /* 0x000fea0003800200 */
.L_x_1061:
[----:B------:R-:W-:Y:S01]  /*49150*/  DSETP.GE.AND P2, PT, R102, R70, PT ;  /* 0x000000466600722a */ /* 0x000fe20003f46000 */
[----:B------:R-:W-:Y:S02]  /*49160*/  R2UR UR4, R54 ;  /* 0x00000000360472ca */ /* 0x000fe400000e0000 */
[----:B------:R-:W-:-:S11]  /*49170*/  R2UR UR5, R55 ;  /* 0x00000000370572ca */ /* 0x000fd600000e0000 */
[C---:B------:R-:W-:Y:S02]  /*49180*/  @P2 R2UR UR10, R54.reuse ;  /* 0x00000000360a22ca */ /* 0x040fe400000e0000 */
[C---:B------:R-:W-:Y:S01]  /*49190*/  @P2 R2UR UR11, R55.reuse ;  /* 0x00000000370b22ca */ /* 0x040fe200000e0000 */
[----:B------:R4:W-:Y:S01]  /*491a0*/  STG.E.64 desc[UR4][R60.64+0x2928], R70 ;  /* 0x002928463c007986 */ /* 0x0009e2000c101b04 */
[----:B------:R-:W-:Y:S02]  /*491b0*/  @P2 R2UR UR12, R54 ;  /* 0x00000000360c22ca */ /* 0x000fe400000e0000 */
[----:B------:R-:W-:-:S09]  /*491c0*/  @P2 R2UR UR13, R55 ;  /* 0x00000000370d22ca */ /* 0x000fd200000e0000 */
[----:B------:R4:W-:Y:S04]  /*491d0*/  @P2 STG.E.64 desc[UR10][R60.64+0x2900], R104 ;  /* 0x002900683c002986 */ /* 0x0009e8000c101b0a */
[----:B------:R4:W-:Y:S02]  /*491e0*/  @P2 STG.E.64 desc[UR12][R60.64+0x2908], R106 ;  /* 0x0029086a3c002986 */ /* 0x0009e4000c101b0c */
.L_x_1037:
[----:B------:R-:W-:Y:S05]  /*491f0*/  BSYNC.RECONVERGENT B1 ;  /* 0x0000000000017941 */ /* 0x000fea0003800200 */
.L_x_1036:
[----:B------:R-:W-:Y:S02]  /*49200*/  R2UR UR4, R54 ;  /* 0x00000000360472ca */ /* 0x000fe400000e0000 */
[----:B------:R-:W-:-:S13]  /*49210*/  R2UR UR5, R55 ;  /* 0x00000000370572ca */ /* 0x000fda00000e0000 */
[----:B------:R-:W5:Y:S01]  /*49220*/  LDG.E.64 R38, desc[UR4][R60.64+0x2908] ;  /* 0x002908043c267981 */ /* 0x000f62000c1e1b00 */
[----:B------:R-:W-:Y:S01]  /*49230*/  UMOV UR4, 0xff800000 ;  /* 0xff80000000047882 */ /* 0x000fe20000000000 */
[----:B------:R-:W-:Y:S02]  /*49240*/  UMOV UR5, 0x41cdcd64 ;  /* 0x41cdcd6400057882 */ /* 0x000fe40000000000 */
[----:B-----5:R-:W-:-:S14]  /*49250*/  DSETP.GEU.AND P2, PT, |R38|, UR4, PT ;  /* 0x0000000426007e2a */ /* 0x020fdc000bf4e200 */
[----:B------:R-:W-:Y:S05]  /*49260*/  @P2 BRA `(.L_x_1035) ;  /* 0x00000000001c2947 */ /* 0x000fea0003800000 */
[----:B------:R-:W-:Y:S02]  /*49270*/  R2UR UR4, R54 ;  /* 0x00000000360472ca */ /* 0x000fe400000e0000 */
[----:B------:R-:W-:-:S13]  /*49280*/  R2UR UR5, R55 ;  /* 0x00000000370572ca */ /* 0x000fda00000e0000 */
[----:B------:R-:W5:Y:S02]  /*49290*/  LDG.E.64 R38, desc[UR4][R60.64+0x2900] ;  /* 0x002900043c267981 */ /* 0x000f64000c1e1b00 */
[----:B-----5:R-:W-:-:S14]  /*492a0*/  DSETP.GEU.AND P2, PT, R38, -2500, PT ;  /* 0xc0a388002600742a */ /* 0x020fdc0003f4e000 */
[----:B------:R-:W-:Y:S02]  /*492b0*/  @!P2 R2UR UR4, R54 ;  /* 0x000000003604a2ca */ /* 0x000fe400000e0000 */
[----:B------:R-:W-:-:S13]  /*492c0*/  @!P2 R2UR UR5, R55 ;  /* 0x000000003705a2ca */ /* 0x000fda00000e0000 */
[----:B------:R0:W-:Y:S02]  /*492d0*/  @!P2 STG.E.64 desc[UR4][R60.64+0x2908], RZ ;  /* 0x002908ff3c00a986 */ /* 0x0001e4000c101b04 */
.L_x_1035:
[----:B------:R-:W-:Y:S05]  /*492e0*/  BSYNC.RECONVERGENT B2 ;  /* 0x0000000000027941 */ /* 0x000fea0003800200 */
.L_x_1034:
[C---:B------:R-:W-:Y:S02]  /*492f0*/  R2UR UR4, R54.reuse ;  /* 0x00000000360472ca */ /* 0x040fe400000e0000 */
[C---:B------:R-:W-:Y:S02]  /*49300*/  R2UR UR5, R55.reuse ;  /* 0x00000000370572ca */ /* 0x040fe400000e0000 */
[----:B------:R-:W-:Y:S02]  /*49310*/  R2UR UR10, R54 ;  /* 0x00000000360a72ca */ /* 0x000fe400000e0000 */
[----:B------:R-:W-:-:S09]  /*49320*/  R2UR UR11, R55 ;  /* 0x00000000370b72ca */ /* 0x000fd200000e0000 */
[----:B------:R-:W5:Y:S04]  /*49330*/  LDG.E R75, desc[UR4][R56.64+0x1a4] ;  /* 0x0001a404384b7981 */ /* 0x000f68000c1e1900 */
[----:B-12-4-:R-:W2:Y:S01]  /*49340*/  LDG.E R71, desc[UR10][R56.64+0x1a0] ;  /* 0x0001a00a38477981 */ /* 0x016ea2000c1e1900 */
[----:B-----5:R-:W-:Y:S02]  /*49350*/  VIADD R75, R75, 0x1 ;  /* 0x000000014b4b7836 */ /* 0x020fe40000000000 */
[----:B--2---:R-:W-:-:S03]  /*49360*/  IMAD.IADD R38, R41, 0x1, -R71 ;  /* 0x0000000129267824 */ /* 0x004fc600078e0a47 */
[----:B------:R1:W-:Y:S02]  /*49370*/  STG.E desc[UR4][R56.64+0x1a4], R75 ;  /* 0x0001a44b38007986 */ /* 0x0003e4000c101904 */
[----:B------:R-:W-:-:S13]  /*49380*/  ISETP.GE.AND P2, PT, R75, R38, PT ;  /* 0x000000264b00720c */ /* 0x000fda0003f46270 */
[----:B-1----:R-:W-:Y:S05]  /*49390*/  @!P2 BRA `(.L_x_1063) ;  /* 0xffffffd000eca947 */ /* 0x002fea000383ffff */
.L_x_1033:
[----:B------:R-:W-:Y:S05]  /*493a0*/  BSYNC.RECONVERGENT B3 ;  /* 0x0000000000037941 */ /* 0x000fea0003800200 */
.L_x_1032:
[----:B------:R-:W-:Y:S01]  /*493b0*/  R2UR UR4, R54 ;  /* 0x00000000360472ca */ /* 0x000fe200000e0000 */
[----:B------:R-:W-:Y:S01]  /*493c0*/  VIADD R38, R71, 0xffffffff ;  /* 0xffffffff47267836 */ /* 0x000fe20000000000 */
[----:B------:R-:W-:Y:S02]  /*493d0*/  R2UR UR5, R55 ;  /* 0x00000000370572ca */ /* 0x000fe400000e0000 */
[----:B------:R-:W-:-:S11]  /*493e0*/  ISETP.GT.AND P2, PT, R71, 0x4, PT ;  /* 0x000000044700780c */ /* 0x000fd60003f44270 */
[----:B------:R1:W-:Y:S02]  /*493f0*/  STG.E desc[UR4][R56.64+0x1a0], R38 ;  /* 0x0001a02638007986 */ /* 0x0003e4000c101904 */
[----:B------:R-:W-:Y:S05]  /*49400*/  @P2 BRA `(.L_x_1064) ;  /* 0xffffffd0009c2947 */ /* 0x000fea000383ffff */
.L_x_1031:
[----:B------:R-:W-:Y:S05]  /*49410*/  BSYNC.RECONVERGENT B4 ;  /* 0x0000000000047941 */ /* 0x000fea0003800200 */
.L_x_1030:
[C---:B------:R-:W-:Y:S02]  /*49420*/  R2UR UR4, R54.reuse ;  /* 0x00000000360472ca */ /* 0x040fe400000e0000 */
[C---:B------:R-:W-:Y:S02]  /*49430*/  R2UR UR5, R55.reuse ;  /* 0x00000000370572ca */ /* 0x040fe400000e0000 */
[----:B------:R-:W-:Y:S02]  /*49440*/  R2UR UR10, R54 ;  /* 0x00000000360a72ca */ /* 0x000fe400000e0000 */
[----:B------:R-:W-:-:S09]  /*49450*/  R2UR UR11, R55 ;  /* 0x00000000370b72ca */ /* 0x000fd200000e0000 */
[----:B------:R4:W5:Y:S04]  /*49460*/  LDG.E R42, desc[UR4][R56.64+0x1b0] ;  /* 0x0001b004382a7981 */ /* 0x000968000c1e1900 */
[----:B------:R4:W5:Y:S02]  /*49470*/  LDG.E R41, desc[UR10][R56.64+0x1b4] ;  /* 0x0001b40a38297981 */ /* 0x000964000c1e1900 */
.L_x_1029:
[----:B------:R-:W-:Y:S05]  /*49480*/  BSYNC.RECONVERGENT B5 ;  /* 0x0000000000057941 */ /* 0x000fea0003800200 */
.L_x_1028:
[----:B-----5:R-:W-:Y:S01]  /*49490*/  ISETP.GE.AND P2, PT, R42, R41, PT ;  /* 0x000000292a00720c */ /* 0x020fe20003f46270 */
[----:B------:R-:W-:Y:S01]  /*494a0*/  BSSY.RECONVERGENT B0, `(.L_x_1065) ;  /* 0x0000031000007945 */ /* 0x000fe20003800200 */
[----:B01----:R-:W-:Y:S02]  /*494b0*/  IMAD.MOV.U32 R38, RZ, RZ, 0x0 ;  /* 0x00000000ff267424 */ /* 0x003fe400078e00ff */
[----:B------:R-:W-:-:S09]  /*494c0*/  IMAD.MOV.U32 R39, RZ, RZ, -0x40100000 ;  /* 0xbff00000ff277424 */ /* 0x000fd200078e00ff */
        /* <DEDUP_REMOVED lines=15> */
[----:B------:R-:W-:Y:S02]  /*495c0*/  ISETP.GT.AND P3, PT, R41, R19, PT ;  /* 0x000000132900720c */ /* 0x000fe40003f64270 */
[C---:B------:R-:W-:Y:S02]  /*495d0*/  SEL R39, R19.reuse, RZ, P2 ;  /* 0x000000ff13277207 */ /* 0x040fe40001000000 */
[----:B------:R-:W-:Y:S02]  /*495e0*/  SEL R38, R19, RZ, P3 ;  /* 0x000000ff13267207 */ /* 0x000fe40001800000 */
[----:B------:R-:W-:Y:S01]  /*495f0*/  R2UR UR10, R54 ;  /* 0x00000000360a72ca */ /* 0x000fe200000e0000 */
[----:B------:R-:W-:Y:S01]  /*49600*/  IMAD.IADD R39, R42, 0x1, -R39 ;  /* 0x000000012a277824 */ /* 0x000fe200078e0a27 */
[----:B------:R-:W-:Y:S01]  /*49610*/  R2UR UR11, R55 ;  /* 0x00000000370b72ca */ /* 0x000fe200000e0000 */
[----:B------:R-:W-:Y:S01]  /*49620*/  IMAD.IADD R41, R41, 0x1, -R38 ;  /* 0x0000000129297824 */ /* 0x000fe200078e0a26 */
[----:B------:R-:W-:-:S02]  /*49630*/  R2UR UR12, R54 ;  /* 0x00000000360c72ca */ /* 0x000fc400000e0000 */
[C---:B------:R-:W-:Y:S02]  /*49640*/  R2UR UR13, R55.reuse ;  /* 0x00000000370d72ca */ /* 0x040fe400000e0000 */
[----:B------:R-:W-:Y:S02]  /*49650*/  R2UR UR14, R54 ;  /* 0x00000000360e72ca */ /* 0x000fe400000e0000 */
[----:B------:R-:W-:Y:S02]  /*49660*/  R2UR UR15, R55 ;  /* 0x00000000370f72ca */ /* 0x000fe400000e0000 */
[-C--:B------:R-:W-:Y:S02]  /*49670*/  IADD3 R42, P2, PT, R39, R58.reuse, RZ ;  /* 0x0000003a272a7210 */ /* 0x080fe40007f5e0ff */
[----:B------:R-:W-:Y:S02]  /*49680*/  IADD3 R40, P3, PT, R41, R58, RZ ;  /* 0x0000003a29287210 */ /* 0x000fe40007f7e0ff */
[----:B------:R-:W-:-:S02]  /*49690*/  LEA.HI.X.SX32 R43, R39, R59, 0x1, P2 ;  /* 0x0000003b272b7211 */ /* 0x000fc400010f0eff */
[----:B------:R-:W-:Y:S02]  /*496a0*/  LEA.HI.X.SX32 R41, R41, R59, 0x1, P3 ;  /* 0x0000003b29297211 */ /* 0x000fe400018f0eff */
[----:B------:R-:W-:Y:S01]  /*496b0*/  R2UR UR4, R54 ;  /* 0x00000000360472ca */ /* 0x000fe200000e0000 */
[----:B------:R-:W5:Y:S01]  /*496c0*/  LDG.E.U8 R39, desc[UR10][R42.64+0x1] ;  /* 0x0000010a2a277981 */ /* 0x000f62000c1e1100 */
[----:B------:R-:W-:-:S03]  /*496d0*/  R2UR UR5, R55 ;  /* 0x00000000370572ca */ /* 0x000fc600000e0000 */
[----:B-1----:R-:W5:Y:S04]  /*496e0*/  LDG.E.U8 R44, desc[UR12][R42.64] ;  /* 0x0000000c2a2c7981 */ /* 0x002f68000c1e1100 */
[----:B------:R-:W2:Y:S06]  /*496f0*/  LDG.E.U8 R45, desc[UR14][R40.64+0x1b] ;  /* 0x00001b0e282d7981 */ /* 0x000eac000c1e1100 */
[----:B------:R-:W3:Y:S01]  /*49700*/  LDG.E.S8 R38, desc[UR4][R40.64+0x1a] ;  /* 0x00001a0428267981 */ /* 0x000ee2000c1e1300 */
[----:B------:R-:W-:Y:S01]  /*49710*/  UMOV UR4, 0x5197d ;  /* 0x0005197d00047882 */ /* 0x000fe20000000000 */
[----:B-----5:R-:W-:-:S02]  /*49720*/  PRMT R39, R44, 0x3340, R39 ;  /* 0x000033402c277816 */ /* 0x020fc40000000027 */
[----:B--2---:R-:W-:-:S04]  /*49730*/  PRMT R44, R45, 0x3340, RZ ;  /* 0x000033402d2c7816 */ /* 0x004fc800000000ff */
[----:B------:R-:W-:-:S05]  /*49740*/  PRMT R39, R39, 0x5410, R44 ;  /* 0x0000541027277816 */ /* 0x000fca000000002c */
[----:B---3--:R-:W-:Y:S01]  /*49750*/  IDP.4A.S8.U8 R38, R39, UR4, R38 ;  /* 0x0000000427267c26 */ /* 0x008fe20008000226 */
[----:B------:R-:W-:-:S04]  /*49760*/  UMOV UR4, 0x448 ;  /* 0x0000044800047882 */ /* 0x000fc80000000000 */
[----:B------:R-:W-:-:S06]  /*49770*/  LEA R38, R38, UR4, 0x3 ;  /* 0x0000000426267c11 */ /* 0x000fcc000f8e18ff */
[----:B------:R-:W0:Y:S01]  /*49780*/  LDC.64 R38, c[0x3][R38] ;  /* 0x00c0000026267b82 */ /* 0x000e220000000a00 */
[----:B------:R-:W-:-:S13]  /*49790*/  R2UR UR4, R54 ;  /* 0x00000000360472ca */ /* 0x000fda00000e0000 */
[----:B0-----:R0:W-:Y:S02]  /*497a0*/  STG.E.64 desc[UR4][R60.64+0x2990], R38 ;  /* 0x002990263c007986 */ /* 0x0011e4000c101b04 */
.L_x_1066:
[----:B------:R-:W-:Y:S05]  /*497b0*/  BSYNC.RECONVERGENT B0 ;  /* 0x0000000000007941 */ /* 0x000fea0003800200 */
.L_x_1065:
[C---:B------:R-:W-:Y:S02]  /*497c0*/  R2UR UR4, R54.reuse ;  /* 0x00000000360472ca */ /* 0x040fe400000e0000 */
[C---:B------:R-:W-:Y:S02]  /*497d0*/  R2UR UR5, R55.reuse ;  /* 0x00000000370572ca */ /* 0x040fe400000e0000 */
[----:B------:R-:W-:Y:S02]  /*497e0*/  R2UR UR10, R54 ;  /* 0x00000000360a72ca */ /* 0x000fe400000e0000 */
[----:B------:R-:W-:-:S09]  /*497f0*/  R2UR UR11, R55 ;  /* 0x00000000370b72ca */ /* 0x000fd200000e0000 */
[----:B------:R-:W5:Y:S04]  /*49800*/  LDG.E R66, desc[UR4][R56.64+0x1b0] ;  /* 0x0001b00438427981 */ /* 0x000f68000c1e1900 */
[----:B------:R-:W2:Y:S01]  /*49810*/  LDG.E R67, desc[UR10][R56.64+0x1b4] ;  /* 0x0001b40a38437981 */ /* 0x000ea2000c1e1900 */
[----:B-----5:R-:W-:Y:S02]  /*49820*/  IMAD R40, R4, R66, R11 ;  /* 0x0000004204287224 */ /* 0x020fe400078e020b */
[----:B------:R-:W-:Y:S02]  /*49830*/  VIADD R41, R66, 0xffffffff ;  /* 0xffffffff42297836 */ /* 0x000fe40000000000 */
[----:B--2---:R-:W-:Y:S02]  /*49840*/  IMAD.IADD R65, R67, 0x1, R40 ;  /* 0x0000000143417824 */ /* 0x004fe400078e0228 */
[----:B------:R-:W-:-:S02]  /*49850*/  IMAD.IADD R40, R8, 0x1, R67 ;  /* 0x0000000108287824 */ /* 0x000fc400078e0243 */
[----:B------:R-:W-:-:S04]  /*49860*/  IMAD.WIDE R64, R65, 0x8, R22 ;  /* 0x0000000841407825 */ /* 0x000fc800078e0216 */
[----:B------:R-:W-:Y:S01]  /*49870*/  IMAD R41, R4, R41, R40 ;  /* 0x0000002904297224 */ /* 0x000fe200078e0228 */
[----:B------:R-:W2:Y:S03]  /*49880*/  LDG.E.64 R42, desc[UR10][R64.64] ;  /* 0x0000000a402a7981 */ /* 0x000ea6000c1e1b00 */
[----:B------:R-:W-:-:S05]  /*49890*/  IMAD.WIDE R62, R41, 0x8, R22 ;  /* 0x00000008293e7825 */ /* 0x000fca00078e0216 */
[----:B01----:R-:W5:Y:S01]  /*498a0*/  LDG.E.64 R44, desc[UR4][R62.64] ;  /* 0x000000043e2c7981 */ /* 0x003f62000c1e1b00 */
[----:B------:R-:W-:Y:S01]  /*498b0*/  IMAD.MOV.U32 R40, RZ, RZ, -0x771c970f ;  /* 0x88e368f1ff287424 */ /* 0x000fe200078e00ff */
[----:B------:R-:W-:Y:S01]  /*498c0*/  BSSY.RECONVERGENT B3, `(.L_x_775) ;  /* 0x000045f000037945 */ /* 0x000fe20003800200 */
[----:B------:R-:W-:Y:S01]  /*498d0*/  IMAD.MOV.U32 R41, RZ, RZ, 0x3ee4f8b5 ;  /* 0x3ee4f8b5ff297424 */ /* 0x000fe200078e00ff */
[----:B--2---:R-:W-:-:S08]  /*498e0*/  DADD R42, R42, R38 ;  /* 0x000000002a2a7229 */ /* 0x004fd00000000026 */
[C-C-:B-----5:R-:W-:Y:S02]  /*498f0*/  DSETP.MAX.AND P3, P4, |R44|.reuse, |R42|.reuse, PT ;  /* 0x4000002a2c00722a */ /* 0x160fe40003c6f200 */
[----:B------:R-:W-:Y:S01]  /*49900*/  DADD R38, R44, -R42 ;  /* 0x000000002c267229 */ /* 0x000fe2000000082a */
[----:B------:R-:W-:Y:S02]  /*49910*/  IMAD.MOV.U32 R69, RZ, RZ, R42 ;  /* 0x000000ffff457224 */ /* 0x000fe400078e002a */
[----:B------:R-:W-:Y:S02]  /*49920*/  IMAD.MOV.U32 R71, RZ, RZ, R43 ;  /* 0x000000ffff477224 */ /* 0x000fe400078e002b */
[----:B------:R-:W-:-:S03]  /*49930*/  IMAD.MOV.U32 R42, RZ, RZ, R45 ;  /* 0x000000ffff2a7224 */ /* 0x000fc600078e002d */
[----:B------:R-:W-:Y:S02]  /*49940*/  DSETP.GEU.AND P2, PT, |R38|, R40, PT ;  /* 0x000000282600722a */ /* 0x000fe40003f4e200 */
[----:B------:R-:W-:Y:S01]  /*49950*/  FSEL R43, |R42|, |R71|, P3 ;  /* 0x400000472a2b7208 */ /* 0x000fe20001800200 */
[----:B------:R-:W-:Y:S01]  /*49960*/  IMAD.MOV.U32 R38, RZ, RZ, -0x800000 ;  /* 0xff800000ff267424 */ /* 0x000fe200078e00ff */
[----:B------:R-:W-:Y:S01]  /*49970*/  SEL R42, R44, R69, P3 ;  /* 0x000000452c2a7207 */ /* 0x000fe20001800000 */
[----:B------:R-:W-:Y:S01]  /*49980*/  IMAD.MOV.U32 R39, RZ, RZ, 0x41cdcd64 ;  /* 0x41cdcd64ff277424 */ /* 0x000fe200078e00ff */
[----:B------:R-:W-:-:S06]  /*49990*/  @P4 LOP3.LUT R43, R71, 0x80000, RZ, 0xfc, !PT ;  /* 0x00080000472b4812 */ /* 0x000fcc00078efcff */
[----:B------:R-:W-:-:S14]  /*499a0*/  DSETP.GT.OR P2, PT, R42, R38, P2 ;  /* 0x000000262a00722a */ /* 0x000fdc0001744400 */
[----:B------:R-:W-:Y:S05]  /*499b0*/  @P2 BRA `(.L_x_1067) ;  /* 0x0000000800802947 */ /* 0x000fea0003800000 */
[----:B------:R-:W-:Y:S01]  /*499c0*/  ISETP.GE.AND P2, PT, R66, R67, PT ;  /* 0x000000434200720c */ /* 0x000fe20003f46270 */
[----:B------:R-:W-:Y:S01]  /*499d0*/  IMAD.MOV.U32 R69, RZ, RZ, 0x1 ;  /* 0x00000001ff457424 */ /* 0x000fe200078e00ff */
[----:B------:R-:W-:Y:S01]  /*499e0*/  R2UR UR4, R54 ;  /* 0x00000000360472ca */ /* 0x000fe200000e0000 */
[----:B------:R-:W-:Y:S01]  /*499f0*/  BSSY.RECONVERGENT B0, `(.L_x_1068) ;  /* 0x000003c000007945 */ /* 0x000fe20003800200 */
[----:B------:R-:W-:Y:S01]  /*49a00*/  R2UR UR5, R55 ;  /* 0x00000000370572ca */ /* 0x000fe200000e0000 */
[----:B------:R-:W-:Y:S02]  /*49a10*/  IMAD.MOV.U32 R62, RZ, RZ, 0x0 ;  /* 0x00000000ff3e7424 */ /* 0x000fe400078e00ff */
[----:B------:R-:W-:-:S06]  /*49a20*/  IMAD.MOV.U32 R63, RZ, RZ, 0x7ff00000 ;  /* 0x7ff00000ff3f7424 */ /* 0x000fcc00078e00ff */
[----:B------:R-:W-:Y:S01]  /*49a30*/  @P2 R2UR UR10, R54 ;  /* 0x00000000360a22ca */ /* 0x000fe200000e0000 */
[----:B------:R-:W-:Y:S01]  /*49a40*/  @P2 IMAD.MOV.U32 R42, RZ, RZ, 0x0 ;  /* 0x00000000ff2a2424 */ /* 0x000fe200078e00ff */
[----:B------:R-:W-:Y:S01]  /*49a50*/  @P2 R2UR UR11, R55 ;  /* 0x00000000370b22ca */ /* 0x000fe200000e0000 */
[----:B------:R-:W-:Y:S01]  /*49a60*/  @P2 IMAD.MOV.U32 R43, RZ, RZ, 0x7ff00000 ;  /* 0x7ff00000ff2b2424 */ /* 0x000fe200078e00ff */
[----:B------:R0:W-:Y:S11]  /*49a70*/  STG.E desc[UR4][R56.64+0x1d4], R69 ;  /* 0x0001d44538007986 */ /* 0x0001f6000c101904 */
        /* <DEDUP_REMOVED lines=11> */
[----:B------:R-:W-:Y:S02]  /*49b30*/  ISETP.GT.AND P3, PT, R67, R19, PT ;  /* 0x000000134300720c */ /* 0x000fe40003f64270 */
[C---:B-1----:R-:W-:Y:S02]  /*49b40*/  SEL R43, R19.reuse, RZ, P2 ;  /* 0x000000ff132b7207 */ /* 0x042fe40001000000 */
        /* <DEDUP_REMOVED lines=14> */
[----:B------:R-:W2:Y:S01]  /*49c30*/  LDG.E.U8 R45, desc[UR10][R64.64+0x1] ;  /* 0x0000010a402d7981 */ /* 0x000ea2000c1e1100 */
[----:B------:R-:W-:-:S03]  /*49c40*/  R2UR UR5, R55 ;  /* 0x00000000370572ca */ /* 0x000fc600000e0000 */
[----:B------:R-:W2:Y:S04]  /*49c50*/  LDG.E.U8 R66, desc[UR12][R64.64] ;  /* 0x0000000c40427981 */ /* 0x000ea8000c1e1100 */
[----:B------:R-:W5:Y:S06]  /*49c60*/  LDG.E.U8 R67, desc[UR14][R42.64+0x1b] ;  /* 0x00001b0e2a437981 */ /* 0x000f6c000c1e1100 */
[----:B------:R-:W3:Y:S01]  /*49c70*/  LDG.E.S8 R44, desc[UR4][R42.64+0x1a] ;  /* 0x00001a042a2c7981 */ /* 0x000ee2000c1e1300 */
[----:B------:R-:W-:Y:S01]  /*49c80*/  UMOV UR4, 0x5197d ;  /* 0x0005197d00047882 */ /* 0x000fe20000000000 */
[----:B--2---:R-:W-:-:S02]  /*49c90*/  PRMT R45, R66, 0x3340, R45 ;  /* 0x00003340422d7816 */ /* 0x004fc4000000002d */
[----:B-----5:R-:W-:-:S04]  /*49ca0*/  PRMT R66, R67, 0x3340, RZ ;  /* 0x0000334043427816 */ /* 0x020fc800000000ff */
[----:B------:R-:W-:-:S05]  /*49cb0*/  PRMT R45, R45, 0x5410, R66 ;  /* 0x000054102d2d7816 */ /* 0x000fca0000000042 */
[----:B---3--:R-:W-:Y:S01]  /*49cc0*/  IDP.4A.S8.U8 R44, R45, UR4, R44 ;  /* 0x000000042d2c7c26 */ /* 0x008fe2000800022c */
[----:B------:R-:W-:-:S04]  /*49cd0*/  UMOV UR4, 0x448 ;  /* 0x0000044800047882 */ /* 0x000fc80000000000 */
[----:B------:R-:W-:-:S06]  /*49ce0*/  LEA R44, R44, UR4, 0x3 ;  /* 0x000000042c2c7c11 */ /* 0x000fcc000f8e18ff */
        /* <DEDUP_REMOVED lines=12> */
.L_x_1069:
[----:B------:R-:W-:Y:S05]  /*49db0*/  BSYNC.RECONVERGENT B0 ;  /* 0x0000000000007941 */ /* 0x000fea0003800200 */
.L_x_1068:
[C---:B------:R-:W-:Y:S02]  /*49dc0*/  R2UR UR4, R54.reuse ;  /* 0x00000000360472ca */ /* 0x040fe400000e0000 */
[C---:B------:R-:W-:Y:S02]  /*49dd0*/  R2UR UR5, R55.reuse ;  /* 0x00000000370572ca */ /* 0x040fe400000e0000 */
[----:B------:R-:W-:Y:S02]  /*49de0*/  R2UR UR10, R54 ;  /* 0x00000000360a72ca */ /* 0x000fe400000e0000 */
[----:B------:R-:W-:-:S09]  /*49df0*/  R2UR UR11, R55 ;  /* 0x00000000370b72ca */ /* 0x000fd200000e0000 */
[----:B------:R-:W0:Y:S04]  /*49e00*/  LDG.E R66, desc[UR4][R56.64+0x1b0] ;  /* 0x0001b00438427981 */ /* 0x000e28000c1e1900 */
[----:B------:R-:W5:Y:S01]  /*49e10*/  LDG.E R67, desc[UR10][R56.64+0x1b4] ;  /* 0x0001b40a38437981 */ /* 0x000f62000c1e1900 */
[----:B012---:R-:W-:Y:S02]  /*49e20*/  IMAD R42, R4, R66, R9 ;  /* 0x00000042042a7224 */ /* 0x007fe400078e0209 */
[----:B------:R-:W-:Y:S02]  /*49e30*/  VIADD R43, R66, 0xffffffff ;  /* 0xffffffff422b7836 */ /* 0x000fe40000000000 */
[----:B-----5:R-:W-:Y:S02]  /*49e40*/  IMAD.IADD R65, R67, 0x1, R42 ;  /* 0x0000000143417824 */ /* 0x020fe400078e022a */
[----:B------:R-:W-:-:S02]  /*49e50*/  IMAD.IADD R42, R10, 0x1, R67 ;  /* 0x000000010a2a7824 */ /* 0x000fc400078e0243 */
[----:B------:R-:W-:-:S04]  /*49e60*/  IMAD.WIDE R64, R65, 0x8, R22 ;  /* 0x0000000841407825 */ /* 0x000fc800078e0216 */
[----:B------:R-:W-:Y:S01]  /*49e70*/  IMAD R43, R4, R43, R42 ;  /* 0x0000002b042b7224 */ /* 0x000fe200078e022a */
[----:B------:R-:W2:Y:S03]  /*49e80*/  LDG.E.64 R44, desc[UR10][R64.64] ;  /* 0x0000000a402c7981 */ /* 0x000ea6000c1e1b00 */
[----:B------:R-:W-:-:S06]  /*49e90*/  IMAD.WIDE R42, R43, 0x8, R22 ;  /* 0x000000082b2a7825 */ /* 0x000fcc00078e0216 */
[----:B------:R-:W5:Y:S01]  /*49ea0*/  LDG.E.64 R42, desc[UR4][R42.64] ;  /* 0x000000042a2a7981 */ /* 0x000f62000c1e1b00 */
[----:B------:R-:W-:Y:S01]  /*49eb0*/  BSSY.RECONVERGENT B0, `(.L_x_1070) ;  /* 0x000004a000007945 */ /* 0x000fe20003800200 */
[----:B--2---:R-:W-:-:S08]  /*49ec0*/  DADD R62, R44, R62 ;  /* 0x000000002c3e7229 */ /* 0x004fd0000000003e */
[----:B-----5:R-:W-:Y:S01]  /*49ed0*/  DSETP.MAX.AND P2, P3, |R42|, |R62|, PT ;  /* 0x4000003e2a00722a */ /* 0x020fe20003b4f200 */
        /* <DEDUP_REMOVED lines=10> */
[----:B------:R-:W-:-:S13]  /*49f80*/  @P2 R2UR UR5, R55 ;  /* 0x00000000370522ca */ /* 0x000fda00000e0000 */
[----:B------:R0:W-:Y:S01]  /*49f90*/  @P2 STG.E desc[UR4][R56.64+0x1d8], RZ ;  /* 0x0001d8ff38002986 */ /* 0x0001e2000c101904 */
[----:B------:R-:W-:Y:S05]  /*49fa0*/  @P2 BRA `(.L_x_1071) ;  /* 0x0000000000e82947 */ /* 0x000fea0003800000 */
[----:B------:R-:W-:-:S08]  /*49fb0*/  DADD R42, R42, -R62 ;  /* 0x000000002a2a7229 */ /* 0x000fd0000000083e */
[----:B------:R-:W-:-:S14]  /*49fc0*/  DSETP.GEU.AND P2, PT, |R42|, R40, PT ;  /* 0x000000282a00722a */ /* 0x000fdc0003f4e200 */
[----:B------:R-:W-:Y:S02]  /*49fd0*/  @P2 R2UR UR4, R54 ;  /* 0x00000000360422ca */ /* 0x000fe400000e0000 */
[----:B------:R-:W-:-:S13]  /*49fe0*/  @P2 R2UR UR5, R55 ;  /* 0x00000000370522ca */ /* 0x000fda00000e0000 */
[----:B------:R1:W-:Y:S01]  /*49ff0*/  @P2 STG.E desc[UR4][R56.64+0x1d8], RZ ;  /* 0x0001d8ff38002986 */ /* 0x0003e2000c101904 */
[----:B------:R-:W-:Y:S05]  /*4a000*/  @P2 BRA `(.L_x_1071) ;  /* 0x0000000000d02947 */ /* 0x000fea0003800000 */
[C---:B------:R-:W-:Y:S02]  /*4a010*/  R2UR UR4, R54.reuse ;  /* 0x00000000360472ca */ /* 0x040fe400000e0000 */
[C---:B------:R-:W-:Y:S02]  /*4a020*/  R2UR UR5, R55.reuse ;  /* 0x00000000370572ca */ /* 0x040fe400000e0000 */
[----:B------:R-:W-:Y:S02]  /*4a030*/  R2UR UR10, R54 ;  /* 0x00000000360a72ca */ /* 0x000fe400000e0000 */
[----:B------:R-:W-:-:S09]  /*4a040*/  R2UR UR11, R55 ;  /* 0x00000000370b72ca */ /* 0x000fd200000e0000 */
[----:B------:R-:W2:Y:S04]  /*4a050*/  LDG.E R38, desc[UR4][R56.64+0x1b8] ;  /* 0x0001b80438267981 */ /* 0x000ea8000c1e1900 */
[----:B------:R-:W5:Y:S01]  /*4a060*/  LDG.E R44, desc[UR10][R56.64+0x1bc] ;  /* 0x0001bc0a382c7981 */ /* 0x000f62000c1e1900 */
[----:B------:R-:W-:Y:S03]  /*4a070*/  BSSY.RECONVERGENT B1, `(.L_x_1072) ;  /* 0x0000020000017945 */ /* 0x000fe60003800200 */
[----:B------:R0:W-:Y:S01]  /*4a080*/  STG.E desc[UR4][R56.64+0x1d8], R69 ;  /* 0x0001d84538007986 */ /* 0x0001e2000c101904 */
[----:B--2---:R-:W-:-:S05]  /*4a090*/  VIADD R39, R38, 0xffffffff ;  /* 0xffffffff26277836 */ /* 0x004fca0000000000 */
[----:B-----5:R-:W-:Y:S01]  /*4a0a0*/  ISETP.GT.AND P2, PT, R39, R44, PT ;  /* 0x0000002c2700720c */ /* 0x020fe20003f44270 */
[----:B------:R0:W-:-:S12]  /*4a0b0*/  STG.E desc[UR10][R56.64+0x1a0], R39 ;  /* 0x0001a02738007986 */ /* 0x0001d8000c10190a */
[----:B0-----:R-:W-:Y:S05]  /*4a0c0*/  @!P2 BRA `(.L_x_1073) ;  /* 0x000000000068a947 */ /* 0x001fea0003800000 */
[----:B------:R-:W-:-:S07]  /*4a0d0*/  IMAD.MOV.U32 R41, RZ, RZ, R39 ;  /* 0x000000ffff297224 */ /* 0x000fce00078e0027 */
.L_x_1074:
[----:B------:R-:W-:Y:S01]  /*4a0e0*/  R2UR UR4, R54 ;  /* 0x00000000360472ca */ /* 0x000fe200000e0000 */
[----:B------:R-:W-:Y:S01]  /*4a0f0*/  IMAD R41, R41, 0x3, RZ ;  /* 0x0000000329297824 */ /* 0x000fe200078e02ff */
        /* <DEDUP_REMOVED lines=8> */
[----:B------:R-:W2:Y:S02]  /*4a180*/  LDG.E R40, desc[UR10][R56.64+0x1a0] ;  /* 0x0001a00a38287981 */ /* 0x000ea4000c1e1900 */
[----:B--2---:R-:W-:-:S04]  /*4a190*/  IMAD R41, R40, 0x3, R7 ;  /* 0x0000000328297824 */ /* 0x004fc800078e0207 */
[----:B------:R-:W-:-:S05]  /*4a1a0*/  IMAD.WIDE R40, R41, 0x4, R20 ;  /* 0x0000000429287825 */ /* 0x000fca00078e0214 */
[----:B------:R-:W2:Y:S04]  /*4a1b0*/  LDG.E R45, desc[UR4][R40.64] ;  /* 0x00000004282d7981 */ /* 0x000ea8000c1e1900 */
[----:B--2---:R2:W-:Y:S04]  /*4a1c0*/  STG.E desc[UR4][R40.64+0xc], R45 ;  /* 0x00000c2d28007986 */ /* 0x0045e8000c101904 */
[----:B------:R-:W0:Y:S02]  /*4a1d0*/  LDG.E R63, desc[UR10][R56.64+0x1a0] ;  /* 0x0001a00a383f7981 */ /* 0x000e24000c1e1900 */
[----:B0-----:R-:W-:-:S04]  /*4a1e0*/  IMAD R39, R63, 0x3, R6 ;  /* 0x000000033f277824 */ /* 0x001fc800078e0206 */
[----:B------:R-:W-:-:S05]  /*4a1f0*/  IMAD.WIDE R38, R39, 0x4, R20 ;  /* 0x0000000427267825 */ /* 0x000fca00078e0214 */
[----:B------:R-:W5:Y:S04]  /*4a200*/  LDG.E R43, desc[UR4][R38.64] ;  /* 0x00000004262b7981 */ /* 0x000f68000c1e1900 */
[----:B-----5:R0:W-:Y:S04]  /*4a210*/  STG.E desc[UR4][R38.64+0xc], R43 ;  /* 0x00000c2b26007986 */ /* 0x0201e8000c101904 */
[----:B------:R-:W2:Y:S02]  /*4a220*/  LDG.E R42, desc[UR10][R56.64+0x1a0] ;  /* 0x0001a00a382a7981 */ /* 0x000ea4000c1e1900 */
[----:B--2---:R-:W-:-:S05]  /*4a230*/  VIADD R41, R42, 0xffffffff ;  /* 0xffffffff2a297836 */ /* 0x004fca0000000000 */
[----:B------:R-:W-:Y:S01]  /*4a240*/  ISETP.GT.AND P2, PT, R41, R44, PT ;  /* 0x0000002c2900720c */ /* 0x000fe20003f44270 */
[----:B------:R0:W-:-:S12]  /*4a250*/  STG.E desc[UR4][R56.64+0x1a0], R41 ;  /* 0x0001a02938007986 */ /* 0x0001d8000c101904 */
[----:B0-----:R-:W-:Y:S05]  /*4a260*/  @P2 BRA `(.L_x_1074) ;  /* 0xfffffffc009c2947 */ /* 0x001fea000383ffff */
.L_x_1073:
[----:B------:R-:W-:Y:S05]  /*4a270*/  BSYNC.RECONVERGENT B1 ;  /* 0x0000000000017941 */ /* 0x000fea0003800200 */
.L_x_1072:
        /* <DEDUP_REMOVED lines=9> */
[----:B------:R-:W-:-:S05]  /*4a310*/  R2UR UR13, R55 ;  /* 0x00000000370d72ca */ /* 0x000fca00000e0000 */
[----:B------:R2:W-:Y:S04]  /*4a320*/  STG.E desc[UR4][R38.64], R41 ;  /* 0x0000002926007986 */ /* 0x0005e8000c101904 */
[----:B------:R2:W-:Y:S04]  /*4a330*/  STG.E desc[UR10][R38.64+0x4], R67 ;  /* 0x0000044326007986 */ /* 0x0005e8000c10190a */
[----:B------:R2:W-:Y:S02]  /*4a340*/  STG.E desc[UR12][R38.64+0x8], RZ ;  /* 0x000008ff26007986 */ /* 0x0005e4000c10190c */
.L_x_1071:
[----:B------:R-:W-:Y:S05]  /*4a350*/  BSYNC.RECONVERGENT B0 ;  /* 0x0000000000007941 */ /* 0x000fea0003800200 */
.L_x_1070:
[----:B------:R-:W-:Y:S02]  /*4a360*/  R2UR UR4, R54 ;  /* 0x00000000360472ca */ /* 0x000fe400000e0000 */
[----:B------:R-:W-:-:S13]  /*4a370*/  R2UR UR5, R55 ;  /* 0x00000000370572ca */ /* 0x000fda00000e0000 */
[----:B--2---:R-:W2:Y:S02]  /*4a380*/  LDG.E R38, desc[UR4][R56.64+0x1b8] ;  /* 0x0001b80438267981 */ /* 0x004ea4000c1e1900 */
[----:B--2---:R-:W-:-:S05]  /*4a390*/  VIADD R39, R38, 0x1 ;  /* 0x0000000126277836 */ /* 0x004fca0000000000 */
[----:B------:R2:W-:Y:S01]  /*4a3a0*/  STG.E desc[UR4][R56.64+0x1b8], R39 ;  /* 0x0001b82738007986 */ /* 0x0005e2000c101904 */
[----:B------:R-:W-:Y:S05]  /*4a3b0*/  BRA `(.L_x_1075) ;  /* 0x0000003800bc7947 */ /* 0x000fea0003800000 */
.L_x_1067:
[C---:B------:R-:W-:Y:S02]  /*4a3c0*/  R2UR UR4, R54.reuse ;  /* 0x00000000360472ca */ /* 0x040fe400000e0000 */
[C---:B------:R-:W-:Y:S02]  /*4a3d0*/  R2UR UR5, R55.reuse ;  /* 0x00000000370572ca */ /* 0x040fe400000e0000 */
[C---:B------:R-:W-:Y:S02]  /*4a3e0*/  R2UR UR10, R54.reuse ;  /* 0x00000000360a72ca */ /* 0x040fe400000e0000 */
[C---:B------:R-:W-:Y:S02]  /*4a3f0*/  R2UR UR11, R55.reuse ;  /* 0x00000000370b72ca */ /* 0x040fe400000e0000 */
[----:B------:R-:W-:Y:S02]  /*4a400*/  R2UR UR12, R54 ;  /* 0x00000000360c72ca */ /* 0x000fe400000e0000 */
[----:B------:R-:W-:-:S05]  /*4a410*/  R2UR UR13, R55 ;  /* 0x00000000370d72ca */ /* 0x000fca00000e0000 */
[----:B------:R0:W-:Y:S04]  /*4a420*/  STG.E desc[UR4][R56.64+0x1d4], RZ ;  /* 0x0001d4ff38007986 */ /* 0x0001e8000c101904 */
[----:B------:R-:W2:Y:S04]  /*4a430*/  LDG.E.64 R44, desc[UR10][R62.64] ;  /* 0x0000000a3e2c7981 */ /* 0x000ea8000c1e1b00 */
[----:B------:R-:W5:Y:S01]  /*4a440*/  LDG.E.64 R42, desc[UR12][R60.64+0x2900] ;  /* 0x0029000c3c2a7981 */ /* 0x000f62000c1e1b00 */
[----:B------:R-:W-:Y:S01]  /*4a450*/  BSSY.RECONVERGENT B0, `(.L_x_1076) ;  /* 0x0000019000007945 */ /* 0x000fe20003800200 */
[----:B--2---:R-:W-:Y:S01]  /*4a460*/  IMAD.MOV.U32 R64, RZ, RZ, R45 ;  /* 0x000000ffff407224 */ /* 0x004fe200078e002d */
[----:B-----5:R-:W-:Y:S01]  /*4a470*/  DSETP.MAX.AND P2, P3, |R44|, |R42|, PT ;  /* 0x4000002a2c00722a */ /* 0x020fe20003b4f200 */
        /* <DEDUP_REMOVED lines=13> */
[----:B------:R-:W-:-:S08]  /*4a550*/  DADD R42, R44, -R42 ;  /* 0x000000002c2a7229 */ /* 0x000fd0000000082a */
[----:B------:R-:W-:-:S14]  /*4a560*/  DSETP.GEU.AND P2, PT, |R42|, R40, PT ;  /* 0x000000282a00722a */ /* 0x000fdc0003f4e200 */
[C---:B------:R-:W-:Y:S01]  /*4a570*/  @!P2 R2UR UR4, R54.reuse ;  /* 0x000000003604a2ca */ /* 0x040fe200000e0000 */
[----:B------:R-:W-:Y:S01]  /*4a580*/  @!P2 IMAD.MOV.U32 R43, RZ, RZ, 0x1 ;  /* 0x00000001ff2ba424 */ /* 0x000fe200078e00ff */
[C---:B------:R-:W-:Y:S02]  /*4a590*/  @!P2 R2UR UR5, R55.reuse ;  /* 0x000000003705a2ca */ /* 0x040fe400000e0000 */
[----:B------:R-:W-:Y:S02]  /*4a5a0*/  @P2 R2UR UR10, R54 ;  /* 0x00000000360a22ca */ /* 0x000fe400000e0000 */
[----:B------:R-:W-:-:S09]  /*4a5b0*/  @P2 R2UR UR11, R55 ;  /* 0x00000000370b22ca */ /* 0x000fd200000e0000 */
[----:B------:R1:W-:Y:S04]  /*4a5c0*/  @!P2 STG.E desc[UR4][R56.64+0x1d4], R43 ;  /* 0x0001d42b3800a986 */ /* 0x0003e8000c101904 */
[----:B------:R1:W-:Y:S02]  /*4a5d0*/  @P2 STG.E desc[UR10][R56.64+0x1d4], RZ ;  /* 0x0001d4ff38002986 */ /* 0x0003e4000c10190a */
.L_x_1077:
[----:B------:R-:W-:Y:S05]  /*4a5e0*/  BSYNC.RECONVERGENT B0 ;  /* 0x0000000000007941 */ /* 0x000fea0003800200 */
.L_x_1076:
[C---:B------:R-:W-:Y:S02]  /*4a5f0*/  R2UR UR4, R54.reuse ;  /* 0x00000000360472ca */ /* 0x040fe400000e0000 */
[C---:B------:R-:W-:Y:S02]  /*4a600*/  R2UR UR5, R55.reuse ;  /* 0x00000000370572ca */ /* 0x040fe400000e0000 */
[----:B------:R-:W-:Y:S02]  /*4a610*/  R2UR UR10, R54 ;  /* 0x00000000360a72ca */ /* 0x000fe400000e0000 */
[----:B------:R-:W-:-:S09]  /*4a620*/  R2UR UR11, R55 ;  /* 0x00000000370b72ca */ /* 0x000fd200000e0000 */
[----:B------:R-:W2:Y:S04]  /*4a630*/  LDG.E.64 R62, desc[UR4][R62.64+-0x1388] ;  /* 0xffec78043e3e7981 */ /* 0x000ea8000c1e1b00 */
[----:B-1----:R-:W5:Y:S01]  /*4a640*/  LDG.E.64 R42, desc[UR10][R60.64+0x2908] ;  /* 0x0029080a3c2a7981 */ /* 0x002f62000c1e1b00 */
[----:B------:R-:W-:Y:S01]  /*4a650*/  BSSY.RECONVERGENT B0, `(.L_x_1078) ;  /* 0x0000019000007945 */ /* 0x000fe20003800200 */
[----:B--2---:R-:W-:Y:S01]  /*4a660*/  IMAD.MOV.U32 R44, RZ, RZ, R63 ;  /* 0x000000ffff2c7224 */ /* 0x004fe200078e003f */
[----:B-----5:R-:W-:Y:S01]  /*4a670*/  DSETP.MAX.AND P3, P4, |R62|, |R42|, PT ;  /* 0x4000002a3e00722a */ /* 0x020fe20003c6f200 */
        /* <DEDUP_REMOVED lines=22> */
.L_x_1079:
[----:B------:R-:W-:Y:S05]  /*4a7e0*/  BSYNC.RECONVERGENT B0 ;  /* 0x0000000000007941 */ /* 0x000fea0003800200 */
.L_x_1078:
[----:B------:R-:W-:-:S13]  /*4a7f0*/  PLOP3.LUT P2, PT, P2, P3, PT, 0xf8, 0x8f ;  /* 0x00000000008f781c */ /* 0x000fda0001747f70 */
[----:B------:R-:W-:Y:S05]  /*4a800*/  @P2 BRA `(.L_x_1075) ;  /* 0x0000003400a82947 */ /* 0x000fea0003800000 */
[----:B------:R-:W-:Y:S02]  /*4a810*/  IADD3 R67, PT, PT, R67, -0x3, -R66 ;  /* 0xfffffffd43437810 */ /* 0x000fe40007ffe842 */
[C---:B------:R-:W-:Y:S02]  /*4a820*/  R2UR UR4, R54.reuse ;  /* 0x00000000360472ca */ /* 0x040fe400000e0000 */
[C---:B------:R-:W-:Y:S02]  /*4a830*/  R2UR UR5, R55.reuse ;  /* 0x00000000370572ca */ /* 0x040fe400000e0000 */
[----:B------:R-:W-:Y:S02]  /*4a840*/  R2UR UR10, R54 ;  /* 0x00000000360a72ca */ /* 0x000fe400000e0000 */
[----:B------:R-:W-:Y:S02]  /*4a850*/  R2UR UR11, R55 ;  /* 0x00000000370b72ca */ /* 0x000fe400000e0000 */
[----:B------:R-:W-:-:S07]  /*4a860*/  ISETP.GE.AND P2, PT, R67, 0x4, PT ;  /* 0x000000044300780c */ /* 0x000fce0003f46270 */
[----:B------:R0:W-:Y:S04]  /*4a870*/  STG.E desc[UR4][R56.64+0x1d0], RZ ;  /* 0x0001d0ff38007986 */ /* 0x0001e8000c101904 */
[----:B------:R0:W-:Y:S02]  /*4a880*/  STG.E desc[UR10][R56.64+0x1cc], R67 ;  /* 0x0001cc4338007986 */ /* 0x0001e4000c10190a */
[----:B------:R-:W-:Y:S05]  /*4a890*/  @!P2 BRA `(.L_x_1075) ;  /* 0x000000340084a947 */ /* 0x000fea0003800000 */
.L_x_1118:
[C---:B------:R-:W-:Y:S02]  /*4a8a0*/  R2UR UR4, R54.reuse ;  /* 0x00000000360472ca */ /* 0x040fe400000e0000 */
[C---:B------:R-:W-:Y:S02]  /*4a8b0*/  R2UR UR5, R55.reuse ;  /* 0x00000000370572ca */ /* 0x040fe400000e0000 */
[----:B------:R-:W-:Y:S02]  /*4a8c0*/  R2UR UR10, R54 ;  /* 0x00000000360a72ca */ /* 0x000fe400000e0000 */
[----:B------:R-:W-:-:S09]  /*4a8d0*/  R2UR UR11, R55 ;  /* 0x00000000370b72ca */ /* 0x000fd200000e0000 */
[----:B------:R-:W5:Y:S04]  /*4a8e0*/  LDG.E R40, desc[UR4][R56.64+0x1b4] ;  /* 0x0001b40438287981 */ /* 0x000f68000c1e1900 */
[----:B--2---:R-:W5:Y:S02]  /*4a8f0*/  LDG.E R39, desc[UR10][R56.64+0x1b0] ;  /* 0x0001b00a38277981 */ /* 0x004f64000c1e1900 */
[----:B-----5:R-:W-:-:S04]  /*4a900*/  IADD3 R38, PT, PT, R40, -0x20, -R39 ;  /* 0xffffffe028267810 */ /* 0x020fc80007ffe827 */
[----:B------:R-:W-:-:S13]  /*4a910*/  ISETP.GE.AND P2, PT, R67, R38, PT ;  /* 0x000000264300720c */ /* 0x000fda0003f46270 */
[----:B------:R-:W-:Y:S05]  /*4a920*/  @!P2 BRA `(.L_x_1075) ;  /* 0x000000340060a947 */ /* 0x000fea0003800000 */
[----:B------:R-:W-:Y:S02]  /*4a930*/  R2UR UR4, R54 ;  /* 0x00000000360472ca */ /* 0x000fe400000e0000 */
[----:B------:R-:W-:-:S13]  /*4a940*/  R2UR UR5, R55 ;  /* 0x00000000370572ca */ /* 0x000fda00000e0000 */
[----:B------:R-:W2:Y:S02]  /*4a950*/  LDG.E R38, desc[UR4][R56.64+0x1d0] ;  /* 0x0001d00438267981 */ /* 0x000ea4000c1e1900 */
[----:B--2---:R-:W-:-:S13]  /*4a960*/  ISETP.NE.AND P2, PT, R38, RZ, PT ;  /* 0x000000ff2600720c */ /* 0x004fda0003f45270 */
[----:B------:R-:W-:Y:S05]  /*4a970*/  @P2 BRA `(.L_x_1075) ;  /* 0x00000034004c2947 */ /* 0x000fea0003800000 */
[----:B------:R-:W-:Y:S01]  /*4a980*/  VIADD R39, R39, 0x1 ;  /* 0x0000000127277836 */ /* 0x000fe20000000000 */
[----:B------:R-:W-:Y:S01]  /*4a990*/  R2UR UR4, R54 ;  /* 0x00000000360472ca */ /* 0x000fe200000e0000 */
[--C-:B------:R-:W-:Y:S01]  /*4a9a0*/  IMAD.IADD R38, R40, 0x1, -R67.reuse ;  /* 0x0000000128267824 */ /* 0x100fe200078e0a43 */
[----:B------:R-:W-:Y:S01]  /*4a9b0*/  R2UR UR5, R55 ;  /* 0x00000000370572ca */ /* 0x000fe200000e0000 */
[----:B------:R-:W-:Y:S01]  /*4a9c0*/  BSSY.RECONVERGENT B2, `(.L_x_1080) ;  /* 0x0000348000027945 */ /* 0x000fe20003800200 */
[----:B------:R-:W-:Y:S02]  /*4a9d0*/  IMAD.MOV.U32 R40, RZ, RZ, R67 ;  /* 0x000000ffff287224 */ /* 0x000fe400078e0043 */
[----:B------:R-:W-:-:S09]  /*4a9e0*/  ISETP.GE.AND P2, PT, R39, R38, PT ;  /* 0x000000262700720c */ /* 0x000fd20003f46270 */
[----:B------:R2:W-:Y:S04]  /*4a9f0*/  STG.E desc[UR4][R56.64+0x1c0], R39 ;  /* 0x0001c02738007986 */ /* 0x0005e8000c101904 */
[----:B------:R-:W-:Y:S05]  /*4aa00*/  @P2 BRA `(.L_x_1081) ;  /* 0x00000034000c2947 */ /* 0x000fea0003800000 */
[----:B------:R-:W-:-:S07]  /*4aa10*/  IMAD.MOV.U32 R40, RZ, RZ, R67 ;  /* 0x000000ffff287224 */ /* 0x000fce00078e0043 */
.L_x_1114:
        /* <DEDUP_REMOVED lines=9> */
[----:B--2---:R-:W-:Y:S01]  /*4aab0*/  IMAD.MOV.U32 R39, RZ, RZ, 0x7ff00000 ;  /* 0x7ff00000ff277424 */ /* 0x004fe200078e00ff */
[----:B------:R-:W-:-:S02]  /*4aac0*/  R2UR UR13, R55 ;  /* 0x00000000370d72ca */ /* 0x000fc400000e0000 */
[C---:B------:R-:W-:Y:S02]  /*4aad0*/  R2UR UR14, R54.reuse ;  /* 0x00000000360e72ca */ /* 0x040fe400000e0000 */
[C---:B------:R-:W-:Y:S01]  /*4aae0*/  R2UR UR15, R55.reuse ;  /* 0x00000000370f72ca */ /* 0x040fe200000e0000 */
[----:B------:R2:W-:Y:S01]  /*4aaf0*/  STG.E desc[UR4][R56.64+0x1c4], R45 ;  /* 0x0001c42d38007986 */ /* 0x0005e2000c101904 */
[C---:B------:R-:W-:Y:S02]  /*4ab00*/  R2UR UR16, R54.reuse ;  /* 0x00000000361072ca */ /* 0x040fe400000e0000 */
[C---:B------:R-:W-:Y:S01]  /*4ab10*/  R2UR UR17, R55.reuse ;  /* 0x00000000371172ca */ /* 0x040fe200000e0000 */
[----:B0-----:R0:W-:Y:S01]  /*4ab20*/  STG.E.64 desc[UR10][R60.64+0x2910], R62 ;  /* 0x0029103e3c007986 */ /* 0x0011e2000c101b0a */
[C---:B------:R-:W-:Y:S02]  /*4ab30*/  R2UR UR18, R54.reuse ;  /* 0x00000000361272ca */ /* 0x040fe400000e0000 */
[----:B------:R-:W-:Y:S01]  /*4ab40*/  R2UR UR19, R55 ;  /* 0x00000000371372ca */ /* 0x000fe200000e0000 */
[----:B------:R0:W-:Y:S01]  /*4ab50*/  STG.E.64 desc[UR12][R60.64+0x2918], R38 ;  /* 0x002918263c007986 */ /* 0x0001e2000c101b0c */
[----:B------:R-:W-:-:S02]  /*4ab60*/  R2UR UR20, R54 ;  /* 0x00000000361472ca */ /* 0x000fc400000e0000 */
[----:B------:R-:W-:Y:S01]  /*4ab70*/  R2UR UR21, R55 ;  /* 0x00000000371572ca */ /* 0x000fe200000e0000 */
[----:B------:R-:W5:Y:S04]  /*4ab80*/  LDG.E R41, desc[UR14][R56.64+0x1b0] ;  /* 0x0001b00e38297981 */ /* 0x000f68000c1e1900 */
[----:B------:R-:W5:Y:S04]  /*4ab90*/  LDG.E R43, desc[UR16][R56.64+0x1b4] ;  /* 0x0001b410382b7981 */ /* 0x000f68000c1e1900 */
[----:B------:R-:W5:Y:S04]  /*4aba0*/  LDG.E R40, desc[UR18][R56.64+0x1c0] ;  /* 0x0001c01238287981 */ /* 0x000f68000c1e1900 */
[----:B------:R-:W3:Y:S01]  /*4abb0*/  LDG.E R75, desc[UR20][R56.64+0x1c4] ;  /* 0x0001c414384b7981 */ /* 0x000ee2000c1e1900 */
[----:B------:R-:W-:Y:S01]  /*4abc0*/  IMAD.MOV.U32 R44, RZ, RZ, 0x0 ;  /* 0x00000000ff2c7424 */ /* 0x000fe200078e00ff */
[----:B------:R-:W-:Y:S01]  /*4abd0*/  BSSY.RECONVERGENT B1, `(.L_x_1082) ;  /* 0x0000284000017945 */ /* 0x000fe20003800200 */
[----:B--2---:R-:W-:Y:S01]  /*4abe0*/  IMAD.MOV.U32 R45, RZ, RZ, -0x3f56d000 ;  /* 0xc0a93000ff2d7424 */ /* 0x004fe200078e00ff */
[----:B------:R0:W-:Y:S04]  /*4abf0*/  STG.E.64 desc[UR10][R60.64+0x2938], RZ ;  /* 0x002938ff3c007986 */ /* 0x0001e8000c101b0a */
[----:B------:R0:W-:Y:S01]  /*4ac00*/  STG.E.64 desc[UR4][R60.64+0x2930], R44 ;  /* 0x0029302c3c007986 */ /* 0x0001e2000c101b04 */
[----:B-----5:R-:W-:-:S04]  /*4ac10*/  IADD3 R42, PT, PT, R40, R43, -R41 ;  /* 0x0000002b282a7210 */ /* 0x020fc80007ffe829 */
[----:B---3--:R-:W-:-:S04]  /*4ac20*/  IADD3 R42, PT, PT, R42, -0x2, -R75 ;  /* 0xfffffffe2a2a7810 */ /* 0x008fc80007ffe84b */
[----:B------:R-:W-:-:S13]  /*4ac30*/  ISETP.GE.AND P2, PT, R42, 0x1f, PT ;  /* 0x0000001f2a00780c */ /* 0x000fda0003f46270 */
[C---:B------:R-:W-:Y:S01]  /*4ac40*/  @P2 R2UR UR12, R54.reuse ;  /* 0x00000000360c22ca */ /* 0x040fe200000e0000 */
[----:B------:R-:W-:Y:S01]  /*4ac50*/  @P2 IMAD.MOV.U32 R94, RZ, RZ, 0x0 ;  /* 0x00000000ff5e2424 */ /* 0x000fe200078e00ff */
[C---:B------:R-:W-:Y:S01]  /*4ac60*/  @P2 R2UR UR13, R55.reuse ;  /* 0x00000000370d22ca */ /* 0x040fe200000e0000 */
[----:B------:R-:W-:Y:S01]  /*4ac70*/  @P2 IMAD.MOV.U32 R95, RZ, RZ, -0x40100000 ;  /* 0xbff00000ff5f2424 */ /* 0x000fe200078e00ff */
[----:B------:R-:W-:Y:S02]  /*4ac80*/  @P2 R2UR UR14, R54 ;  /* 0x00000000360e22ca */ /* 0x000fe400000e0000 */
[----:B------:R-:W-:-:S09]  /*4ac90*/  @P2 R2UR UR15, R55 ;  /* 0x00000000370f22ca */ /* 0x000fd200000e0000 */
[----:B------:R0:W-:Y:S04]  /*4aca0*/  @P2 STG.E.64 desc[UR12][R60.64+0x2910], R62 ;  /* 0x0029103e3c002986 */ /* 0x0001e8000c101b0c */
[----:B------:R0:W-:Y:S01]  /*4acb0*/  @P2 STG.E.64 desc[UR14][R60.64+0x2918], R38 ;  /* 0x002918263c002986 */ /* 0x0001e2000c101b0e */
[----:B------:R-:W-:Y:S05]  /*4acc0*/  @P2 BRA `(.L_x_1083) ;  /* 0x0000002400d02947 */ /* 0x000fea0003800000 */
[----:B0-----:R-:W-:Y:S01]  /*4acd0*/  IMAD.IADD R44, R75, 0x1, -R43 ;  /* 0x000000014b2c7824 */ /* 0x001fe200078e0a2b */
[----:B------:R-:W-:Y:S01]  /*4ace0*/  BSSY.RELIABLE B0, `(.L_x_1084) ;  /* 0x000000b000007945 */ /* 0x000fe20003800100 */
[----:B------:R-:W-:-:S03]  /*4acf0*/  VIADD R45, R41, 0x1 ;  /* 0x00000001292d7836 */ /* 0x000fc60000000000 */
[----:B------:R-:W-:Y:S02]  /*4ad00*/  ISETP.GE.AND P2, PT, R44, -0x1, PT ;  /* 0xffffffff2c00780c */ /* 0x000fe40003f46270 */
[----:B------:R-:W-:-:S13]  /*4ad10*/  ISETP.EQ.AND P3, PT, R40, R45, PT ;  /* 0x0000002d2800720c */ /* 0x000fda0003f62270 */
[----:B------:R-:W-:Y:S05]  /*4ad20*/  @!P2 BRA P3, `(.L_x_1085) ;  /* 0x000000000018a947 */ /* 0x000fea0001800000 */
[----:B------:R-:W-:Y:S02]  /*4ad30*/  VIADD R42, R75, 0x1 ;  /* 0x000000014b2a7836 */ /* 0x000fe40000000000 */
[----:B------:R-:W-:-:S03]  /*4ad40*/  IMAD.IADD R64, R41, 0x1, -R40 ;  /* 0x0000000129407824 */ /* 0x000fc600078e0a28 */
[----:B------:R-:W-:-:S04]  /*4ad50*/  ISETP.NE.AND P2, PT, R43, R42, PT ;  /* 0x0000002a2b00720c */ /* 0x000fc80003f45270 */
[----:B------:R-:W-:-:S13]  /*4ad60*/  ISETP.GT.OR P2, PT, R64, -0x2, P2 ;  /* 0xfffffffe4000780c */ /* 0x000fda0001744670 */
[----:B------:R-:W-:Y:S05]  /*4ad70*/  @P2 BREAK.RELIABLE B0 ;  /* 0x0000000000002942 */ /* 0x000fea0003800100 */
[----:B------:R-:W-:Y:S05]  /*4ad80*/  @P2 BRA `(.L_x_1086) ;  /* 0x0000001000942947 */ /* 0x000fea0003800000 */
.L_x_1085:
[----:B------:R-:W-:Y:S05]  /*4ad90*/  BSYNC.RELIABLE B0 ;  /* 0x0000000000007941 */ /* 0x000fea0003800100 */
.L_x_1084:
[----:B------:R-:W-:Y:S01]  /*4ada0*/  IMAD.IADD R64, R41, 0x1, -R40 ;  /* 0x0000000129407824 */ /* 0x000fe200078e0a28 */
[----:B------:R-:W-:-:S04]  /*4adb0*/  ISETP.NE.AND P2, PT, R44, -0x2, PT ;  /* 0xfffffffe2c00780c */ /* 0x000fc80003f45270 */
[----:B------:R-:W-:-:S13]  /*4adc0*/  ISETP.NE.AND P3, PT, R64, -0x2, PT ;  /* 0xfffffffe4000780c */ /* 0x000fda0003f65270 */
[----:B------:R-:W-:Y:S05]  /*4add0*/  @P2 BRA P3, `(.L_x_1087) ;  /* 0x00000008006c2947 */ /* 0x000fea0001800000 */
[----:B------:R-:W-:Y:S01]  /*4ade0*/  ISETP.NE.AND P2, PT, R44, -0x2, PT ;  /* 0xfffffffe2c00780c */ /* 0x000fe20003f45270 */
[----:B------:R-:W-:Y:S01]  /*4adf0*/  BSSY.RECONVERGENT B0, `(.L_x_1088) ;  /* 0x0000044000007945 */ /* 0x000fe20003800200 */
[----:B------:R-:W-:-:S03]  /*4ae00*/  ISETP.EQ.AND P3, PT, R40, R45, PT ;  /* 0x0000002d2800720c */ /* 0x000fc60003f62270 */
[----:B------:R-:W-:Y:S10]  /*4ae10*/  BSSY.RELIABLE B4, `(.L_x_1089) ;  /* 0x000000a000047945 */ /* 0x000ff40003800100 */
[----:B------:R-:W-:Y:S05]  /*4ae20*/  @!P2 BRA P3, `(.L_x_1090) ;  /* 0x000000000020a947 */ /* 0x000fea0001800000 */
[----:B------:R-:W-:Y:S01]  /*4ae30*/  VIADD R42, R75, 0x1 ;  /* 0x000000014b2a7836 */ /* 0x000fe20000000000 */
[----:B------:R-:W-:Y:S01]  /*4ae40*/  CS2R R92, SRZ ;  /* 0x00000000005c7805 */ /* 0x000fe2000001ff00 */
[----:B------:R-:W-:Y:S02]  /*4ae50*/  IMAD.MOV.U32 R94, RZ, RZ, 0x0 ;  /* 0x00000000ff5e7424 */ /* 0x000fe400078e00ff */
[----:B------:R-:W-:Y:S01]  /*4ae60*/  IMAD.MOV.U32 R95, RZ, RZ, -0x3f56d000 ;  /* 0xc0a93000ff5f7424 */ /* 0x000fe200078e00ff */
[----:B------:R-:W-:-:S04]  /*4ae70*/  ISETP.NE.AND P2, PT, R43, R42, PT ;  /* 0x0000002a2b00720c */ /* 0x000fc80003f45270 */
[----:B------:R-:W-:-:S13]  /*4ae80*/  ISETP.NE.OR P2, PT, R64, -0x2, P2 ;  /* 0xfffffffe4000780c */ /* 0x000fda0001745670 */
[----:B------:R-:W-:Y:S05]  /*4ae90*/  @P2 BREAK.RELIABLE B4 ;  /* 0x0000000000042942 */ /* 0x000fea0003800100 */
[----:B------:R-:W-:Y:S05]  /*4aea0*/  @P2 BRA `(.L_x_1091) ;  /* 0x0000000000e02947 */ /* 0x000fea0003800000 */
.L_x_1090:
[----:B------:R-:W-:Y:S05]  /*4aeb0*/  BSYNC.RELIABLE B4 ;  /* 0x0000000000047941 */ /* 0x000fea0003800100 */
.L_x_1089:
[C---:B------:R-:W-:Y:S02]  /*4aec0*/  R2UR UR10, R54.reuse ;  /* 0x00000000360a72ca */ /* 0x040fe400000e0000 */
[C---:B------:R-:W-:Y:S02]  /*4aed0*/  R2UR UR11, R55.reuse ;  /* 0x00000000370b72ca */ /* 0x040fe400000e0000 */
[C---:B------:R-:W-:Y:S02]  /*4aee0*/  R2UR UR12, R54.reuse ;  /* 0x00000000360c72ca */ /* 0x040fe400000e0000 */
[C---:B------:R-:W-:Y:S02]  /*4aef0*/  R2UR UR13, R55.reuse ;  /* 0x00000000370d72ca */ /* 0x040fe400000e0000 */
[----:B------:R-:W-:Y:S02]  /*4af00*/  R2UR UR14, R54 ;  /* 0x00000000360e72ca */ /* 0x000fe400000e0000 */
[----:B------:R-:W-:-:S02]  /*4af10*/  R2UR UR15, R55 ;  /* 0x00000000370f72ca */ /* 0x000fc400000e0000 */
[CC--:B------:R-:W-:Y:S02]  /*4af20*/  IADD3 R66, P3, PT, R40.reuse, R58.reuse, RZ ;  /* 0x0000003a28427210 */ /* 0x0c0fe40007f7e0ff */
[-C--:B------:R-:W-:Y:S02]  /*4af30*/  IADD3 R68, P2, PT, R41, R58.reuse, RZ ;  /* 0x0000003a29447210 */ /* 0x080fe40007f5e0ff */
[----:B------:R-:W-:Y:S02]  /*4af40*/  IADD3 R64, P4, PT, R43, R58, RZ ;  /* 0x0000003a2b407210 */ /* 0x000fe40007f9e0ff */
[-C--:B------:R-:W-:Y:S02]  /*4af50*/  LEA.HI.X.SX32 R67, R40, R59.reuse, 0x1, P3 ;  /* 0x0000003b28437211 */ /* 0x080fe400018f0eff */
[-C--:B------:R-:W-:Y:S02]  /*4af60*/  LEA.HI.X.SX32 R69, R41, R59.reuse, 0x1, P2 ;  /* 0x0000003b29457211 */ /* 0x080fe400010f0eff */
[----:B------:R-:W-:Y:S01]  /*4af70*/  LEA.HI.X.SX32 R65, R43, R59, 0x1, P4 ;  /* 0x0000003b2b417211 */ /* 0x000fe200020f0eff */
[----:B------:R-:W2:Y:S01]  /*4af80*/  LDG.E.U8 R70, desc[UR10][R66.64] ;  /* 0x0000000a42467981 */ /* 0x000ea2000c1e1100 */
[----:B------:R-:W-:-:S02]  /*4af90*/  R2UR UR4, R54 ;  /* 0x00000000360472ca */ /* 0x000fc400000e0000 */
[----:B------:R-:W-:Y:S01]  /*4afa0*/  R2UR UR5, R55 ;  /* 0x00000000370572ca */ /* 0x000fe200000e0000 */
[----:B------:R-:W2:Y:S01]  /*4afb0*/  LDG.E.U8 R71, desc[UR12][R68.64] ;  /* 0x0000000c44477981 */ /* 0x000ea2000c1e1100 */
[----:B------:R-:W-:-:S03]  /*4afc0*/  IADD3 R44, P2, PT, R75, R58, RZ ;  /* 0x0000003a4b2c7210 */ /* 0x000fc60007f5e0ff */
[----:B------:R-:W3:Y:S01]  /*4afd0*/  LDG.E.U8 R72, desc[UR14][R64.64+0x1b] ;  /* 0x00001b0e40487981 */ /* 0x000ee2000c1e1100 */
[----:B------:R-:W-:-:S07]  /*4afe0*/  LEA.HI.X.SX32 R45, R75, R59, 0x1, P2 ;  /* 0x0000003b4b2d7211 */ /* 0x000fce00010f0eff */
[----:B------:R-:W5:Y:S01]  /*4aff0*/  LDG.E.S8 R42, desc[UR4][R44.64+0x1b] ;  /* 0x00001b042c2a7981 */ /* 0x000f62000c1e1300 */
[----:B------:R-:W-:Y:S01]  /*4b000*/  IMAD.IADD R75, R41, 0x1, R75 ;  /* 0x00000001294b7824 */ /* 0x000fe200078e024b */
[----:B------:R-:W-:-:S04]  /*4b010*/  UMOV UR4, 0x5197d ;  /* 0x0005197d00047882 */ /* 0x000fc80000000000 */
[----:B------:R-:W-:-:S05]  /*4b020*/  IADD3 R75, PT, PT, -R75, R43, R40 ;  /* 0x0000002b4b4b7210 */ /* 0x000fca0007ffe128 */
[----:B------:R-:W-:Y:S01]  /*4b030*/  VIADD R75, R75, 0xc4b ;  /* 0x00000c4b4b4b7836 */ /* 0x000fe20000000000 */
[C---:B------:R-:W-:Y:S02]  /*4b040*/  R2UR UR16, R54.reuse ;  /* 0x00000000361072ca */ /* 0x040fe400000e0000 */
[C---:B------:R-:W-:Y:S02]  /*4b050*/  R2UR UR17, R55.reuse ;  /* 0x00000000371172ca */ /* 0x040fe400000e0000 */
[----:B------:R-:W-:Y:S02]  /*4b060*/  R2UR UR18, R54 ;  /* 0x00000000361272ca */ /* 0x000fe400000e0000 */
[----:B------:R-:W-:Y:S02]  /*4b070*/  R2UR UR19, R55 ;  /* 0x00000000371372ca */ /* 0x000fe400000e0000 */
[----:B--2---:R-:W-:Y:S02]  /*4b080*/  PRMT R70, R71, 0x3340, R70 ;  /* 0x0000334047467816 */ /* 0x004fe40000000046 */
[----:B---3--:R-:W-:-:S04]  /*4b090*/  PRMT R71, R72, 0x3340, RZ ;  /* 0x0000334048477816 */ /* 0x008fc800000000ff */
[----:B------:R-:W-:-:S05]  /*4b0a0*/  PRMT R71, R70, 0x5410, R71 ;  /* 0x0000541046477816 */ /* 0x000fca0000000047 */
[----:B-----5:R-:W-:Y:S01]  /*4b0b0*/  IDP.4A.S8.U8 R42, R71, UR4, R42 ;  /* 0x00000004472a7c26 */ /* 0x020fe2000800022a */
        /* <DEDUP_REMOVED lines=16> */
[----:B------:R-:W-:Y:S02]  /*4b1c0*/  LEA R40, R71, UR4, 0x3 ;  /* 0x0000000447287c11 */ /* 0x000fe4000f8e18ff */
[----:B------:R-:W2:Y:S08]  /*4b1d0*/  LDC.64 R70, c[0x3][R75+-0x2d0] ;  /* 0x00ff4c004b467b82 */ /* 0x000eb00000000a00 */
[----:B------:R-:W2:Y:S01]  /*4b1e0*/  LDC.64 R94, c[0x3][R40] ;  /* 0x00c00000285e7b82 */ /* 0x000ea20000000a00 */
[----:B------:R-:W-:-:S02]  /*4b1f0*/  R2UR UR4, R54 ;  /* 0x00000000360472ca */ /* 0x000fc400000e0000 */
[----:B------:R-:W-:Y:S01]  /*4b200*/  R2UR UR5, R55 ;  /* 0x00000000370572ca */ /* 0x000fe200000e0000 */
[----:B--2---:R-:W-:-:S12]  /*4b210*/  DADD R94, R70, R94 ;  /* 0x00000000465e7229 */ /* 0x004fd8000000005e */
[----:B------:R0:W-:Y:S02]  /*4b220*/  STG.E.64 desc[UR4][R60.64+0x2930], R94 ;  /* 0x0029305e3c007986 */ /* 0x0001e4000c101b04 */
.L_x_1091:
[----:B------:R-:W-:Y:S05]  /*4b230*/  BSYNC.RECONVERGENT B0 ;  /* 0x0000000000007941 */ /* 0x000fea0003800200 */
.L_x_1088:
[C---:B------:R-:W-:Y:S02]  /*4b240*/  R2UR UR4, R54.reuse ;  /* 0x00000000360472ca */ /* 0x040fe400000e0000 */
[C---:B------:R-:W-:Y:S02]  /*4b250*/  R2UR UR5, R55.reuse ;  /* 0x00000000370572ca */ /* 0x040fe400000e0000 */
[----:B------:R-:W-:Y:S02]  /*4b260*/  R2UR UR10, R54 ;  /* 0x00000000360a72ca */ /* 0x000fe400000e0000 */
[----:B------:R-:W-:-:S09]  /*4b270*/  R2UR UR11, R55 ;  /* 0x00000000370b72ca */ /* 0x000fd200000e0000 */
[----:B------:R-:W2:Y:S04]  /*4b280*/  LDG.E.64 R78, desc[UR4][R60.64+0x28b8] ;  /* 0x0028b8043c4e7981 */ /* 0x000ea8000c1e1b00 */
[----:B------:R-:W3:Y:S04]  /*4b290*/  LDG.E.64 R44, desc[UR10][R60.64+0x28c0] ;  /* 0x0028c00a3c2c7981 */ /* 0x000ee8000c1e1b00 */
[----:B------:R-:W5:Y:S01]  /*4b2a0*/  LDG.E.64 R90, desc[UR4][R60.64+0x28b0] ;  /* 0x0028b0043c5a7981 */ /* 0x000f62000c1e1b00 */
[----:B------:R-:W-:Y:S01]  /*4b2b0*/  UMOV UR4, 0xff800000 ;  /* 0xff80000000047882 */ /* 0x000fe20000000000 */
[----:B------:R-:W-:Y:S01]  /*4b2c0*/  UMOV UR5, 0x41cdcd64 ;  /* 0x41cdcd6400057882 */ /* 0x000fe20000000000 */
[----:B------:R-:W-:Y:S01]  /*4b2d0*/  IMAD.MOV.U32 R66, RZ, RZ, 0x1 ;  /* 0x00000001ff427424 */ /* 0x000fe200078e00ff */
[----:B------:R-:W-:Y:S01]  /*4b2e0*/  DSETP.GT.AND P2, PT, |R92|, UR4, PT ;  /* 0x000000045c007e2a */ /* 0x000fe2000bf44200 */
[----:B------:R-:W-:-:S13]  /*4b2f0*/  BSSY.RECONVERGENT B0, `(.L_x_1092) ;  /* 0x000001e000007945 */ /* 0x000fda0003800200 */
[----:B0-----:R-:W-:Y:S01]  /*4b300*/  @P2 IMAD.MOV.U32 R94, RZ, RZ, 0x0 ;  /* 0x00000000ff5e2424 */ /* 0x001fe200078e00ff */
[C---:B------:R-:W-:Y:S01]  /*4b310*/  @P2 R2UR UR4, R54.reuse ;  /* 0x00000000360422ca */ /* 0x040fe200000e0000 */
[----:B------:R-:W-:Y:S01]  /*4b320*/  @P2 IMAD.MOV.U32 R95, RZ, RZ, -0x40100000 ;  /* 0xbff00000ff5f2424 */ /* 0x000fe200078e00ff */
[C---:B------:R-:W-:Y:S01]  /*4b330*/  @P2 R2UR UR5, R55.reuse ;  /* 0x00000000370522ca */ /* 0x040fe200000e0000 */
[----:B------:R-:W-:Y:S01]  /*4b340*/  @P2 IMAD.MOV.U32 R92, RZ, RZ, 0x0 ;  /* 0x00000000ff5c2424 */ /* 0x000fe200078e00ff */
[----:B------:R-:W-:Y:S01]  /*4b350*/  @P2 R2UR UR10, R54 ;  /* 0x00000000360a22ca */ /* 0x000fe200000e0000 */
[----:B------:R-:W-:Y:S01]  /*4b360*/  @P2 IMAD.MOV.U32 R93, RZ, RZ, 0x7ff00000 ;  /* 0x7ff00000ff5d2424 */ /* 0x000fe200078e00ff */
[----:B------:R-:W-:-:S09]  /*4b370*/  @P2 R2UR UR11, R55 ;  /* 0x00000000370b22ca */ /* 0x000fd200000e0000 */
[----:B------:R0:W-:Y:S04]  /*4b380*/  @P2 STG.E.64 desc[UR4][R60.64+0x2938], R38 ;  /* 0x002938263c002986 */ /* 0x0001e8000c101b04 */
[----:B------:R0:W-:Y:S01]  /*4b390*/  @P2 STG.E.64 desc[UR10][R60.64+0x2930], R62 ;  /* 0x0029303e3c002986 */ /* 0x0001e2000c101b0a */
[----:B--2---:R-:W-:-:S08]  /*4b3a0*/  DADD R64, R94, R78 ;  /* 0x000000005e407229 */ /* 0x004fd0000000004e */
[----:B---3--:R-:W-:-:S06]  /*4b3b0*/  DADD R64, R64, R44 ;  /* 0x0000000040407229 */ /* 0x008fcc000000002c */
[----:B------:R-:W2:Y:S02]  /*4b3c0*/  MUFU.RCP64H R67, R65 ;  /* 0x0000004100437308 */ /* 0x000ea40000001800 */
[----:B--2---:R-:W-:-:S08]  /*4b3d0*/  DFMA R68, -R64, R66, 1 ;  /* 0x3ff000004044742b */ /* 0x004fd00000000142 */
[----:B------:R-:W-:-:S08]  /*4b3e0*/  DFMA R68, R68, R68, R68 ;  /* 0x000000444444722b */ /* 0x000fd00000000044 */
[----:B------:R-:W-:Y:S02]  /*4b3f0*/  DFMA R68, R66, R68, R66 ;  /* 0x000000444244722b */ /* 0x000fe40000000042 */
[----:B-----5:R-:W-:-:S06]  /*4b400*/  DADD R66, R90, R92 ;  /* 0x000000005a427229 */ /* 0x020fcc000000005c */
[----:B------:R-:W-:-:S04]  /*4b410*/  DFMA R72, -R64, R68, 1 ;  /* 0x3ff000004048742b */ /* 0x000fc80000000144 */
[----:B------:R-:W-:-:S04]  /*4b420*/  FSETP.GEU.AND P3, PT, |R67|, 6.5827683646048100446e-37, PT ;  /* 0x036000004300780b */ /* 0x000fc80003f6e200 */
        /* <DEDUP_REMOVED lines=9> */
[----:B-1--4-:R-:W-:Y:S05]  /*4b4c0*/  CALL.REL.NOINC `($__internal_0_$__cuda_sm20_div_rn_f64_full) ;  /* 0x000001a4006c7944 */ /* 0x012fea0003c00000 */
.L_x_1093:
[----:B------:R-:W-:Y:S05]  /*4b4d0*/  BSYNC.RECONVERGENT B0 ;  /* 0x0000000000007941 */ /* 0x000fea0003800200 */
.L_x_1092:
        /* <DEDUP_REMOVED lines=31> */
[----:B-1--4-:R-:W-:Y:S05]  /*4b6d0*/  CALL.REL.NOINC `($__internal_0_$__cuda_sm20_div_rn_f64_full) ;  /* 0x000001a000e87944 */ /* 0x012fea0003c00000 */
.L_x_1095:
[----:B------:R-:W-:Y:S05]  /*4b6e0*/  BSYNC.RECONVERGENT B0 ;  /* 0x0000000000007941 */ /* 0x000fea0003800200 */
.L_x_1094:
        /* <DEDUP_REMOVED lines=10> */
.L_x_1087:
        /* <DEDUP_REMOVED lines=13> */
[CC--:B------:R-:W-:Y:S01]  /*4b860*/  IADD3 R66, P4, PT, R40.reuse, R58.reuse, RZ ;  /* 0x0000003a28427210 */ /* 0x0c0fe20007f9e0ff */
[----:B------:R-:W2:Y:S01]  /*4b870*/  LDG.E.S8 R45, desc[UR10][R68.64+0x1b] ;  /* 0x00001b0a442d7981 */ /* 0x000ea2000c1e1300 */
[C---:B------:R-:W-:Y:S02]  /*4b880*/  IADD3 R64, P2, PT, R75.reuse, R58, RZ ;  /* 0x0000003a4b407210 */ /* 0x040fe40007f5e0ff */
[-C--:B------:R-:W-:Y:S02]  /*4b890*/  LEA.HI.X.SX32 R67, R40, R59.reuse, 0x1, P4 ;  /* 0x0000003b28437211 */ /* 0x080fe400020f0eff */
[----:B------:R-:W-:-:S03]  /*4b8a0*/  LEA.HI.X.SX32 R65, R75, R59, 0x1, P2 ;  /* 0x0000003b4b417211 */ /* 0x000fc600010f0eff */
[----:B------:R-:W3:Y:S04]  /*4b8b0*/  LDG.E.S8 R44, desc[UR12][R66.64] ;  /* 0x0000000c422c7981 */ /* 0x000ee8000c1e1300 */
[----:B------:R-:W3:Y:S01]  /*4b8c0*/  LDG.E.S8 R73, desc[UR14][R64.64+0x1b] ;  /* 0x00001b0e40497981 */ /* 0x000ee2000c1e1300 */
[----:B------:R-:W-:-:S05]  /*4b8d0*/  IMAD.IADD R75, R41, 0x1, R75 ;  /* 0x00000001294b7824 */ /* 0x000fca00078e024b */
[----:B------:R-:W-:Y:S01]  /*4b8e0*/  IADD3 R75, PT, PT, -R75, R43, R40 ;  /* 0x0000002b4b4b7210 */ /* 0x000fe20007ffe128 */
[----:B------:R-:W-:-:S04]  /*4b8f0*/  UMOV UR4, 0x448 ;  /* 0x0000044800047882 */ /* 0x000fc80000000000 */
[----:B------:R-:W-:-:S05]  /*4b900*/  VIADD R75, R75, 0xc4b ;  /* 0x00000c4b4b4b7836 */ /* 0x000fca0000000000 */
[----:B------:R-:W-:Y:S02]  /*4b910*/  LEA R75, R75, UR4, 0x3 ;  /* 0x000000044b4b7c11 */ /* 0x000fe4000f8e18ff */
[C---:B------:R-:W-:Y:S02]  /*4b920*/  R2UR UR4, R54.reuse ;  /* 0x00000000360472ca */ /* 0x040fe400000e0000 */
[----:B------:R-:W-:Y:S02]  /*4b930*/  R2UR UR16, R54 ;  /* 0x00000000361072ca */ /* 0x000fe400000e0000 */
[----:B------:R-:W-:-:S09]  /*4b940*/  R2UR UR17, R55 ;  /* 0x00000000371172ca */ /* 0x000fd200000e0000 */
[----:B------:R-:W5:Y:S04]  /*4b950*/  LDG.E.64 R78, desc[UR4][R60.64+0x28b8] ;  /* 0x0028b8043c4e7981 */ /* 0x000f68000c1e1b00 */
[----:B------:R-:W4:Y:S01]  /*4b960*/  LDG.E.64 R90, desc[UR4][R60.64+0x28b0] ;  /* 0x0028b0043c5a7981 */ /* 0x000f22000c1e1b00 */
[----:B--2---:R-:W-:-:S05]  /*4b970*/  IMAD R42, R42, 0x5, R45 ;  /* 0x000000052a2a7824 */ /* 0x004fca00078e022d */
[----:B------:R-:W-:Y:S01]  /*4b980*/  LEA R42, R42, 0x10000, 0x3 ;  /* 0x000100002a2a7811 */ /* 0x000fe200078e18ff */
[----:B---3--:R-:W-:Y:S02]  /*4b990*/  IMAD R40, R44, 0x5, R73 ;  /* 0x000000052c287824 */ /* 0x008fe400078e0249 */
[----:B------:R-:W0:Y:S03]  /*4b9a0*/  LDC.64 R44, c[0x3][R75] ;  /* 0x00c000004b2c7b82 */ /* 0x000e260000000a00 */
[----:B------:R-:W-:-:S05]  /*4b9b0*/  LEA R74, R40, 0x10000, 0x3 ;  /* 0x00010000284a7811 */ /* 0x000fca00078e18ff */
[----:B------:R-:W0:Y:S08]  /*4b9c0*/  LDC.64 R72, c[0x3][R42+-0x4970] ;  /* 0x00eda4002a487b82 */ /* 0x000e300000000a00 */
[----:B------:R-:W2:Y:S01]  /*4b9d0*/  LDC.64 R92, c[0x3][R74+-0x4970] ;  /* 0x00eda4004a5c7b82 */ /* 0x000ea20000000a00 */
[----:B0-----:R-:W-:-:S08]  /*4b9e0*/  DADD R44, R44, R72 ;  /* 0x000000002c2c7229 */ /* 0x001fd00000000048 */
[----:B--2---:R-:W-:Y:S02]  /*4b9f0*/  DADD R92, R44, R92 ;  /* 0x000000002c5c7229 */ /* 0x004fe4000000005c */
[----:B------:R-:W2:Y:S05]  /*4ba00*/  LDG.E.64 R44, desc[UR10][R60.64+0x28c0] ;  /* 0x0028c00a3c2c7981 */ /* 0x000eaa000c1e1b00 */
[----:B------:R0:W-:Y:S04]  /*4ba10*/  STG.E.64 desc[UR4][R60.64+0x2938], R92 ;  /* 0x0029385c3c007986 */ /* 0x0001e8000c101b04 */
[----:B------:R-:W3:Y:S04]  /*4ba20*/  LDG.E.S8 R70, desc[UR10][R70.64] ;  /* 0x0000000a46467981 */ /* 0x000ee8000c1e1300 */
[----:B------:R-:W3:Y:S04]  /*4ba30*/  LDG.E.S8 R69, desc[UR12][R68.64+0x1b] ;  /* 0x00001b0c44457981 */ /* 0x000ee8000c1e1300 */
[----:B------:R-:W5:Y:S04]  /*4ba40*/  LDG.E.S8 R66, desc[UR14][R66.64] ;  /* 0x0000000e42427981 */ /* 0x000f68000c1e1300 */
[----:B------:R-:W5:Y:S01]  /*4ba50*/  LDG.E.S8 R65, desc[UR16][R64.64+0x1b] ;  /* 0x00001b1040417981 */ /* 0x000f62000c1e1300 */
[----:B------:R-:W-:Y:S01]  /*4ba60*/  UMOV UR4, 0xff800000 ;  /* 0xff80000000047882 */ /* 0x000fe20000000000 */
[----:B------:R-:W-:-:S02]  /*4ba70*/  UMOV UR5, 0x41cdcd64 ;  /* 0x41cdcd6400057882 */ /* 0x000fc40000000000 */
[----:B------:R-:W-:-:S14]  /*4ba80*/  DSETP.GT.AND P2, PT, |R92|, UR4, PT ;  /* 0x000000045c007e2a */ /* 0x000fdc000bf44200 */
[----:B0-----:R-:W-:Y:S02]  /*4ba90*/  @P2 IMAD.MOV.U32 R92, RZ, RZ, 0x0 ;  /* 0x00000000ff5c2424 */ /* 0x001fe400078e00ff */
[----:B------:R-:W-:Y:S01]  /*4baa0*/  @P2 IMAD.MOV.U32 R93, RZ, RZ, 0x7ff00000 ;  /* 0x7ff00000ff5d2424 */ /* 0x000fe200078e00ff */
[----:B------:R-:W-:Y:S02]  /*4bab0*/  @P2 R2UR UR4, R54 ;  /* 0x00000000360422ca */ /* 0x000fe400000e0000 */
[----:B------:R-:W-:-:S13]  /*4bac0*/  @P2 R2UR UR5, R55 ;  /* 0x00000000370522ca */ /* 0x000fda00000e0000 */
[----:B------:R-:W-:Y:S01]  /*4bad0*/  @P2 STG.E.64 desc[UR4][R60.64+0x2938], R38 ;  /* 0x002938263c002986 */ /* 0x000fe2000c101b04 */
[----:B------:R-:W-:Y:S01]  /*4bae0*/  BSSY.RECONVERGENT B0, `(.L_x_1096) ;  /* 0x0000024000007945 */ /* 0x000fe20003800200 */
[----:B---3--:R-:W-:-:S05]  /*4baf0*/  IMAD R40, R70, 0x5, R69 ;  /* 0x0000000546287824 */ /* 0x008fca00078e0245 */
[----:B------:R-:W-:Y:S01]  /*4bb00*/  LEA R42, R40, 0x10000, 0x3 ;  /* 0x00010000282a7811 */ /* 0x000fe200078e18ff */
[----:B-----5:R-:W-:Y:S02]  /*4bb10*/  IMAD R40, R66, 0x5, R65 ;  /* 0x0000000542287824 */ /* 0x020fe400078e0241 */
[----:B------:R-:W0:Y:S03]  /*4bb20*/  LDC.64 R66, c[0x3][R75+-0x2d0] ;  /* 0x00ff4c004b427b82 */ /* 0x000e260000000a00 */
[----:B------:R-:W-:-:S05]  /*4bb30*/  LEA R40, R40, 0x10000, 0x3 ;  /* 0x0001000028287811 */ /* 0x000fca00078e18ff */
[----:B------:R-:W0:Y:S08]  /*4bb40*/  LDC.64 R64, c[0x3][R42+-0x4a38] ;  /* 0x00ed72002a407b82 */ /* 0x000e300000000a00 */
[----:B------:R-:W3:Y:S01]  /*4bb50*/  LDC.64 R94, c[0x3][R40+-0x4a38] ;  /* 0x00ed7200285e7b82 */ /* 0x000ee20000000a00 */
[----:B0-----:R-:W-:-:S08]  /*4bb60*/  DADD R64, R66, R64 ;  /* 0x0000000042407229 */ /* 0x001fd00000000040 */
[----:B---3--:R-:W-:-:S07]  /*4bb70*/  DADD R94, R64, R94 ;  /* 0x00000000405e7229 */ /* 0x008fce000000005e */
[----:B------:R0:W-:Y:S02]  /*4bb80*/  STG.E.64 desc[UR10][R60.64+0x2930], R94 ;  /* 0x0029305e3c007986 */ /* 0x0001e4000c101b0a */
        /* <DEDUP_REMOVED lines=22> */
[----:B------:R-:W-:Y:S05]  /*4bcf0*/  BMOV.32.CLEAR RZ, B11 ;  /* 0x000000000bff7355 */ /* 0x000fea0000100000 */
[----:B------:R-:W-:-:S07]  /*4bd00*/  MOV R38, 0x4bd20 ;  /* 0x0004bd2000267802 */ /* 0x000fce0000000f00 */
[----:B-1----:R-:W-:Y:S05]  /*4bd10*/  CALL.REL.NOINC `($__internal_0_$__cuda_sm20_div_rn_f64_full) ;  /* 0x0000019c00587944 */ /* 0x002fea0003c00000 */
.L_x_1097:
[----:B------:R-:W-:Y:S05]  /*4bd20*/  BSYNC.RECONVERGENT B0 ;  /* 0x0000000000007941 */ /* 0x000fea0003800200 */
.L_x_1096:
        /* <DEDUP_REMOVED lines=31> */
[----:B-1----:R-:W-:Y:S05]  /*4bf20*/  CALL.REL.NOINC `($__internal_0_$__cuda_sm20_div_rn_f64_full) ;  /* 0x0000019800d47944 */ /* 0x002fea0003c00000 */
.L_x_1099:
[----:B------:R-:W-:Y:S05]  /*4bf30*/  BSYNC.RECONVERGENT B0 ;  /* 0x0000000000007941 */ /* 0x000fea0003800200 */
.L_x_1098:
        /* <DEDUP_REMOVED lines=10> */
.L_x_1086:
        /* <DEDUP_REMOVED lines=11> */
[----:B------:R-:W2:Y:S01]  /*4c090*/  LDG.E.64 R78, desc[UR10][R60.64+0x28b8] ;  /* 0x0028b80a3c4e7981 */ /* 0x000ea2000c1e1b00 */
[C---:B------:R-:W-:Y:S02]  /*4c0a0*/  R2UR UR20, R54.reuse ;  /* 0x00000000361472ca */ /* 0x040fe400000e0000 */
[C---:B------:R-:W-:Y:S01]  /*4c0b0*/  R2UR UR21, R55.reuse ;  /* 0x00000000371572ca */ /* 0x040fe200000e0000 */
[----:B------:R-:W3:Y:S01]  /*4c0c0*/  LDG.E.64 R90, desc[UR10][R60.64+0x28b0] ;  /* 0x0028b00a3c5a7981 */ /* 0x000ee2000c1e1b00 */
[----:B------:R-:W-:Y:S02]  /*4c0d0*/  R2UR UR22, R54 ;  /* 0x00000000361672ca */ /* 0x000fe400000e0000 */
[----:B------:R-:W-:-:S02]  /*4c0e0*/  R2UR UR23, R55 ;  /* 0x00000000371772ca */ /* 0x000fc400000e0000 */
[-C--:B------:R-:W-:Y:S02]  /*4c0f0*/  IADD3 R44, P2, PT, R41, R58.reuse, RZ ;  /* 0x0000003a292c7210 */ /* 0x080fe40007f5e0ff */
[-C--:B------:R-:W-:Y:S02]  /*4c100*/  IADD3 R68, P3, PT, R43, R58.reuse, RZ ;  /* 0x0000003a2b447210 */ /* 0x080fe40007f7e0ff */
[-C--:B------:R-:W-:Y:S02]  /*4c110*/  IADD3 R66, P4, PT, R75, R58.reuse, RZ ;  /* 0x0000003a4b427210 */ /* 0x080fe40007f9e0ff */
[----:B------:R-:W-:Y:S02]  /*4c120*/  IADD3 R64, P5, PT, R40, R58, RZ ;  /* 0x0000003a28407210 */ /* 0x000fe40007fbe0ff */
[-C--:B------:R-:W-:Y:S02]  /*4c130*/  LEA.HI.X.SX32 R45, R41, R59.reuse, 0x1, P2 ;  /* 0x0000003b292d7211 */ /* 0x080fe400010f0eff */
[----:B------:R-:W-:-:S02]  /*4c140*/  LEA.HI.X.SX32 R69, R43, R59, 0x1, P3 ;  /* 0x0000003b2b457211 */ /* 0x000fc400018f0eff */
[-C--:B------:R-:W-:Y:S01]  /*4c150*/  LEA.HI.X.SX32 R67, R75, R59.reuse, 0x1, P4 ;  /* 0x0000003b4b437211 */ /* 0x080fe200020f0eff */
[----:B------:R-:W5:Y:S01]  /*4c160*/  LDG.E.U8 R42, desc[UR10][R44.64+0x1] ;  /* 0x0000010a2c2a7981 */ /* 0x000f62000c1e1100 */
[----:B------:R-:W-:Y:S02]  /*4c170*/  LEA.HI.X.SX32 R65, R40, R59, 0x1, P5 ;  /* 0x0000003b28417211 */ /* 0x000fe400028f0eff */
[C---:B------:R-:W-:Y:S01]  /*4c180*/  R2UR UR4, R54.reuse ;  /* 0x00000000360472ca */ /* 0x040fe200000e0000 */
[----:B------:R-:W5:Y:S01]  /*4c190*/  LDG.E.U8 R71, desc[UR12][R44.64] ;  /* 0x0000000c2c477981 */ /* 0x000f62000c1e1100 */
[C---:B------:R-:W-:Y:S02]  /*4c1a0*/  R2UR UR5, R55.reuse ;  /* 0x00000000370572ca */ /* 0x040fe400000e0000 */
[----:B------:R-:W-:Y:S01]  /*4c1b0*/  R2UR UR16, R54 ;  /* 0x00000000361072ca */ /* 0x000fe200000e0000 */
[----:B------:R-:W4:Y:S01]  /*4c1c0*/  LDG.E.U8 R70, desc[UR14][R68.64+0x1b] ;  /* 0x00001b0e44467981 */ /* 0x000f22000c1e1100 */
[----:B------:R-:W-:-:S03]  /*4c1d0*/  R2UR UR17, R55 ;  /* 0x00000000371172ca */ /* 0x000fc600000e0000 */
[----:B------:R-:W2:Y:S04]  /*4c1e0*/  LDG.E.U8 R73, desc[UR18][R66.64+0x1c] ;  /* 0x00001c1242497981 */ /* 0x000ea8000c1e1100 */
[----:B------:R-:W2:Y:S04]  /*4c1f0*/  LDG.E.U8 R74, desc[UR20][R66.64+0x1b] ;  /* 0x00001b14424a7981 */ /* 0x000ea8000c1e1100 */
[----:B------:R-:W3:Y:S04]  /*4c200*/  LDG.E.U8 R75, desc[UR22][R64.64] ;  /* 0x00000016404b7981 */ /* 0x000ee8000c1e1100 */
[----:B------:R-:W3:Y:S04]  /*4c210*/  LDG.E.S8 R40, desc[UR4][R68.64+0x1a] ;  /* 0x00001a0444287981 */ /* 0x000ee8000c1e1300 */
[----:B------:R-:W3:Y:S01]  /*4c220*/  LDG.E.S8 R72, desc[UR16][R64.64+-0x1] ;  /* 0xffffff1040487981 */ /* 0x000ee2000c1e1300 */
[----:B------:R-:W-:Y:S01]  /*4c230*/  UMOV UR4, 0x5197d ;  /* 0x0005197d00047882 */ /* 0x000fe20000000000 */
[----:B------:R-:W-:Y:S01]  /*4c240*/  UMOV UR5, 0x448 ;  /* 0x0000044800057882 */ /* 0x000fe20000000000 */
[----:B-----5:R-:W-:-:S02]  /*4c250*/  PRMT R42, R71, 0x3340, R42 ;  /* 0x00003340472a7816 */ /* 0x020fc4000000002a */
[----:B----4-:R-:W-:-:S04]  /*4c260*/  PRMT R71, R70, 0x3340, RZ ;  /* 0x0000334046477816 */ /* 0x010fc800000000ff */
[----:B------:R-:W-:Y:S02]  /*4c270*/  PRMT R71, R42, 0x5410, R71 ;  /* 0x000054102a477816 */ /* 0x000fe40000000047 */
[----:B--2---:R-:W-:Y:S02]  /*4c280*/  PRMT R73, R74, 0x3340, R73 ;  /* 0x000033404a497816 */ /* 0x004fe40000000049 */
[----:B---3--:R-:W-:-:S04]  /*4c290*/  PRMT R70, R75, 0x3340, RZ ;  /* 0x000033404b467816 */ /* 0x008fc800000000ff */
[----:B------:R-:W-:Y:S01]  /*4c2a0*/  PRMT R73, R73, 0x5410, R70 ;  /* 0x0000541049497816 */ /* 0x000fe20000000046 */
[----:B------:R-:W-:-:S04]  /*4c2b0*/  IDP.4A.S8.U8 R40, R71, UR4, R40 ;  /* 0x0000000447287c26 */ /* 0x000fc80008000228 */
[----:B------:R-:W-:Y:S01]  /*4c2c0*/  IDP.4A.S8.U8 R72, R73, UR4, R72 ;  /* 0x0000000449487c26 */ /* 0x000fe20008000248 */
[----:B------:R-:W-:-:S04]  /*4c2d0*/  LEA R40, R40, UR5, 0x3 ;  /* 0x0000000528287c11 */ /* 0x000fc8000f8e18ff */
[----:B------:R-:W-:Y:S01]  /*4c2e0*/  LEA R72, R72, UR5, 0x3 ;  /* 0x0000000548487c11 */ /* 0x000fe2000f8e18ff */
[----:B------:R-:W0:Y:S08]  /*4c2f0*/  LDC.64 R70, c[0x3][R40+0x2710] ;  /* 0x00c9c40028467b82 */ /* 0x000e300000000a00 */
[----:B------:R-:W0:Y:S02]  /*4c300*/  LDC.64 R94, c[0x3][R72+0x2710] ;  /* 0x00c9c400485e7b82 */ /* 0x000e240000000a00 */
[----:B0-----:R-:W-:-:S07]  /*4c310*/  DADD R94, R70, R94 ;  /* 0x00000000465e7229 */ /* 0x001fce000000005e */
[----:B------:R0:W-:Y:S04]  /*4c320*/  STG.E.64 desc[UR10][R60.64+0x2930], R94 ;  /* 0x0029305e3c007986 */ /* 0x0001e8000c101b0a */
[----:B------:R-:W2:Y:S04]  /*4c330*/  LDG.E.U8 R70, desc[UR12][R44.64+0x1] ;  /* 0x0000010c2c467981 */ /* 0x000ea8000c1e1100 */
[----:B------:R-:W2:Y:S04]  /*4c340*/  LDG.E.U8 R71, desc[UR14][R44.64] ;  /* 0x0000000e2c477981 */ /* 0x000ea8000c1e1100 */
[----:B------:R-:W3:Y:S04]  /*4c350*/  LDG.E.U8 R75, desc[UR18][R66.64+0x1c] ;  /* 0x00001c12424b7981 */ /* 0x000ee8000c1e1100 */
[----:B------:R4:W3:Y:S04]  /*4c360*/  LDG.E.U8 R80, desc[UR20][R66.64+0x1b] ;  /* 0x00001b1442507981 */ /* 0x0008e8000c1e1100 */
[----:B------:R-:W5:Y:S04]  /*4c370*/  LDG.E.U8 R73, desc[UR16][R68.64+0x1b] ;  /* 0x00001b1044497981 */ /* 0x000f68000c1e1100 */
[----:B------:R-:W5:Y:S04]  /*4c380*/  LDG.E.U8 R81, desc[UR22][R64.64] ;  /* 0x0000001640517981 */ /* 0x000f68000c1e1100 */
[----:B------:R-:W5:Y:S04]  /*4c390*/  LDG.E.S8 R42, desc[UR10][R68.64+0x1a] ;  /* 0x00001a0a442a7981 */ /* 0x000f68000c1e1300 */
[----:B------:R-:W5:Y:S04]  /*4c3a0*/  LDG.E.S8 R74, desc[UR12][R64.64+-0x1] ;  /* 0xffffff0c404a7981 */ /* 0x000f68000c1e1300 */
[----:B------:R-:W5:Y:S01]  /*4c3b0*/  LDG.E.64 R44, desc[UR12][R60.64+0x28c0] ;  /* 0x0028c00c3c2c7981 */ /* 0x000f62000c1e1b00 */
[----:B----4-:R-:W-:Y:S01]  /*4c3c0*/  IMAD.MOV.U32 R66, RZ, RZ, 0x1 ;  /* 0x00000001ff427424 */ /* 0x010fe200078e00ff */
[----:B------:R-:W-:Y:S01]  /*4c3d0*/  BSSY.RECONVERGENT B4, `(.L_x_1101) ;  /* 0x0000031000047945 */ /* 0x000fe20003800200 */
[----:B--2---:R-:W-:-:S02]  /*4c3e0*/  PRMT R70, R71, 0x3340, R70 ;  /* 0x0000334047467816 */ /* 0x004fc40000000046 */
[----:B---3--:R-:W-:Y:S02]  /*4c3f0*/  PRMT R75, R80, 0x3340, R75 ;  /* 0x00003340504b7816 */ /* 0x008fe4000000004b */
[----:B-----5:R-:W-:Y:S02]  /*4c400*/  PRMT R73, R73, 0x3340, RZ ;  /* 0x0000334049497816 */ /* 0x020fe400000000ff */
[----:B------:R-:W-:Y:S02]  /*4c410*/  PRMT R40, R81, 0x3340, RZ ;  /* 0x0000334051287816 */ /* 0x000fe400000000ff */
[----:B------:R-:W-:Y:S02]  /*4c420*/  PRMT R73, R70, 0x5410, R73 ;  /* 0x0000541046497816 */ /* 0x000fe40000000049 */
[----:B------:R-:W-:-:S03]  /*4c430*/  PRMT R75, R75, 0x5410, R40 ;  /* 0x000054104b4b7816 */ /* 0x000fc60000000028 */
[----:B------:R-:W-:Y:S02]  /*4c440*/  IDP.4A.S8.U8 R42, R73, UR4, R42 ;  /* 0x00000004492a7c26 */ /* 0x000fe4000800022a */
[----:B------:R-:W-:-:S03]  /*4c450*/  IDP.4A.S8.U8 R74, R75, UR4, R74 ;  /* 0x000000044b4a7c26 */ /* 0x000fc6000800024a */
[----:B------:R-:W-:Y:S02]  /*4c460*/  LEA R42, R42, UR5, 0x3 ;  /* 0x000000052a2a7c11 */ /* 0x000fe4000f8e18ff */
[----:B------:R-:W-:Y:S02]  /*4c470*/  LEA R74, R74, UR5, 0x3 ;  /* 0x000000054a4a7c11 */ /* 0x000fe4000f8e18ff */
[----:B------:R-:W2:Y:S08]  /*4c480*/  LDC.64 R64, c[0x3][R42+0x3a98] ;  /* 0x00cea6002a407b82 */ /* 0x000eb00000000a00 */
[----:B------:R-:W2:Y:S01]  /*4c490*/  LDC.64 R92, c[0x3][R74+0x3a98] ;  /* 0x00cea6004a5c7b82 */ /* 0x000ea20000000a00 */
[----:B------:R-:W-:Y:S01]  /*4c4a0*/  UMOV UR4, 0xff800000 ;  /* 0xff80000000047882 */ /* 0x000fe20000000000 */
[----:B------:R-:W-:Y:S01]  /*4c4b0*/  UMOV UR5, 0x41cdcd64 ;  /* 0x41cdcd6400057882 */ /* 0x000fe20000000000 */
[----:B--2---:R-:W-:-:S08]  /*4c4c0*/  DADD R92, R64, R92 ;  /* 0x00000000405c7229 */ /* 0x004fd0000000005c */
[----:B------:R-:W-:-:S14]  /*4c4d0*/  DSETP.GT.AND P2, PT, |R92|, UR4, PT ;  /* 0x000000045c007e2a */ /* 0x000fdc000bf44200 */
[----:B0-----:R-:W-:Y:S02]  /*4c4e0*/  @P2 IMAD.MOV.U32 R94, RZ, RZ, 0x0 ;  /* 0x00000000ff5e2424 */ /* 0x001fe400078e00ff */
[----:B------:R-:W-:-:S06]  /*4c4f0*/  @P2 IMAD.MOV.U32 R95, RZ, RZ, -0x40100000 ;  /* 0xbff00000ff5f2424 */ /* 0x000fcc00078e00ff */
[----:B------:R-:W-:-:S08]  /*4c500*/  DADD R64, R94, R78 ;  /* 0x000000005e407229 */ /* 0x000fd0000000004e */
[----:B------:R-:W-:-:S06]  /*4c510*/  DADD R64, R64, R44 ;  /* 0x0000000040407229 */ /* 0x000fcc000000002c */
[----:B------:R-:W0:Y:S01]  /*4c520*/  MUFU.RCP64H R67, R65 ;  /* 0x0000004100437308 */ /* 0x000e220000001800 */
[----:B------:R-:W-:Y:S02]  /*4c530*/  R2UR UR4, R54 ;  /* 0x00000000360472ca */ /* 0x000fe400000e0000 */
[----:B------:R-:W-:Y:S01]  /*4c540*/  R2UR UR5, R55 ;  /* 0x00000000370572ca */ /* 0x000fe200000e0000 */
        /* <DEDUP_REMOVED lines=22> */
[----:B------:R-:W-:Y:S05]  /*4c6b0*/  BMOV.32.CLEAR RZ, B11 ;  /* 0x000000000bff7355 */ /* 0x000fea0000100000 */
[----:B------:R-:W-:-:S07]  /*4c6c0*/  MOV R38, 0x4c6e0 ;  /* 0x0004c6e000267802 */ /* 0x000fce0000000f00 */
[----:B-1----:R-:W-:Y:S05]  /*4c6d0*/  CALL.REL.NOINC `($__internal_0_$__cuda_sm20_div_rn_f64_full) ;  /* 0x0000019000e87944 */ /* 0x002fea0003c00000 */
.L_x_1102:
[----:B------:R-:W-:Y:S05]  /*4c6e0*/  BSYNC.RECONVERGENT B4 ;  /* 0x0000000000047941 */ /* 0x000fea0003800200 */
.L_x_1101:
        /* <DEDUP_REMOVED lines=32> */
.L_x_1104:
[----:B------:R-:W-:Y:S05]  /*4c8f0*/  BSYNC.RECONVERGENT B4 ;  /* 0x0000000000047941 */ /* 0x000fea0003800200 */
.L_x_1103:
        /* <DEDUP_REMOVED lines=10> */
.L_x_1100:
        /* <DEDUP_REMOVED lines=8> */
[----:B------:R-:W2:Y:S01]  /*4ca20*/  LDG.E.64 R90, desc[UR10][R60.64+0x28b0] ;  /* 0x0028b00a3c5a7981 */ /* 0x000ea2000c1e1b00 */
[-C--:B------:R-:W-:Y:S02]  /*4ca30*/  LEA.HI.X.SX32 R45, R41, R59.reuse, 0x1, P2 ;  /* 0x0000003b292d7211 */ /* 0x080fe400010f0eff */
[----:B------:R-:W-:Y:S02]  /*4ca40*/  LEA.HI.X.SX32 R69, R43, R59, 0x1, P3 ;  /* 0x0000003b2b457211 */ /* 0x000fe400018f0eff */
[----:B------:R-:W-:Y:S01]  /*4ca50*/  R2UR UR16, R54 ;  /* 0x00000000361072ca */ /* 0x000fe200000e0000 */
[----:B------:R-:W3:Y:S01]  /*4ca60*/  LDG.E.U8 R42, desc[UR10][R44.64+0x1] ;  /* 0x0000010a2c2a7981 */ /* 0x000ee2000c1e1100 */
[----:B------:R-:W-:-:S02]  /*4ca70*/  R2UR UR17, R55 ;  /* 0x00000000371172ca */ /* 0x000fc400000e0000 */
[C---:B------:R-:W-:Y:S01]  /*4ca80*/  R2UR UR18, R54.reuse ;  /* 0x00000000361272ca */ /* 0x040fe200000e0000 */
[----:B------:R-:W3:Y:S01]  /*4ca90*/  LDG.E.U8 R71, desc[UR12][R44.64] ;  /* 0x0000000c2c477981 */ /* 0x000ee2000c1e1100 */
[C---:B------:R-:W-:Y:S02]  /*4caa0*/  R2UR UR19, R55.reuse ;  /* 0x00000000371372ca */ /* 0x040fe400000e0000 */
[C---:B------:R-:W-:Y:S01]  /*4cab0*/  R2UR UR20, R54.reuse ;  /* 0x00000000361472ca */ /* 0x040fe200000e0000 */
[----:B------:R-:W5:Y:S01]  /*4cac0*/  LDG.E.U8 R72, desc[UR14][R68.64+0x1b] ;  /* 0x00001b0e44487981 */ /* 0x000f62000c1e1100 */
[C---:B------:R-:W-:Y:S02]  /*4cad0*/  R2UR UR21, R55.reuse ;  /* 0x00000000371572ca */ /* 0x040fe400000e0000 */
[----:B------:R-:W-:Y:S02]  /*4cae0*/  R2UR UR4, R54 ;  /* 0x00000000360472ca */ /* 0x000fe400000e0000 */
[----:B------:R-:W-:-:S02]  /*4caf0*/  R2UR UR5, R55 ;  /* 0x00000000370572ca */ /* 0x000fc400000e0000 */
[CC--:B------:R-:W-:Y:S02]  /*4cb00*/  IADD3 R66, P4, PT, R75.reuse, R58.reuse, RZ ;  /* 0x0000003a4b427210 */ /* 0x0c0fe40007f9e0ff */
[C---:B------:R-:W-:Y:S02]  /*4cb10*/  IADD3 R64, P2, PT, R40.reuse, R58, RZ ;  /* 0x0000003a28407210 */ /* 0x040fe40007f5e0ff */
[-C--:B------:R-:W-:Y:S02]  /*4cb20*/  LEA.HI.X.SX32 R67, R75, R59.reuse, 0x1, P4 ;  /* 0x0000003b4b437211 */ /* 0x080fe400020f0eff */
[----:B------:R-:W-:-:S03]  /*4cb30*/  LEA.HI.X.SX32 R65, R40, R59, 0x1, P2 ;  /* 0x0000003b28417211 */ /* 0x000fc600010f0eff */
[----:B------:R-:W4:Y:S04]  /*4cb40*/  LDG.E.U8 R73, desc[UR16][R66.64+0x1c] ;  /* 0x00001c1042497981 */ /* 0x000f28000c1e1100 */
[----:B------:R-:W4:Y:S04]  /*4cb50*/  LDG.E.U8 R74, desc[UR18][R66.64+0x1b] ;  /* 0x00001b12424a7981 */ /* 0x000f28000c1e1100 */
[----:B------:R-:W2:Y:S04]  /*4cb60*/  LDG.E.U8 R79, desc[UR20][R64.64] ;  /* 0x00000014404f7981 */ /* 0x000ea8000c1e1100 */
[----:B------:R-:W2:Y:S04]  /*4cb70*/  LDG.E.S8 R70, desc[UR4][R68.64+0x1a] ;  /* 0x00001a0444467981 */ /* 0x000ea8000c1e1300 */
[----:B------:R-:W2:Y:S01]  /*4cb80*/  LDG.E.S8 R78, desc[UR10][R64.64+-0x1] ;  /* 0xffffff0a404e7981 */ /* 0x000ea2000c1e1300 */
[----:B------:R-:W-:Y:S01]  /*4cb90*/  UMOV UR5, 0x5197d ;  /* 0x0005197d00057882 */ /* 0x000fe20000000000 */
[----:B------:R-:W-:Y:S01]  /*4cba0*/  UMOV UR4, 0x448 ;  /* 0x0000044800047882 */ /* 0x000fe20000000000 */
[----:B------:R-:W-:-:S02]  /*4cbb0*/  R2UR UR22, R54 ;  /* 0x00000000361672ca */ /* 0x000fc400000e0000 */
[C---:B------:R-:W-:Y:S02]  /*4cbc0*/  R2UR UR23, R55.reuse ;  /* 0x00000000371772ca */ /* 0x040fe400000e0000 */
[----:B------:R-:W-:Y:S02]  /*4cbd0*/  R2UR UR24, R54 ;  /* 0x00000000361872ca */ /* 0x000fe400000e0000 */
[----:B------:R-:W-:Y:S02]  /*4cbe0*/  R2UR UR25, R55 ;  /* 0x00000000371972ca */ /* 0x000fe400000e0000 */
[----:B---3--:R-:W-:Y:S02]  /*4cbf0*/  PRMT R42, R71, 0x3340, R42 ;  /* 0x00003340472a7816 */ /* 0x008fe4000000002a */
[----:B-----5:R-:W-:Y:S01]  /*4cc00*/  PRMT R71, R72, 0x3340, RZ ;  /* 0x0000334048477816 */ /* 0x020fe200000000ff */
[----:B------:R-:W-:-:S03]  /*4cc10*/  IMAD.IADD R72, R41, 0x1, R75 ;  /* 0x0000000129487824 */ /* 0x000fc600078e024b */
[----:B------:R-:W-:Y:S02]  /*4cc20*/  PRMT R71, R42, 0x5410, R71 ;  /* 0x000054102a477816 */ /* 0x000fe40000000047 */
[----:B------:R-:W-:-:S05]  /*4cc30*/  IADD3 R42, PT, PT, -R72, R43, R40 ;  /* 0x0000002b482a7210 */ /* 0x000fca0007ffe128 */
[----:B------:R-:W-:Y:S01]  /*4cc40*/  VIADD R42, R42, 0xc2d ;  /* 0x00000c2d2a2a7836 */ /* 0x000fe20000000000 */
[----:B----4-:R-:W-:Y:S02]  /*4cc50*/  PRMT R73, R74, 0x3340, R73 ;  /* 0x000033404a497816 */ /* 0x010fe40000000049 */
[----:B--2---:R-:W-:Y:S01]  /*4cc60*/  PRMT R72, R79, 0x3340, RZ ;  /* 0x000033404f487816 */ /* 0x004fe200000000ff */
        /* <DEDUP_REMOVED lines=8> */
[----:B------:R2:W3:Y:S02]  /*4ccf0*/  LDC.64 R92, c[0x3][R78+0x76e8] ;  /* 0x00ddba004e5c7b82 */ /* 0x0004e40000000a00 */
[----:B--2---:R-:W2:Y:S01]  /*4cd00*/  LDG.E.64 R78, desc[UR10][R60.64+0x28b8] ;  /* 0x0028b80a3c4e7981 */ /* 0x004ea2000c1e1b00 */
[----:B0-----:R-:W-:-:S08]  /*4cd10*/  DADD R70, R72, R70 ;  /* 0x0000000048467229 */ /* 0x001fd00000000046 */
[----:B---3--:R-:W-:-:S07]  /*4cd20*/  DADD R92, R70, R92 ;  /* 0x00000000465c7229 */ /* 0x008fce000000005c */
[----:B------:R-:W-:Y:S04]  /*4cd30*/  STG.E.64 desc[UR10][R60.64+0x2938], R92 ;  /* 0x0029385c3c007986 */ /* 0x000fe8000c101b0a */
[----:B------:R-:W3:Y:S04]  /*4cd40*/  LDG.E.U8 R71, desc[UR14][R44.64+0x1] ;  /* 0x0000010e2c477981 */ /* 0x000ee8000c1e1100 */
[----:B------:R-:W3:Y:S04]  /*4cd50*/  LDG.E.U8 R72, desc[UR16][R44.64] ;  /* 0x000000102c487981 */ /* 0x000ee8000c1e1100 */
[----:B------:R-:W4:Y:S04]  /*4cd60*/  LDG.E.U8 R73, desc[UR18][R68.64+0x1b] ;  /* 0x00001b1244497981 */ /* 0x000f28000c1e1100 */
[----:B------:R-:W5:Y:S04]  /*4cd70*/  LDG.E.U8 R80, desc[UR20][R66.64+0x1c] ;  /* 0x00001c1442507981 */ /* 0x000f68000c1e1100 */
[----:B------:R-:W5:Y:S04]  /*4cd80*/  LDG.E.U8 R81, desc[UR22][R66.64+0x1b] ;  /* 0x00001b1642517981 */ /* 0x000f68000c1e1100 */
[----:B------:R-:W2:Y:S04]  /*4cd90*/  LDG.E.U8 R87, desc[UR24][R64.64] ;  /* 0x0000001840577981 */ /* 0x000ea8000c1e1100 */
[----:B------:R0:W2:Y:S04]  /*4cda0*/  LDG.E.S8 R70, desc[UR12][R68.64+0x1a] ;  /* 0x00001a0c44467981 */ /* 0x0000a8000c1e1300 */
[----:B------:R-:W2:Y:S04]  /*4cdb0*/  LDG.E.S8 R74, desc[UR10][R64.64+-0x1] ;  /* 0xffffff0a404a7981 */ /* 0x000ea8000c1e1300 */
[----:B------:R-:W2:Y:S01]  /*4cdc0*/  LDG.E.64 R44, desc[UR12][R60.64+0x28c0] ;  /* 0x0028c00c3c2c7981 */ /* 0x000ea2000c1e1b00 */
[----:B0-----:R-:W0:Y:S01]  /*4cdd0*/  LDC.64 R68, c[0x3][R42+-0x2d0] ;  /* 0x00ff4c002a447b82 */ /* 0x001e220000000a00 */
[----:B------:R-:W-:-:S05]  /*4cde0*/  IADD3 R40, PT, PT, R40, -R43, -R41 ;  /* 0x8000002b28287210 */ /* 0x000fca0007ffe829 */
[----:B------:R-:W-:-:S05]  /*4cdf0*/  IMAD.IADD R40, R75, 0x1, R40 ;  /* 0x000000014b287824 */ /* 0x000fca00078e0228 */
[----:B------:R-:W-:-:S04]  /*4ce00*/  IABS R40, R40 ;  /* 0x0000002800287213 */ /* 0x000fc80000000000 */
[----:B------:R-:W1:Y:S01]  /*4ce10*/  I2F.F64 R94, R40 ;  /* 0x00000028005e7312 */ /* 0x000e620000201c00 */
[----:B------:R-:W-:Y:S01]  /*4ce20*/  BSSY.RECONVERGENT B4, `(.L_x_1105) ;  /* 0x0000034000047945 */ /* 0x000fe20003800200 */
        /* <DEDUP_REMOVED lines=11> */
[----:B------:R-:W2:Y:S01]  /*4cee0*/  LDC.64 R64, c[0x3][R74+0x6360] ;  /* 0x00d8d8004a407b82 */ /* 0x000ea20000000a00 */
[----:B------:R-:W-:Y:S01]  /*4cef0*/  UMOV UR4, 0xff800000 ;  /* 0xff80000000047882 */ /* 0x000fe20000000000 */
[----:B------:R-:W-:Y:S02]  /*4cf00*/  UMOV UR5, 0x41cdcd64 ;  /* 0x41cdcd6400057882 */ /* 0x000fe40000000000 */
[----:B------:R-:W-:Y:S01]  /*4cf10*/  DSETP.GT.AND P2, PT, |R92|, UR4, PT ;  /* 0x000000045c007e2a */ /* 0x000fe2000bf44200 */
[----:B------:R-:W-:Y:S01]  /*4cf20*/  UMOV UR4, 0x64b31d04 ;  /* 0x64b31d0400047882 */ /* 0x000fe20000000000 */
[----:B------:R-:W-:Y:S01]  /*4cf30*/  UMOV UR5, 0x3feef3e8 ;  /* 0x3feef3e800057882 */ /* 0x000fe20000000000 */
[----:B0-----:R-:W-:-:S08]  /*4cf40*/  DADD R66, R68, R66 ;  /* 0x0000000044427229 */ /* 0x001fd00000000042 */
[----:B--2---:R-:W-:-:S08]  /*4cf50*/  DADD R64, R66, R64 ;  /* 0x0000000042407229 */ /* 0x004fd00000000040 */
[----:B-1----:R-:W-:-:S07]  /*4cf60*/  DFMA R94, R94, -UR4, R64 ;  /* 0x800000045e5e7c2b */ /* 0x002fce0008000040 */
[----:B------:R0:W-:Y:S02]  /*4cf70*/  STG.E.64 desc[UR10][R60.64+0x2930], R94 ;  /* 0x0029305e3c007986 */ /* 0x0001e4000c101b0a */
[----:B0-----:R-:W-:Y:S02]  /*4cf80*/  @P2 IMAD.MOV.U32 R94, RZ, RZ, 0x0 ;  /* 0x00000000ff5e2424 */ /* 0x001fe400078e00ff */
[----:B------:R-:W-:-:S06]  /*4cf90*/  @P2 IMAD.MOV.U32 R95, RZ, RZ, -0x40100000 ;  /* 0xbff00000ff5f2424 */ /* 0x000fcc00078e00ff */
[----:B------:R-:W-:-:S08]  /*4cfa0*/  DADD R64, R94, R78 ;  /* 0x000000005e407229 */ /* 0x000fd0000000004e */
[----:B------:R-:W-:-:S06]  /*4cfb0*/  DADD R64, R64, R44 ;  /* 0x0000000040407229 */ /* 0x000fcc000000002c */
[----:B------:R-:W0:Y:S01]  /*4cfc0*/  MUFU.RCP64H R67, R65 ;  /* 0x0000004100437308 */ /* 0x000e220000001800 */
[----:B------:R-:W-:-:S06]  /*4cfd0*/  IMAD.MOV.U32 R66, RZ, RZ, 0x1 ;  /* 0x00000001ff427424 */ /* 0x000fcc00078e00ff */
[----:B0-----:R-:W-:-:S08]  /*4cfe0*/  DFMA R68, -R64, R66, 1 ;  /* 0x3ff000004044742b */ /* 0x001fd00000000142 */
[----:B------:R-:W-:-:S08]  /*4cff0*/  DFMA R68, R68, R68, R68 ;  /* 0x000000444444722b */ /* 0x000fd00000000044 */
[----:B------:R-:W-:Y:S01]  /*4d000*/  DFMA R68, R66, R68, R66 ;  /* 0x000000444244722b */ /* 0x000fe20000000042 */
[----:B------:R-:W-:Y:S02]  /*4d010*/  @P2 IMAD.MOV.U32 R92, RZ, RZ, 0x0 ;  /* 0x00000000ff5c2424 */ /* 0x000fe400078e00ff */
[----:B------:R-:W-:-:S05]  /*4d020*/  @P2 IMAD.MOV.U32 R93, RZ, RZ, 0x7ff00000 ;  /* 0x7ff00000ff5d2424 */ /* 0x000fca00078e00ff */
[----:B------:R-:W-:Y:S02]  /*4d030*/  DFMA R72, -R64, R68, 1 ;  /* 0x3ff000004048742b */ /* 0x000fe40000000144 */
[----:B------:R-:W-:-:S06]  /*4d040*/  DADD R66, R90, R92 ;  /* 0x000000005a427229 */ /* 0x000fcc000000005c */
[----:B------:R-:W-:-:S08]  /*4d050*/  DFMA R72, R68, R72, R68 ;  /* 0x000000484448722b */ /* 0x000fd00000000044 */
        /* <DEDUP_REMOVED lines=15> */
[----:B------:R-:W-:Y:S05]  /*4d150*/  CALL.REL.NOINC `($__internal_0_$__cuda_sm20_div_rn_f64_full) ;  /* 0x0000018800487944 */ /* 0x000fea0003c00000 */
.L_x_1106:
[----:B------:R-:W-:Y:S05]  /*4d160*/  BSYNC.RECONVERGENT B4 ;  /* 0x0000000000047941 */ /* 0x000fea0003800200 */
.L_x_1105:
        /* <DEDUP_REMOVED lines=32> */
.L_x_1108:
[----:B------:R-:W-:Y:S05]  /*4d370*/  BSYNC.RECONVERGENT B4 ;  /* 0x0000000000047941 */ /* 0x000fea0003800200 */
.L_x_1107:
        /* <DEDUP_REMOVED lines=9> */
.L_x_1083:
[----:B------:R-:W-:Y:S05]  /*4d410*/  BSYNC.RECONVERGENT B1 ;  /* 0x0000000000017941 */ /* 0x000fea0003800200 */
.L_x_1082:
        /* <DEDUP_REMOVED lines=8> */
[----:B------:R-:W5:Y:S04]  /*4d4a0*/  LDG.E R65, desc[UR12][R56.64+0x1c0] ;  /* 0x0001c00c38417981 */ /* 0x000f68000c1e1900 */
[----:B0-----:R-:W4:Y:S04]  /*4d4b0*/  LDG.E R67, desc[UR14][R56.64+0x1c4] ;  /* 0x0001c40e38437981 */ /* 0x001f28000c1e1900 */
[----:B------:R-:W3:Y:S04]  /*4d4c0*/  LDG.E R38, desc[UR4][R56.64+0x1b0] ;  /* 0x0001b00438267981 */ /* 0x000ee8000c1e1900 */
[----:B------:R-:W2:Y:S01]  /*4d4d0*/  LDG.E R69, desc[UR10][R56.64+0x1b4] ;  /* 0x0001b40a38457981 */ /* 0x000ea2000c1e1900 */
[----:B-----5:R-:W-:-:S02]  /*4d4e0*/  VIADD R39, R65, 0xffffffff ;  /* 0xffffffff41277836 */ /* 0x020fc40000000000 */
[----:B----4-:R-:W-:-:S04]  /*4d4f0*/  IMAD.IADD R40, R8, 0x1, R67 ;  /* 0x0000000108287824 */ /* 0x010fc800078e0243 */
[----:B------:R-:W-:Y:S02]  /*4d500*/  IMAD R39, R4, R39, R40 ;  /* 0x0000002704277224 */ /* 0x000fe400078e0228 */
[----:B---3--:R-:W-:Y:S02]  /*4d510*/  VIADD R41, R38, 0xffffffff ;  /* 0xffffffff26297836 */ /* 0x008fe40000000000 */
[----:B--2---:R-:W-:Y:S02]  /*4d520*/  IMAD.IADD R40, R8, 0x1, R69 ;  /* 0x0000000108287824 */ /* 0x004fe400078e0245 */
[----:B------:R-:W-:-:S04]  /*4d530*/  IMAD.WIDE R38, R39, 0x8, R22 ;  /* 0x0000000827267825 */ /* 0x000fc800078e0216 */
[----:B------:R-:W-:Y:S01]  /*4d540*/  IMAD R41, R4, R41, R40 ;  /* 0x0000002904297224 */ /* 0x000fe200078e0228 */
[----:B------:R-:W2:Y:S03]  /*4d550*/  LDG.E.64 R44, desc[UR10][R38.64] ;  /* 0x0000000a262c7981 */ /* 0x000ea6000c1e1b00 */
[----:B------:R-:W-:-:S05]  /*4d560*/  IMAD.WIDE R42, R41, 0x8, R22 ;  /* 0x00000008292a7825 */ /* 0x000fca00078e0216 */
[----:B------:R-:W3:Y:S01]  /*4d570*/  LDG.E.64 R40, desc[UR4][R42.64] ;  /* 0x000000042a287981 */ /* 0x000ee2000c1e1b00 */
[----:B------:R-:W-:Y:S01]  /*4d580*/  BSSY.RECONVERGENT B0, `(.L_x_1109) ;  /* 0x000001e000007945 */ /* 0x000fe20003800200 */
[----:B--2---:R-:W-:Y:S01]  /*4d590*/  DADD R94, R44, R94 ;  /* 0x000000002c5e7229 */ /* 0x004fe2000000005e */
[----:B------:R-:W-:Y:S02]  /*4d5a0*/  IMAD.MOV.U32 R44, RZ, RZ, -0x800000 ;  /* 0xff800000ff2c7424 */ /* 0x000fe400078e00ff */
[----:B------:R-:W-:-:S05]  /*4d5b0*/  IMAD.MOV.U32 R45, RZ, RZ, 0x41cdcd64 ;  /* 0x41cdcd64ff2d7424 */ /* 0x000fca00078e00ff */
[----:B---3--:R-:W-:Y:S01]  /*4d5c0*/  DSETP.MAX.AND P2, P3, |R40|, |R94|, PT ;  /* 0x4000005e2800722a */ /* 0x008fe20003b4f200 */
        /* <DEDUP_REMOVED lines=25> */
.L_x_1110:
[----:B------:R-:W-:Y:S05]  /*4d760*/  BSYNC.RECONVERGENT B0 ;  /* 0x0000000000007941 */ /* 0x000fea0003800200 */
.L_x_1109:
[C---:B------:R-:W-:Y:S02]  /*4d770*/  R2UR UR12, R54.reuse ;  /* 0x00000000360c72ca */ /* 0x040fe400000e0000 */
[C---:B------:R-:W-:Y:S02]  /*4d780*/  R2UR UR13, R55.reuse ;  /* 0x00000000370d72ca */ /* 0x040fe400000e0000 */
[C---:B------:R-:W-:Y:S02]  /*4d790*/  R2UR UR10, R54.reuse ;  /* 0x00000000360a72ca */ /* 0x040fe400000e0000 */
[C---:B------:R-:W-:Y:S02]  /*4d7a0*/  R2UR UR11, R55.reuse ;  /* 0x00000000370b72ca */ /* 0x040fe400000e0000 */
[----:B------:R-:W-:Y:S02]  /*4d7b0*/  R2UR UR4, R54 ;  /* 0x00000000360472ca */ /* 0x000fe400000e0000 */
[----:B------:R-:W-:-:S05]  /*4d7c0*/  R2UR UR5, R55 ;  /* 0x00000000370572ca */ /* 0x000fca00000e0000 */
[----:B------:R-:W3:Y:S04]  /*4d7d0*/  LDG.E.64 R38, desc[UR12][R38.64+-0x1388] ;  /* 0xffec780c26267981 */ /* 0x000ee8000c1e1b00 */
[----:B--2---:R-:W3:Y:S04]  /*4d7e0*/  LDG.E.64 R40, desc[UR10][R60.64+0x2918] ;  /* 0x0029180a3c287981 */ /* 0x004ee8000c1e1b00 */
[----:B------:R-:W2:Y:S01]  /*4d7f0*/  LDG.E.64 R42, desc[UR4][R42.64+-0x1388] ;  /* 0xffec78042a2a7981 */ /* 0x000ea2000c1e1b00 */
[----:B------:R-:W-:Y:S01]  /*4d800*/  BSSY.RECONVERGENT B0, `(.L_x_1111) ;  /* 0x000001c000007945 */ /* 0x000fe20003800200 */
[----:B---3--:R-:W-:Y:S01]  /*4d810*/  DADD R40, R40, R38 ;  /* 0x0000000028287229 */ /* 0x008fe20000000026 */
        /* <DEDUP_REMOVED lines=26> */
.L_x_1112:
[----:B------:R-:W-:Y:S05]  /*4d9c0*/  BSYNC.RECONVERGENT B0 ;  /* 0x0000000000007941 */ /* 0x000fea0003800200 */
.L_x_1111:
[----:B------:R-:W-:-:S13]  /*4d9d0*/  PLOP3.LUT P2, PT, P2, P3, PT, 0xf8, 0x8f ;  /* 0x00000000008f781c */ /* 0x000fda0001747f70 */
[----:B------:R-:W-:Y:S05]  /*4d9e0*/  @!P2 BRA `(.L_x_1113) ;  /* 0x000000000024a947 */ /* 0x000fea0003800000 */
[----:B------:R-:W-:Y:S02]  /*4d9f0*/  R2UR UR4, R54 ;  /* 0x00000000360472ca */ /* 0x000fe400000e0000 */
[----:B------:R-:W-:-:S13]  /*4da00*/  R2UR UR5, R55 ;  /* 0x00000000370572ca */ /* 0x000fda00000e0000 */
[----:B------:R-:W4:Y:S01]  /*4da10*/  LDG.E R40, desc[UR4][R56.64+0x1cc] ;  /* 0x0001cc0438287981 */ /* 0x000f22000c1e1900 */
[----:B---3--:R-:W-:-:S05]  /*4da20*/  VIADD R39, R65, 0x1 ;  /* 0x0000000141277836 */ /* 0x008fca0000000000 */
[----:B------:R3:W-:Y:S01]  /*4da30*/  STG.E desc[UR4][R56.64+0x1c0], R39 ;  /* 0x0001c02738007986 */ /* 0x0007e2000c101904 */
[----:B----4-:R-:W-:-:S05]  /*4da40*/  IMAD.IADD R38, R69, 0x1, -R40 ;  /* 0x0000000145267824 */ /* 0x010fca00078e0a28 */
[----:B------:R-:W-:-:S13]  /*4da50*/  ISETP.GE.AND P2, PT, R39, R38, PT ;  /* 0x000000262700720c */ /* 0x000fda0003f46270 */
[----:B---3--:R-:W-:Y:S05]  /*4da60*/  @!P2 BRA `(.L_x_1114) ;  /* 0xffffffcc00eca947 */ /* 0x008fea000383ffff */
[----:B------:R-:W-:Y:S05]  /*4da70*/  BRA `(.L_x_1081) ;  /* 0x0000000000f07947 */ /* 0x000fea0003800000 */
.L_x_1113:
        /* <DEDUP_REMOVED lines=13> */
.L_x_1117:
        /* <DEDUP_REMOVED lines=25> */
.L_x_1116:
[----:B------:R-:W-:Y:S05]  /*4dce0*/  BSYNC.RECONVERGENT B0 ;  /* 0x0000000000007941 */ /* 0x000fea0003800200 */
.L_x_1115:
[C---:B------:R-:W-:Y:S01]  /*4dcf0*/  R2UR UR4, R54.reuse ;  /* 0x00000000360472ca */ /* 0x040fe200000e0000 */
[----:B------:R-:W-:Y:S01]  /*4dd00*/  IMAD.WIDE R38, R69, 0x4, R20 ;  /* 0x0000000445267825 */ /* 0x000fe200078e0214 */
[C---:B------:R-:W-:Y:S02]  /*4dd10*/  R2UR UR5, R55.reuse ;  /* 0x00000000370572ca */ /* 0x040fe400000e0000 */
        /* <DEDUP_REMOVED lines=12> */
[----:B------:R-:W2:Y:S04]  /*4dde0*/  LDG.E R42, desc[UR16][R56.64+0x1d0] ;  /* 0x0001d010382a7981 */ /* 0x000ea8000c1e1900 */
[----:B------:R3:W5:Y:S01]  /*4ddf0*/  LDG.E R40, desc[UR4][R56.64+0x1cc] ;  /* 0x0001cc0438287981 */ /* 0x000762000c1e1900 */
[----:B----4-:R-:W-:-:S02]  /*4de00*/  VIADD R41, R41, 0x1 ;  /* 0x0000000129297836 */ /* 0x010fc40000000000 */
[----:B--2---:R-:W-:-:S03]  /*4de10*/  VIADD R43, R42, 0x1 ;  /* 0x000000012a2b7836 */ /* 0x004fc60000000000 */
[----:B------:R3:W-:Y:S04]  /*4de20*/  STG.E desc[UR4][R56.64+0x1b8], R41 ;  /* 0x0001b82938007986 */ /* 0x0007e8000c101904 */
[----:B------:R3:W-:Y:S02]  /*4de30*/  STG.E desc[UR10][R56.64+0x1d0], R43 ;  /* 0x0001d02b38007986 */ /* 0x0007e4000c10190a */
.L_x_1081:
[----:B------:R-:W-:Y:S05]  /*4de40*/  BSYNC.RECONVERGENT B2 ;  /* 0x0000000000027941 */ /* 0x000fea0003800200 */
.L_x_1080:
[----:B------:R-:W-:Y:S01]  /*4de50*/  R2UR UR4, R54 ;  /* 0x00000000360472ca */ /* 0x000fe200000e0000 */
[C---:B0--3-5:R-:W-:Y:S01]  /*4de60*/  VIADD R67, R40.reuse, 0xffffffff ;  /* 0xffffffff28437836 */ /* 0x069fe20000000000 */
[----:B------:R-:W-:Y:S02]  /*4de70*/  R2UR UR5, R55 ;  /* 0x00000000370572ca */ /* 0x000fe400000e0000 */
[----:B------:R-:W-:-:S11]  /*4de80*/  ISETP.GT.AND P2, PT, R40, 0x4, PT ;  /* 0x000000042800780c */ /* 0x000fd60003f44270 */
[----:B------:R0:W-:Y:S02]  /*4de90*/  STG.E desc[UR4][R56.64+0x1cc], R67 ;  /* 0x0001cc4338007986 */ /* 0x0001e4000c101904 */
[----:B------:R-:W-:Y:S05]  /*4dea0*/  @P2 BRA `(.L_x_1118) ;  /* 0xffffffc8007c2947 */ /* 0x000fea000383ffff */
.L_x_1075:
[----:B------:R-:W-:Y:S05]  /*4deb0*/  BSYNC.RECONVERGENT B3 ;  /* 0x0000000000037941 */ /* 0x000fea0003800200 */
.L_x_775:
[----:B------:R-:W-:Y:S05]  /*4dec0*/  BSYNC.RELIABLE B6 ;  /* 0x0000000000067941 */ /* 0x000fea0003800100 */
.L_x_773:
[----:B------:R-:W-:Y:S02]  /*4ded0*/  R2UR UR4, R54 ;  /* 0x00000000360472ca */ /* 0x000fe400000e0000 */
[----:B------:R-:W-:-:S13]  /*4dee0*/  R2UR UR5, R55 ;  /* 0x00000000370572ca */ /* 0x000fda00000e0000 */
[----:B0---4-:R-:W4:Y:S04]  /*4def0*/  LDG.E R69, desc[UR4][R56.64+0x1bc] ;  /* 0x0001bc0438457981 */ /* 0x011f28000c1e1900 */
[----:B------:R0:W5:Y:S01]  /*4df00*/  LDG.E R68, desc[UR4][R56.64+0x1b8] ;  /* 0x0001b80438447981 */ /* 0x000162000c1e1900 */
[----:B----4-:R-:W-:-:S05]  /*4df10*/  VIADD R69, R69, 0x1 ;  /* 0x0000000145457836 */ /* 0x010fca0000000000 */
[----:B------:R0:W-:Y:S02]  /*4df20*/  STG.E desc[UR4][R56.64+0x1bc], R69 ;  /* 0x0001bc4538007986 */ /* 0x0001e4000c101904 */
.L_x_782:
[----:B------:R-:W-:Y:S05]  /*4df30*/  BSYNC.RECONVERGENT B7 ;  /* 0x0000000000077941 */ /* 0x000fea0003800200 */
.L_x_772:
[----:B-----5:R-:W-:-:S13]  /*4df40*/  ISETP.GE.AND P2, PT, R69, R68, PT ;  /* 0x000000444500720c */ /* 0x020fda0003f46270 */
[----:B------:R-:W-:Y:S05]  /*4df50*/  @!P2 BRA `(.L_x_1119) ;  /* 0xfffffe440044a947 */ /* 0x000fea000383ffff */
[----:B------:R-:W-:Y:S05]  /*4df60*/  BSYNC.RECONVERGENT B8 ;  /* 0x0000000000087941 */ /* 0x000fea0003800200 */
.L_x_771:
[C---:B------:R-:W-:Y:S02]  /*4df70*/  R2UR UR4, R54.reuse ;  /* 0x00000000360472ca */ /* 0x040fe400000e0000 */
[C---:B------:R-:W-:Y:S02]  /*4df80*/  R2UR UR5, R55.reuse ;  /* 0x00000000370572ca */ /* 0x040fe400000e0000 */
[----:B------:R-:W-:Y:S02]  /*4df90*/  R2UR UR10, R54 ;  /* 0x00000000360a72ca */ /* 0x000fe400000e0000 */
[----:B------:R-:W-:-:S09]  /*4dfa0*/  R2UR UR11, R55 ;  /* 0x00000000370b72ca */ /* 0x000fd200000e0000 */
[----:B------:R-:W4:Y:S04]  /*4dfb0*/  LDG.E.64 R66, desc[UR4][R60.64+0x28d0] ;  /* 0x0028d0043c427981 */ /* 0x000f28000c1e1b00 */
[----:B------:R-:W5:Y:S01]  /*4dfc0*/  LDG.E.64 R2, desc[UR10][R60.64+0x28d8] ;  /* 0x0028d80a3c027981 */ /* 0x000f62000c1e1b00 */
[----:B------:R-:W-:Y:S03]  /*4dfd0*/  BSSY.RECONVERGENT B0, `(.L_x_1120) ;  /* 0x0000088000007945 */ /* 0x000fe60003800200 */
[----:B------:R0:W-:Y:S01]  /*4dfe0*/  STG.E desc[UR4][R56.64+0x1a4], RZ ;  /* 0x0001a4ff38007986 */ /* 0x0001e2000c101904 */
[----:B------:R-:W-:Y:S01]  /*4dff0*/  UMOV UR4, 0xff800000 ;  /* 0xff80000000047882 */ /* 0x000fe20000000000 */
[----:B------:R-:W-:Y:S01]  /*4e000*/  UMOV UR5, 0x41cdcd64 ;  /* 0x41cdcd6400057882 */ /* 0x000fe20000000000 */
[----:B----4-:R-:W-:Y:S01]  /*4e010*/  IMAD.MOV.U32 R0, RZ, RZ, R67 ;  /* 0x000000ffff007224 */ /* 0x010fe200078e0043 */
        /* <DEDUP_REMOVED lines=8> */
[----:B------:R-:W-:Y:S01]  /*4e0a0*/  DSETP.GT.AND P2, PT, R4, UR4, PT ;  /* 0x0000000404007e2a */ /* 0x000fe2000bf44000 */
[----:B------:R-:W-:Y:S02]  /*4e0b0*/  IMAD.MOV.U32 R4, RZ, RZ, 0x0 ;  /* 0x00000000ff047424 */ /* 0x000fe400078e00ff */
[----:B------:R-:W-:-:S11]  /*4e0c0*/  IMAD.MOV.U32 R5, RZ, RZ, 0x3fe00000 ;  /* 0x3fe00000ff057424 */ /* 0x000fd600078e00ff */
[----:B0-----:R-:W-:Y:S05]  /*4e0d0*/  @P2 BRA `(.L_x_1121) ;  /* 0x0000000400dc2947 */ /* 0x001fea0003800000 */
[----:B------:R-:W-:Y:S01]  /*4e0e0*/  R2UR UR4, R54 ;  /* 0x00000000360472ca */ /* 0x000fe200000e0000 */
[----:B------:R-:W-:Y:S01]  /*4e0f0*/  IMAD.MOV.U32 R5, RZ, RZ, 0x1 ;  /* 0x00000001ff057424 */ /* 0x000fe200078e00ff */
[----:B------:R-:W-:Y:S01]  /*4e100*/  R2UR UR5, R55 ;  /* 0x00000000370572ca */ /* 0x000fe200000e0000 */
[----:B------:R-:W-:Y:S01]  /*4e110*/  BSSY.RECONVERGENT B1, `(.L_x_1122) ;  /* 0x0000054000017945 */ /* 0x000fe20003800200 */
[----:B------:R-:W-:Y:S01]  /*4e120*/  ISETP.GE.AND P2, PT, R19, 0x2, PT ;  /* 0x000000021300780c */ /* 0x000fe20003f46270 */
[----:B------:R-:W-:-:S10]  /*4e130*/  IMAD.MOV.U32 R7, RZ, RZ, RZ ;  /* 0x000000ffff077224 */ /* 0x000fd400078e00ff */
[----:B------:R0:W-:Y:S02]  /*4e140*/  STG.E desc[UR4][R56.64+0x1a0], R5 ;  /* 0x0001a00538007986 */ /* 0x0001e4000c101904 */
[----:B------:R-:W-:Y:S05]  /*4e150*/  @!P2 BRA `(.L_x_1123) ;  /* 0x00000004003ca947 */ /* 0x000fea0003800000 */
[C---:B------:R-:W-:Y:S01]  /*4e160*/  LOP3.LUT R0, R19.reuse, 0x3, RZ, 0xc0, !PT ;  /* 0x0000000313007812 */ /* 0x040fe200078ec0ff */
[----:B------:R-:W-:Y:S01]  /*4e170*/  VIADD R4, R19, 0xfffffffe ;  /* 0xfffffffe13047836 */ /* 0x000fe20000000000 */
[----:B------:R-:W-:Y:S01]  /*4e180*/  BSSY.RECONVERGENT B2, `(.L_x_1124) ;  /* 0x000001e000027945 */ /* 0x000fe20003800200 */
[----:B------:R-:W-:Y:S01]  /*4e190*/  IMAD.MOV.U32 R9, RZ, RZ, 0x1 ;  /* 0x00000001ff097424 */ /* 0x000fe200078e00ff */
[----:B------:R-:W-:Y:S01]  /*4e1a0*/  ISETP.NE.AND P2, PT, R0, 0x1, PT ;  /* 0x000000010000780c */ /* 0x000fe20003f45270 */
[----:B------:R-:W-:Y:S01]  /*4e1b0*/  IMAD.MOV.U32 R7, RZ, RZ, RZ ;  /* 0x000000ffff077224 */ /* 0x000fe200078e00ff */
[----:B------:R-:W-:-:S11]  /*4e1c0*/  ISETP.GE.U32.AND P3, PT, R4, 0x3, PT ;  /* 0x000000030400780c */ /* 0x000fd60003f66070 */
[----:B------:R-:W-:Y:S05]  /*4e1d0*/  @!P2 BRA `(.L_x_1125) ;  /* 0x000000000060a947 */ /* 0x000fea0003800000 */
[----:B------:R-:W-:Y:S02]  /*4e1e0*/  VIADD R0, R19, 0xffffffff ;  /* 0xffffffff13007836 */ /* 0x000fe40000000000 */
[----:B------:R-:W-:Y:S02]  /*4e1f0*/  IMAD.MOV.U32 R7, RZ, RZ, RZ ;  /* 0x000000ffff077224 */ /* 0x000fe400078e00ff */
[----:B------:R-:W-:Y:S01]  /*4e200*/  IMAD.MOV.U32 R6, RZ, RZ, 0x2 ;  /* 0x00000002ff067424 */ /* 0x000fe200078e00ff */
[----:B------:R-:W-:Y:S01]  /*4e210*/  LOP3.LUT R0, R0, 0x3, RZ, 0xc0, !PT ;  /* 0x0000000300007812 */ /* 0x000fe200078ec0ff */
[----:B------:R-:W-:-:S04]  /*4e220*/  IMAD.MOV.U32 R11, RZ, RZ, R16 ;  /* 0x000000ffff0b7224 */ /* 0x000fc800078e0010 */
[----:B------:R-:W-:-:S07]  /*4e230*/  IMAD.MOV R0, RZ, RZ, -R0 ;  /* 0x000000ffff007224 */ /* 0x000fce00078e0a00 */
.L_x_1126:
[----:B------:R-:W-:Y:S01]  /*4e240*/  R2UR UR4, R54 ;  /* 0x00000000360472ca */ /* 0x000fe200000e0000 */
[----:B0-----:R-:W-:Y:S01]  /*4e250*/  IMAD.WIDE R4, R11, 0x4, R20 ;  /* 0x000000040b047825 */ /* 0x001fe200078e0214 */
[----:B------:R-:W-:-:S13]  /*4e260*/  R2UR UR5, R55 ;  /* 0x00000000370572ca */ /* 0x000fda00000e0000 */
[----:B------:R-:W4:Y:S01]  /*4e270*/  LDG.E R4, desc[UR4][R4.64] ;  /* 0x0000000404047981 */ /* 0x000f22000c1e1900 */
[----:B------:R-:W-:Y:S01]  /*4e280*/  VIADD R0, R0, 0x1 ;  /* 0x0000000100007836 */ /* 0x000fe20000000000 */
[----:B------:R-:W-:Y:S01]  /*4e290*/  R2UR UR10, R54 ;  /* 0x00000000360a72ca */ /* 0x000fe200000e0000 */
[----:B------:R-:W-:Y:S01]  /*4e2a0*/  IMAD.MOV.U32 R9, RZ, RZ, R6 ;  /* 0x000000ffff097224 */ /* 0x000fe200078e0006 */
[----:B------:R-:W-:Y:S01]  /*4e2b0*/  R2UR UR11, R55 ;  /* 0x00000000370b72ca */ /* 0x000fe200000e0000 */
[----:B------:R-:W-:Y:S02]  /*4e2c0*/  VIADD R11, R11, 0x1 ;  /* 0x000000010b0b7836 */ /* 0x000fe40000000000 */
[----:B------:R-:W-:-:S10]  /*4e2d0*/  VIADD R6, R9, 0x1 ;  /* 0x0000000109067836 */ /* 0x000fd40000000000 */
[----:B------:R0:W-:Y:S01]  /*4e2e0*/  STG.E desc[UR10][R56.64+0x1a0], R9 ;  /* 0x0001a00938007986 */ /* 0x0001e2000c10190a */
[----:B----4-:R-:W-:-:S13]  /*4e2f0*/  ISETP.GE.AND P2, PT, R4, 0x1, PT ;  /* 0x000000010400780c */ /* 0x010fda0003f46270 */
[----:B------:R-:W-:Y:S01]  /*4e300*/  @P2 R2UR UR4, R54 ;  /* 0x00000000360422ca */ /* 0x000fe200000e0000 */
[----:B------:R-:W-:Y:S01]  /*4e310*/  @P2 VIADD R7, R7, 0x1 ;  /* 0x0000000107072836 */ /* 0x000fe20000000000 */
[----:B------:R-:W-:-:S13]  /*4e320*/  @P2 R2UR UR5, R55 ;  /* 0x00000000370522ca */ /* 0x000fda00000e0000 */
[----:B------:R0:W-:Y:S01]  /*4e330*/  @P2 STG.E desc[UR4][R56.64+0x1a4], R7 ;  /* 0x0001a40738002986 */ /* 0x0001e2000c101904 */
[----:B------:R-:W-:-:S13]  /*4e340*/  ISETP.NE.AND P2, PT, R0, RZ, PT ;  /* 0x000000ff0000720c */ /* 0x000fda0003f45270 */
[----:B0-----:R-:W-:Y:S05]  /*4e350*/  @P2 BRA `(.L_x_1126) ;  /* 0xfffffffc00b82947 */ /* 0x001fea000383ffff */
.L_x_1125:
[----:B------:R-:W-:Y:S05]  /*4e360*/  BSYNC.RECONVERGENT B2 ;  /* 0x0000000000027941 */ /* 0x000fea0003800200 */
.L_x_1124:
[----:B------:R-:W-:Y:S05]  /*4e370*/  @!P3 BRA `(.L_x_1123) ;  /* 0x0000000000b4b947 */ /* 0x000fea0003800000 */
[----:B------:R-:W-:Y:S02]  /*4e380*/  IMAD.IADD R16, R16, 0x1, R9 ;  /* 0x0000000110107824 */ /* 0x000fe400078e0209 */
[----:B------:R-:W-:-:S07]  /*4e390*/  VIADD R9, R9, 0x1 ;  /* 0x0000000109097836 */ /* 0x000fce0000000000 */
.L_x_1127:
[----:B------:R-:W-:Y:S01]  /*4e3a0*/  R2UR UR4, R54 ;  /* 0x00000000360472ca */ /* 0x000fe200000e0000 */
[----:B0-----:R-:W-:Y:S01]  /*4e3b0*/  VIADD R5, R16, 0xffffffff ;  /* 0xffffffff10057836 */ /* 0x001fe20000000000 */
[----:B------:R-:W-:-:S03]  /*4e3c0*/  R2UR UR5, R55 ;  /* 0x00000000370572ca */ /* 0x000fc600000e0000 */
[----:B------:R-:W-:-:S10]  /*4e3d0*/  IMAD.WIDE R4, R5, 0x4, R20 ;  /* 0x0000000405047825 */ /* 0x000fd400078e0214 */
[----:B------:R-:W4:Y:S01]  /*4e3e0*/  LDG.E R0, desc[UR4][R4.64] ;  /* 0x0000000404007981 */ /* 0x000f22000c1e1900 */
[C---:B------:R-:W-:Y:S02]  /*4e3f0*/  R2UR UR10, R54.reuse ;  /* 0x00000000360a72ca */ /* 0x040fe400000e0000 */
[C---:B------:R-:W-:Y:S02]  /*4e400*/  R2UR UR11, R55.reuse ;  /* 0x00000000370b72ca */ /* 0x040fe400000e0000 */
[----:B------:R-:W-:Y:S02]  /*4e410*/  R2UR UR12, R54 ;  /* 0x00000000360c72ca */ /* 0x000fe400000e0000 */
[----:B------:R-:W-:-:S09]  /*4e420*/  R2UR UR13, R55 ;  /* 0x00000000370d72ca */ /* 0x000fd200000e0000 */
[----:B------:R-:W-:Y:S01]  /*4e430*/  STG.E desc[UR10][R56.64+0x1a0], R9 ;  /* 0x0001a00938007986 */ /* 0x000fe2000c10190a */
[----:B----4-:R-:W-:-:S13]  /*4e440*/  ISETP.GE.AND P2, PT, R0, 0x1, PT ;  /* 0x000000010000780c */ /* 0x010fda0003f46270 */
[----:B------:R-:W-:Y:S01]  /*4e450*/  @P2 R2UR UR4, R54 ;  /* 0x00000000360422ca */ /* 0x000fe200000e0000 */
[----:B------:R-:W-:Y:S01]  /*4e460*/  @P2 VIADD R7, R7, 0x1 ;  /* 0x0000000107072836 */ /* 0x000fe20000000000 */
[----:B------:R-:W-:-:S13]  /*4e470*/  @P2 R2UR UR5, R55 ;  /* 0x00000000370522ca */ /* 0x000fda00000e0000 */
[----:B------:R0:W-:Y:S04]  /*4e480*/  @P2 STG.E desc[UR4][R56.64+0x1a4], R7 ;  /* 0x0001a40738002986 */ /* 0x0001e8000c101904 */
[----:B------:R-:W4:Y:S01]  /*4e490*/  LDG.E R0, desc[UR12][R4.64+0x4] ;  /* 0x0000040c04007981 */ /* 0x000f22000c1e1900 */
[----:B------:R-:W-:-:S05]  /*4e4a0*/  VIADD R11, R9, 0x1 ;  /* 0x00000001090b7836 */ /* 0x000fca0000000000 */
[----:B------:R-:W-:Y:S01]  /*4e4b0*/  STG.E desc[UR10][R56.64+0x1a0], R11 ;  /* 0x0001a00b38007986 */ /* 0x000fe2000c10190a */
[----:B----4-:R-:W-:-:S13]  /*4e4c0*/  ISETP.GE.AND P2, PT, R0, 0x1, PT ;  /* 0x000000010000780c */ /* 0x010fda0003f46270 */
[----:B------:R-:W-:Y:S01]  /*4e4d0*/  @P2 R2UR UR4, R54 ;  /* 0x00000000360422ca */ /* 0x000fe200000e0000 */
[----:B0-----:R-:W-:Y:S01]  /*4e4e0*/  @P2 VIADD R7, R7, 0x1 ;  /* 0x0000000107072836 */ /* 0x001fe20000000000 */
        /* <DEDUP_REMOVED lines=11> */
[----:B------:R-:W-:Y:S01]  /*4e5a0*/  VIADD R16, R16, 0x4 ;  /* 0x0000000410107836 */ /* 0x000fe20000000000 */
[----:B----4-:R-:W-:Y:S01]  /*4e5b0*/  ISETP.GE.AND P2, PT, R0, 0x1, PT ;  /* 0x000000010000780c */ /* 0x010fe20003f46270 */
[C---:B------:R-:W-:Y:S02]  /*4e5c0*/  VIADD R0, R9.reuse, 0x3 ;  /* 0x0000000309007836 */ /* 0x040fe40000000000 */
[----:B------:R-:W-:-:S03]  /*4e5d0*/  VIADD R9, R9, 0x4 ;  /* 0x0000000409097836 */ /* 0x000fc60000000000 */
[----:B------:R4:W-:Y:S07]  /*4e5e0*/  STG.E desc[UR10][R56.64+0x1a0], R0 ;  /* 0x0001a00038007986 */ /* 0x0009ee000c10190a */
[----:B------:R-:W-:Y:S01]  /*4e5f0*/  @P2 R2UR UR4, R54 ;  /* 0x00000000360422ca */ /* 0x000fe200000e0000 */
[----:B0-----:R-:W-:Y:S01]  /*4e600*/  @P2 VIADD R7, R7, 0x1 ;  /* 0x0000000107072836 */ /* 0x001fe20000000000 */
[----:B------:R-:W-:-:S13]  /*4e610*/  @P2 R2UR UR5, R55 ;  /* 0x00000000370522ca */ /* 0x000fda00000e0000 */
[----:B------:R4:W-:Y:S01]  /*4e620*/  @P2 STG.E desc[UR4][R56.64+0x1a4], R7 ;  /* 0x0001a40738002986 */ /* 0x0009e2000c101904 */
[----:B------:R-:W-:-:S13]  /*4e630*/  ISETP.GE.AND P2, PT, R0, R19, PT ;  /* 0x000000130000720c */ /* 0x000fda0003f46270 */
[----:B----4-:R-:W-:Y:S05]  /*4e640*/  @!P2 BRA `(.L_x_1127) ;  /* 0xfffffffc0054a947 */ /* 0x010fea000383ffff */
.L_x_1123:
[----:B------:R-:W-:Y:S05]  /*4e650*/  BSYNC.RECONVERGENT B1 ;  /* 0x0000000000017941 */ /* 0x000fea0003800200 */
.L_x_1122:
[----:B------:R-:W-:Y:S01]  /*4e660*/  LEA.HI R7, R7, R7, RZ, 0x1 ;  /* 0x0000000707077211 */ /* 0x000fe200078f08ff */
[----:B------:R-:W-:Y:S01]  /*4e670*/  UMOV UR4, 0x704ff434 ;  /* 0x704ff43400047882 */ /* 0x000fe20000000000 */
[----:B------:R-:W-:Y:S01]  /*4e680*/  UMOV UR5, 0x3fe0a2b1 ;  /* 0x3fe0a2b100057882 */ /* 0x000fe20000000000 */
[----:B------:R-:W-:Y:S01]  /*4e690*/  FSETP.GEU.AND P3, PT, |R67|, 6.5827683646048100446e-37, PT ;  /* 0x036000004300780b */ /* 0x000fe20003f6e200 */
[----:B------:R-:W-:Y:S01]  /*4e6a0*/  BSSY.RECONVERGENT B1, `(.L_x_1128) ;  /* 0x0000014000017945 */ /* 0x000fe20003800200 */
[----:B------:R-:W-:-:S04]  /*4e6b0*/  LEA.HI.SX32 R7, R7, 0xffffffff, 0x1f ;  /* 0xffffffff07077811 */ /* 0x000fc800078ffaff */
[----:B0-----:R-:W2:Y:S02]  /*4e6c0*/  I2F.F64 R4, R7 ;  /* 0x0000000700047312 */ /* 0x001ea40000201c00 */
[----:B--2---:R-:W-:Y:S01]  /*4e6d0*/  DFMA R64, R4, -UR4, R2 ;  /* 0x8000000404407c2b */ /* 0x004fe20008000002 */
[----:B------:R-:W-:-:S05]  /*4e6e0*/  IMAD.MOV.U32 R2, RZ, RZ, 0x1 ;  /* 0x00000001ff027424 */ /* 0x000fca00078e00ff */
[----:B------:R-:W0:Y:S02]  /*4e6f0*/  MUFU.RCP64H R3, R65 ;  /* 0x0000004100037308 */ /* 0x000e240000001800 */
[----:B0-----:R-:W-:-:S08]  /*4e700*/  DFMA R4, -R64, R2, 1 ;  /* 0x3ff000004004742b */ /* 0x001fd00000000102 */
[----:B------:R-:W-:-:S08]  /*4e710*/  DFMA R4, R4, R4, R4 ;  /* 0x000000040404722b */ /* 0x000fd00000000004 */
[----:B------:R-:W-:-:S08]  /*4e720*/  DFMA R4, R2, R4, R2 ;  /* 0x000000040204722b */ /* 0x000fd00000000002 */
[----:B------:R-:W-:-:S08]  /*4e730*/  DFMA R2, -R64, R4, 1 ;  /* 0x3ff000004002742b */ /* 0x000fd00000000104 */
[----:B------:R-:W-:-:S08]  /*4e740*/  DFMA R2, R4, R2, R4 ;  /* 0x000000020402722b */ /* 0x000fd00000000004 */
[----:B---3--:R-:W-:-:S08]  /*4e750*/  DMUL R70, R66, R2 ;  /* 0x0000000242467228 */ /* 0x008fd00000000000 */
        /* <DEDUP_REMOVED lines=8> */
.L_x_1129:
[----:B------:R-:W-:Y:S05]  /*4e7e0*/  BSYNC.RECONVERGENT B1 ;  /* 0x0000000000017941 */ /* 0x000fea0003800200 */
.L_x_1128:
[----:B------:R-:W-:Y:S01]  /*4e7f0*/  UMOV UR4, 0x66666666 ;  /* 0x6666666600047882 */ /* 0x000fe20000000000 */
[----:B------:R-:W-:Y:S01]  /*4e800*/  UMOV UR5, 0x40711266 ;  /* 0x4071126600057882 */ /* 0x000fe20000000000 */
[----:B------:R-:W-:Y:S01]  /*4e810*/  IMAD.MOV.U32 R2, RZ, RZ, 0x0 ;  /* 0x00000000ff027424 */ /* 0x000fe200078e00ff */
[----:B------:R-:W-:Y:S01]  /*4e820*/  DADD R4, R70, -UR4 ;  /* 0x8000000446047e29 */ /* 0x000fe20008000000 */
[----:B------:R-:W-:-:S07]  /*4e830*/  IMAD.MOV.U32 R3, RZ, RZ, 0x40590000 ;  /* 0x40590000ff037424 */ /* 0x000fce00078e00ff */
[----:B------:R-:W-:-:S11]  /*4e840*/  DFMA R4, R4, R2, 0.5 ;  /* 0x3fe000000404742b */ /* 0x000fd60000000002 */
.L_x_1121:
[----:B------:R-:W-:Y:S05]  /*4e850*/  BSYNC.RECONVERGENT B0 ;  /* 0x0000000000007941 */ /* 0x000fea0003800200 */
.L_x_1120:
[----:B------:R-:W0:Y:S01]  /*4e860*/  MUFU.RCP64H R3, 100 ;  /* 0x4059000000037908 */ /* 0x000e220000001800 */
[----:B------:R-:W-:Y:S01]  /*4e870*/  IMAD.MOV.U32 R8, RZ, RZ, 0x0 ;  /* 0x00000000ff087424 */ /* 0x000fe200078e00ff */
[----:B------:R-:W-:Y:S01]  /*4e880*/  BSSY.RECONVERGENT B0, `(.L_x_1130) ;  /* 0x0000016000007945 */ /* 0x000fe20003800200 */
[----:B------:R-:W-:Y:S02]  /*4e890*/  IMAD.MOV.U32 R9, RZ, RZ, 0x40590000 ;  /* 0x40590000ff097424 */ /* 0x000fe400078e00ff */
[----:B------:R-:W-:-:S03]  /*4e8a0*/  IMAD.MOV.U32 R2, RZ, RZ, 0x1 ;  /* 0x00000001ff027424 */ /* 0x000fc600078e00ff */
[----:B------:R-:W4:Y:S03]  /*4e8b0*/  F2I.F64.TRUNC R4, R4 ;  /* 0x0000000400047311 */ /* 0x000f26000030d100 */
[----:B0-----:R-:W-:-:S05]  /*4e8c0*/  DFMA R6, R2, -R8, 1 ;  /* 0x3ff000000206742b */ /* 0x001fca0000000808 */
[----:B----4-:R-:W0:Y:S03]  /*4e8d0*/  I2F.F64 R66, R4 ;  /* 0x0000000400427312 */ /* 0x010e260000201c00 */
[----:B------:R-:W-:-:S08]  /*4e8e0*/  DFMA R6, R6, R6, R6 ;  /* 0x000000060606722b */ /* 0x000fd00000000006 */
[----:B------:R-:W-:Y:S01]  /*4e8f0*/  DFMA R6, R2, R6, R2 ;  /* 0x000000060206722b */ /* 0x000fe20000000002 */
[----:B0-----:R-:W-:-:S07]  /*4e900*/  FSETP.GEU.AND P3, PT, |R67|, 6.5827683646048100446e-37, PT ;  /* 0x036000004300780b */ /* 0x001fce0003f6e200 */
[----:B------:R-:W-:-:S08]  /*4e910*/  DFMA R2, R6, -R8, 1 ;  /* 0x3ff000000602742b */ /* 0x000fd00000000808 */
[----:B------:R-:W-:-:S08]  /*4e920*/  DFMA R2, R6, R2, R6 ;  /* 0x000000020602722b */ /* 0x000fd00000000006 */
[----:B---3--:R-:W-:-:S08]  /*4e930*/  DMUL R70, R66, R2 ;  /* 0x0000000242467228 */ /* 0x008fd00000000000 */
[----:B------:R-:W-:-:S08]  /*4e940*/  DFMA R6, R70, -100, R66 ;  /* 0xc05900004606782b */ /* 0x000fd00000000042 */
[----:B------:R-:W-:-:S10]  /*4e950*/  DFMA R70, R2, R6, R70 ;  /* 0x000000060246722b */ /* 0x000fd40000000046 */
[----:B------:R-:W-:-:S05]  /*4e960*/  FFMA R0, RZ, 3.390625, R71 ;  /* 0x40590000ff007823 */ /* 0x000fca0000000047 */
[----:B------:R-:W-:-:S13]  /*4e970*/  FSETP.GT.AND P2, PT, |R0|, 1.469367938527859385e-39, PT ;  /* 0x001000000000780b */ /* 0x000fda0003f44200 */
[----:B------:R-:W-:Y:S05]  /*4e980*/  @P2 BRA P3, `(.L_x_1131) ;  /* 0x0000000000142947 */ /* 0x000fea0001800000 */
[----:B------:R-:W-:Y:S05]  /*4e990*/  BMOV.32.CLEAR RZ, B11 ;  /* 0x000000000bff7355 */ /* 0x000fea0000100000 */
[----:B------:R-:W-:Y:S01]  /*4e9a0*/  IMAD.MOV.U32 R64, RZ, RZ, RZ ;  /* 0x000000ffff407224 */ /* 0x000fe200078e00ff */
[----:B--2---:R-:W-:Y:S01]  /*4e9b0*/  MOV R38, 0x4e9e0 ;  /* 0x0004e9e000267802 */ /* 0x004fe20000000f00 */
[----:B------:R-:W-:-:S07]  /*4e9c0*/  IMAD.MOV.U32 R65, RZ, RZ, 0x40590000 ;  /* 0x40590000ff417424 */ /* 0x000fce00078e00ff */
[----:B-1----:R-:W-:Y:S05]  /*4e9d0*/  CALL.REL.NOINC `($__internal_0_$__cuda_sm20_div_rn_f64_full) ;  /* 0x0000017000287944 */ /* 0x002fea0003c00000 */
.L_x_1131:
[----:B------:R-:W-:Y:S05]  /*4e9e0*/  BSYNC.RECONVERGENT B0 ;  /* 0x0000000000007941 */ /* 0x000fea0003800200 */
.L_x_1130:
[----:B------:R-:W-:Y:S01]  /*4e9f0*/  R2UR UR4, R54 ;  /* 0x00000000360472ca */ /* 0x000fe200000e0000 */
[----:B------:R-:W-:Y:S01]  /*4ea00*/  IMAD.MOV.U32 R2, RZ, RZ, R36 ;  /* 0x000000ffff027224 */ /* 0x000fe200078e0024 */
[----:B------:R-:W-:Y:S01]  /*4ea10*/  R2UR UR5, R55 ;  /* 0x00000000370572ca */ /* 0x000fe200000e0000 */
[----:B------:R-:W-:-:S12]  /*4ea20*/  IMAD.MOV.U32 R3, RZ, RZ, 0x0 ;  /* 0x00000000ff037424 */ /* 0x000fd800078e00ff */
[----:B------:R1:W-:Y:S02]  /*4ea30*/  STG.E.64 desc[UR4][R60.64+0x28e8], R70 ;  /* 0x0028e8463c007986 */ /* 0x0003e4000c101b04 */
[----:B-12---:R-:W-:Y:S05]  /*4ea40*/  RET.REL.NODEC R2 `(_Z16candidate_primerPcPiS0_iiiS_PdS0_Pf) ;  /* 0xfffffb14026c7950 */ /* 0x006fea0003c3ffff */
.L_x_534:
[----:B------:R-:W-:Y:S01]  /*4ea50*/  R2UR UR4, R54 ;  /* 0x00000000360472ca */ /* 0x000fe200000e0000 */
[----:B0-----:R-:W-:Y:S01]  /*4ea60*/  IMAD.MOV.U32 R3, RZ, RZ, 0x1 ;  /* 0x00000001ff037424 */ /* 0x001fe200078e00ff */
[----:B------:R-:W-:Y:S01]  /*4ea70*/  R2UR UR5, R55 ;  /* 0x00000000370572ca */ /* 0x000fe200000e0000 */
[----:B------:R-:W-:Y:S01]  /*4ea80*/  BSSY.RECONVERGENT B8, `(.L_x_1132) ;  /* 0x0000718000087945 */ /* 0x000fe20003800200 */
[----:B------:R-:W-:-:S11]  /*4ea90*/  ISETP.GE.AND P2, PT, R19, 0x1, PT ;  /* 0x000000011300780c */ /* 0x000fd60003f46270 */
[----:B------:R0:W-:Y:S02]  /*4eaa0*/  STG.E desc[UR4][R56.64+0x1a0], R3 ;  /* 0x0001a00338007986 */ /* 0x0001e4000c101904 */
[----:B------:R-:W-:Y:S05]  /*4eab0*/  @!P2 BRA `(.L_x_1133) ;  /* 0x000000700050a947 */ /* 0x000fea0003800000 */
[----:B------:R-:W-:Y:S01]  /*4eac0*/  BSSY.RECONVERGENT B0, `(.L_x_1134) ;  /* 0x000004f000007945 */ /* 0x000fe20003800200 */
[C---:B------:R-:W-:Y:S02]  /*4ead0*/  VIADD R6, R9.reuse, 0xffffffff ;  /* 0xffffffff09067836 */ /* 0x040fe40000000000 */
[----:B------:R-:W-:-:S07]  /*4eae0*/  VIADD R5, R9, 0x270 ;  /* 0x0000027009057836 */ /* 0x000fce0000000000 */
.L_x_1137:
[----:B------:R-:W-:Y:S01]  /*4eaf0*/  R2UR UR4, R54 ;  /* 0x00000000360472ca */ /* 0x000fe200000e0000 */
[----:B------:R-:W-:Y:S01]  /*4eb00*/  IMAD.MOV.U32 R7, RZ, RZ, 0x1 ;  /* 0x00000001ff077424 */ /* 0x000fe200078e00ff */
[----:B------:R-:W-:Y:S01]  /*4eb10*/  R2UR UR5, R55 ;  /* 0x00000000370572ca */ /* 0x000fe200000e0000 */
[----:B------:R-:W-:Y:S01]  /*4eb20*/  BSSY.RECONVERGENT B1, `(.L_x_1135) ;  /* 0x0000041000017945 */ /* 0x000fe20003800200 */
[----:B0-2---:R-:W-:-:S11]  /*4eb30*/  IMAD.MOV.U32 R3, RZ, RZ, 0x1 ;  /* 0x00000001ff037424 */ /* 0x005fd600078e00ff */
[----:B------:R0:W-:Y:S02]  /*4eb40*/  STG.E desc[UR4][R56.64+0x1a4], R7 ;  /* 0x0001a40738007986 */ /* 0x0001e4000c101904 */
.L_x_1136:
[----:B------:R-:W-:Y:S02]  /*4eb50*/  R2UR UR4, R54 ;  /* 0x00000000360472ca */ /* 0x000fe400000e0000 */
[----:B------:R-:W-:-:S13]  /*4eb60*/  R2UR UR5, R55 ;  /* 0x00000000370572ca */ /* 0x000fda00000e0000 */
[----:B0-2---:R-:W2:Y:S01]  /*4eb70*/  LDG.E R7, desc[UR4][R56.64+0x1a0] ;  /* 0x0001a00438077981 */ /* 0x005ea2000c1e1900 */
[----:B------:R-:W-:Y:S02]  /*4eb80*/  R2UR UR10, R54 ;  /* 0x00000000360a72ca */ /* 0x000fe400000e0000 */
[----:B------:R-:W-:Y:S02]  /*4eb90*/  R2UR UR11, R55 ;  /* 0x00000000370b72ca */ /* 0x000fe400000e0000 */
[----:B------:R-:W-:-:S04]  /*4eba0*/  IADD3 R38, P3, PT, R3, R58, RZ ;  /* 0x0000003a03267210 */ /* 0x000fc80007f7e0ff */
[----:B------:R-:W-:-:S07]  /*4ebb0*/  LEA.HI.X.SX32 R39, R3, R59, 0x1, P3 ;  /* 0x0000003b03277211 */ /* 0x000fce00018f0eff */
[----:B------:R-:W3:Y:S01]  /*4ebc0*/  LDG.E.S8 R39, desc[UR10][R38.64+0x1b] ;  /* 0x00001b0a26277981 */ /* 0x000ee2000c1e1300 */
[----:B--2---:R-:W-:-:S04]  /*4ebd0*/  IADD3 R14, P2, PT, R7, R58, RZ ;  /* 0x0000003a070e7210 */ /* 0x004fc80007f5e0ff */
[----:B------:R-:W-:-:S05]  /*4ebe0*/  LEA.HI.X.SX32 R15, R7, R59, 0x1, P2 ;  /* 0x0000003b070f7211 */ /* 0x000fca00010f0eff */
[----:B------:R-:W3:Y:S01]  /*4ebf0*/  LDG.E.S8 R14, desc[UR4][R14.64] ;  /* 0x000000040e0e7981 */ /* 0x000ee2000c1e1300 */
[----:B------:R-:W-:Y:S02]  /*4ec00*/  IMAD.IADD R3, R6, 0x1, R3 ;  /* 0x0000000106037824 */ /* 0x000fe400078e0203 */
[----:B---3--:R-:W-:-:S05]  /*4ec10*/  IMAD.IADD R4, R14, 0x1, R39 ;  /* 0x000000010e047824 */ /* 0x008fca00078e0227 */
        /* <DEDUP_REMOVED lines=9> */
[----:B------:R-:W-:-:S04]  /*4ecb0*/  IMAD.WIDE R10, R3, 0x8, R22 ;  /* 0x00000008030a7825 */ /* 0x000fc800078e0216 */
[----:B------:R-:W-:Y:S02]  /*4ecc0*/  @P2 IMAD.MOV.U32 R38, RZ, RZ, 0x0 ;  /* 0x00000000ff262424 */ /* 0x000fe400078e00ff */
[----:B------:R-:W-:-:S05]  /*4ecd0*/  @P2 IMAD.MOV.U32 R39, RZ, RZ, 0x7ff00000 ;  /* 0x7ff00000ff272424 */ /* 0x000fca00078e00ff */
[----:B------:R2:W-:Y:S04]  /*4ece0*/  @P2 STG.E.64 desc[UR4][R10.64], R38 ;  /* 0x000000260a002986 */ /* 0x0005e8000c101b04 */
[----:B------:R-:W3:Y:S04]  /*4ecf0*/  @P2 LDG.E R3, desc[UR10][R56.64+0x1a0] ;  /* 0x0001a00a38032981 */ /* 0x000ee8000c1e1900 */
[----:B------:R-:W5:Y:S01]  /*4ed00*/  @P2 LDG.E R8, desc[UR12][R56.64+0x1a4] ;  /* 0x0001a40c38082981 */ /* 0x000f62000c1e1900 */
[----:B------:R-:W-:Y:S02]  /*4ed10*/  @!P2 R2UR UR10, R54 ;  /* 0x00000000360aa2ca */ /* 0x000fe400000e0000 */
[----:B------:R-:W-:-:S02]  /*4ed20*/  @!P2 R2UR UR11, R55 ;  /* 0x00000000370ba2ca */ /* 0x000fc400000e0000 */
[C---:B------:R-:W-:Y:S02]  /*4ed30*/  @!P2 R2UR UR12, R54.reuse ;  /* 0x00000000360ca2ca */ /* 0x040fe400000e0000 */
[C---:B------:R-:W-:Y:S02]  /*4ed40*/  @!P2 R2UR UR13, R55.reuse ;  /* 0x00000000370da2ca */ /* 0x040fe400000e0000 */
[----:B------:R-:W-:Y:S02]  /*4ed50*/  @!P2 R2UR UR14, R54 ;  /* 0x00000000360ea2ca */ /* 0x000fe400000e0000 */
[----:B------:R-:W-:Y:S01]  /*4ed60*/  @!P2 R2UR UR15, R55 ;  /* 0x00000000370fa2ca */ /* 0x000fe200000e0000 */
[----:B------:R-:W-:Y:S02]  /*4ed70*/  @P2 IMAD.MOV.U32 R40, RZ, RZ, 0x0 ;  /* 0x00000000ff282424 */ /* 0x000fe400078e00ff */
[----:B------:R-:W-:Y:S02]  /*4ed80*/  @P2 IMAD.MOV.U32 R41, RZ, RZ, -0x40100000 ;  /* 0xbff00000ff292424 */ /* 0x000fe400078e00ff */
[----:B---3--:R-:W-:-:S02]  /*4ed90*/  @P2 VIADD R4, R3, 0xffffffff ;  /* 0xffffffff03042836 */ /* 0x008fc40000000000 */
[----:B-----5:R-:W-:-:S04]  /*4eda0*/  @P2 IMAD.IADD R8, R5, 0x1, R8 ;  /* 0x0000000105082824 */ /* 0x020fc800078e0208 */
[----:B------:R-:W-:-:S04]  /*4edb0*/  @P2 IMAD R15, R19, R4, R8 ;  /* 0x00000004130f2224 */ /* 0x000fc800078e0208 */
[----:B------:R-:W-:-:S05]  /*4edc0*/  @P2 IMAD.WIDE R14, R15, 0x8, R22 ;  /* 0x000000080f0e2825 */ /* 0x000fca00078e0216 */
[----:B------:R2:W-:Y:S04]  /*4edd0*/  @P2 STG.E.64 desc[UR4][R14.64], R40 ;  /* 0x000000280e002986 */ /* 0x0005e8000c101b04 */
[----:B------:R2:W-:Y:S04]  /*4ede0*/  @!P2 STG.E.64 desc[UR10][R10.64], RZ ;  /* 0x000000ff0a00a986 */ /* 0x0005e8000c101b0a */
[----:B------:R-:W3:Y:S04]  /*4edf0*/  @!P2 LDG.E R3, desc[UR12][R56.64+0x1a0] ;  /* 0x0001a00c3803a981 */ /* 0x000ee8000c1e1900 */
[----:B------:R-:W5:Y:S01]  /*4ee00*/  @!P2 LDG.E R8, desc[UR14][R56.64+0x1a4] ;  /* 0x0001a40e3808a981 */ /* 0x000f62000c1e1900 */
[----:B------:R-:W-:-:S02]  /*4ee10*/  @!P2 R2UR UR4, R54 ;  /* 0x000000003604a2ca */ /* 0x000fc400000e0000 */
[C---:B------:R-:W-:Y:S02]  /*4ee20*/  @!P2 R2UR UR5, R55.reuse ;  /* 0x000000003705a2ca */ /* 0x040fe400000e0000 */
[----:B------:R-:W-:Y:S02]  /*4ee30*/  R2UR UR10, R54 ;  /* 0x00000000360a72ca */ /* 0x000fe400000e0000 */
[----:B------:R-:W-:Y:S01]  /*4ee40*/  R2UR UR11, R55 ;  /* 0x00000000370b72ca */ /* 0x000fe200000e0000 */
[----:B------:R-:W-:Y:S02]  /*4ee50*/  @!P2 IMAD.MOV.U32 R42, RZ, RZ, 0x0 ;  /* 0x00000000ff2aa424 */ /* 0x000fe400078e00ff */
[----:B------:R-:W-:Y:S02]  /*4ee60*/  @!P2 IMAD.MOV.U32 R43, RZ, RZ, -0x3f56d000 ;  /* 0xc0a93000ff2ba424 */ /* 0x000fe400078e00ff */
[----:B---3--:R-:W-:Y:S02]  /*4ee70*/  @!P2 VIADD R4, R3, 0xffffffff ;  /* 0xffffffff0304a836 */ /* 0x008fe40000000000 */
[----:B-----5:R-:W-:-:S04]  /*4ee80*/  @!P2 IMAD.IADD R8, R5, 0x1, R8 ;  /* 0x000000010508a824 */ /* 0x020fc800078e0208 */
[----:B------:R-:W-:-:S04]  /*4ee90*/  @!P2 IMAD R39, R19, R4, R8 ;  /* 0x000000041327a224 */ /* 0x000fc800078e0208 */
[----:B------:R-:W-:-:S05]  /*4eea0*/  @!P2 IMAD.WIDE R38, R39, 0x8, R22 ;  /* 0x000000082726a825 */ /* 0x000fca00078e0216 */
[----:B------:R2:W-:Y:S04]  /*4eeb0*/  @!P2 STG.E.64 desc[UR4][R38.64], R42 ;  /* 0x0000002a2600a986 */ /* 0x0005e8000c101b04 */
[----:B------:R-:W3:Y:S01]  /*4eec0*/  LDG.E R4, desc[UR10][R56.64+0x1a4] ;  /* 0x0001a40a38047981 */ /* 0x000ee2000c1e1900 */
[----:B------:R-:W-:Y:S02]  /*4eed0*/  R2UR UR4, R54 ;  /* 0x00000000360472ca */ /* 0x000fe400000e0000 */
[----:B------:R-:W-:Y:S02]  /*4eee0*/  R2UR UR5, R55 ;  /* 0x00000000370572ca */ /* 0x000fe400000e0000 */
[C---:B---3--:R-:W-:Y:S01]  /*4eef0*/  ISETP.GE.AND P2, PT, R4.reuse, R19, PT ;  /* 0x000000130400720c */ /* 0x048fe20003f46270 */
[----:B------:R-:W-:-:S10]  /*4ef00*/  VIADD R3, R4, 0x1 ;  /* 0x0000000104037836 */ /* 0x000fd40000000000 */
[----:B------:R2:W-:Y:S02]  /*4ef10*/  STG.E desc[UR4][R56.64+0x1a4], R3 ;  /* 0x0001a40338007986 */ /* 0x0005e4000c101904 */
[----:B------:R-:W-:Y:S05]  /*4ef20*/  @!P2 BRA `(.L_x_1136) ;  /* 0xfffffffc0008a947 */ /* 0x000fea000383ffff */
[----:B------:R-:W-:Y:S05]  /*4ef30*/  BSYNC.RECONVERGENT B1 ;  /* 0x0000000000017941 */ /* 0x000fea0003800200 */
.L_x_1135:
[----:B------:R-:W-:Y:S02]  /*4ef40*/  R2UR UR4, R54 ;  /* 0x00000000360472ca */ /* 0x000fe400000e0000 */
[----:B------:R-:W-:-:S13]  /*4ef50*/  R2UR UR5, R55 ;  /* 0x00000000370572ca */ /* 0x000fda00000e0000 */
[----:B------:R-:W3:Y:S02]  /*4ef60*/  LDG.E R4, desc[UR4][R56.64+0x1a0] ;  /* 0x0001a00438047981 */ /* 0x000ee4000c1e1900 */
[C---:B---3--:R-:W-:Y:S01]  /*4ef70*/  ISETP.GE.AND P2, PT, R4.reuse, R19, PT ;  /* 0x000000130400720c */ /* 0x048fe20003f46270 */
[----:B--2---:R-:W-:-:S05]  /*4ef80*/  VIADD R3, R4, 0x1 ;  /* 0x0000000104037836 */ /* 0x004fca0000000000 */
[----:B------:R2:W-:Y:S07]  /*4ef90*/  STG.E desc[UR4][R56.64+0x1a0], R3 ;  /* 0x0001a00338007986 */ /* 0x0005ee000c101904 */
[----:B------:R-:W-:Y:S05]  /*4efa0*/  @!P2 BRA `(.L_x_1137) ;  /* 0xfffffff800d0a947 */ /* 0x000fea000383ffff */
[----:B------:R-:W-:Y:S05]  /*4efb0*/  BSYNC.RECONVERGENT B0 ;  /* 0x0000000000007941 */ /* 0x000fea0003800200 */
.L_x_1134:
[----:B------:R-:W-:Y:S02]  /*4efc0*/  VIADD R15, R12, 0x1a ;  /* 0x0000001a0c0f7836 */ /* 0x000fe40000000000 */
[C---:B------:R-:W-:Y:S02]  /*4efd0*/  VIADD R4, R9.reuse, 0xfffffffe ;  /* 0xfffffffe09047836 */ /* 0x040fe40000000000 */
[----:B--2---:R-:W-:Y:S02]  /*4efe0*/  VIADD R3, R9, 0x26f ;  /* 0x0000026f09037836 */ /* 0x004fe40000000000 */
[----:B------:R-:W-:-:S07]  /*4eff0*/  IMAD.MOV.U32 R41, RZ, RZ, 0x1 ;  /* 0x00000001ff297424 */ /* 0x000fce00078e00ff */
.L_x_1216:
[----:B------:R-:W-:Y:S01]  /*4f000*/  R2UR UR4, R54 ;  /* 0x00000000360472ca */ /* 0x000fe200000e0000 */
[----:B0-----:R-:W-:Y:S01]  /*4f010*/  IMAD.MOV.U32 R13, RZ, RZ, 0x1 ;  /* 0x00000001ff0d7424 */ /* 0x001fe200078e00ff */
[----:B------:R-:W-:Y:S01]  /*4f020*/  R2UR UR5, R55 ;  /* 0x00000000370572ca */ /* 0x000fe200000e0000 */
[C---:B------:R-:W-:Y:S01]  /*4f030*/  VIADD R14, R41.reuse, 0xffffffff ;  /* 0xffffffff290e7836 */ /* 0x040fe20000000000 */
[C---:B------:R-:W-:Y:S01]  /*4f040*/  IADD3 R78, P2, PT, R41.reuse, R58, RZ ;  /* 0x0000003a294e7210 */ /* 0x040fe20007f5e0ff */
[----:B------:R-:W-:Y:S01]  /*4f050*/  BSSY.RECONVERGENT B7, `(.L_x_1138) ;  /* 0x00006b7000077945 */ /* 0x000fe20003800200 */
[----:B------:R-:W-:Y:S02]  /*4f060*/  VIADD R7, R41, 0xc2d ;  /* 0x00000c2d29077836 */ /* 0x000fe40000000000 */
[----:B------:R-:W-:Y:S01]  /*4f070*/  IMAD R14, R19, R14, R6 ;  /* 0x0000000e130e7224 */ /* 0x000fe200078e0206 */
[C---:B------:R-:W-:Y:S01]  /*4f080*/  LEA.HI.X.SX32 R79, R41.reuse, R59, 0x1, P2 ;  /* 0x0000003b294f7211 */ /* 0x040fe200010f0eff */
[----:B------:R-:W-:-:S02]  /*4f090*/  VIADD R8, R41, 0xc4b ;  /* 0x00000c4b29087836 */ /* 0x000fc40000000000 */
[----:B------:R-:W-:Y:S02]  /*4f0a0*/  IMAD.MOV.U32 R11, RZ, RZ, 0x1 ;  /* 0x00000001ff0b7424 */ /* 0x000fe400078e00ff */
[----:B------:R-:W-:Y:S01]  /*4f0b0*/  VIADD R10, R14, 0x271 ;  /* 0x000002710e0a7836 */ /* 0x000fe20000000000 */
[----:B--234-:R0:W-:Y:S06]  /*4f0c0*/  STG.E desc[UR4][R56.64+0x1a8], R13 ;  /* 0x0001a80d38007986 */ /* 0x01c1ec000c101904 */
.L_x_1215:
[----:B------:R-:W-:Y:S01]  /*4f0d0*/  R2UR UR4, R54 ;  /* 0x00000000360472ca */ /* 0x000fe200000e0000 */
[----:B------:R-:W-:Y:S01]  /*4f0e0*/  IMAD.IADD R39, R14, 0x1, R11 ;  /* 0x000000010e277824 */ /* 0x000fe200078e020b */
[----:B------:R-:W-:Y:S02]  /*4f0f0*/  R2UR UR5, R55 ;  /* 0x00000000370572ca */ /* 0x000fe400000e0000 */
[----:B------:R-:W-:Y:S01]  /*4f100*/  R2UR UR10, R54 ;  /* 0x00000000360a72ca */ /* 0x000fe200000e0000 */
[----:B------:R-:W-:Y:S01]  /*4f110*/  IMAD.WIDE R38, R39, 0x8, R22 ;  /* 0x0000000827267825 */ /* 0x000fe200078e0216 */
[----:B------:R-:W-:-:S09]  /*4f120*/  R2UR UR11, R55 ;  /* 0x00000000370b72ca */ /* 0x000fd200000e0000 */
[----:B--2---:R2:W-:Y:S04]  /*4f130*/  STG.E desc[UR4][R56.64+0x1a4], R41 ;  /* 0x0001a42938007986 */ /* 0x0045e8000c101904 */
[----:B---3--:R-:W3:Y:S01]  /*4f140*/  LDG.E.64 R38, desc[UR10][R38.64] ;  /* 0x0000000a26267981 */ /* 0x008ee2000c1e1b00 */
[----:B------:R-:W-:Y:S01]  /*4f150*/  IMAD.MOV.U32 R12, RZ, RZ, -0x800000 ;  /* 0xff800000ff0c7424 */ /* 0x000fe200078e00ff */
[----:B------:R-:W-:Y:S01]  /*4f160*/  BSSY.RECONVERGENT B6, `(.L_x_1139) ;  /* 0x000069f000067945 */ /* 0x000fe20003800200 */
[----:B0-----:R-:W-:Y:S02]  /*4f170*/  IMAD.MOV.U32 R13, RZ, RZ, 0x41cdcd64 ;  /* 0x41cdcd64ff0d7424 */ /* 0x001fe400078e00ff */
[----:B------:R-:W-:-:S04]  /*4f180*/  IMAD.MOV.U32 R42, RZ, RZ, R11 ;  /* 0x000000ffff2a7224 */ /* 0x000fc800078e000b */
[----:B---3--:R-:W-:-:S14]  /*4f190*/  DSETP.GEU.AND P2, PT, |R38|, R12, PT ;  /* 0x0000000c2600722a */ /* 0x008fdc0003f4e200 */
[----:B--2-4-:R-:W-:Y:S05]  /*4f1a0*/  @P2 BRA `(.L_x_1140) ;  /* 0x0000006800682947 */ /* 0x014fea0003800000 */
        /* <DEDUP_REMOVED lines=15> */
[----:B------:R-:W3:Y:S01]  /*4f2a0*/  LDG.E R67, desc[UR14][R56.64+0x1a8] ;  /* 0x0001a80e38437981 */ /* 0x000ee2000c1e1900 */
[----:B--2---:R-:W-:-:S02]  /*4f2b0*/  IADD3 R90, P2, PT, R65, R58, RZ ;  /* 0x0000003a415a7210 */ /* 0x004fc40007f5e0ff */
[----:B---3--:R-:W-:Y:S02]  /*4f2c0*/  IADD3 R42, P3, PT, R67, R58, RZ ;  /* 0x0000003a432a7210 */ /* 0x008fe40007f7e0ff */
[-C--:B------:R-:W-:Y:S02]  /*4f2d0*/  LEA.HI.X.SX32 R91, R65, R59.reuse, 0x1, P2 ;  /* 0x0000003b415b7211 */ /* 0x080fe400010f0eff */
[----:B------:R-:W-:-:S03]  /*4f2e0*/  LEA.HI.X.SX32 R43, R67, R59, 0x1, P3 ;  /* 0x0000003b432b7211 */ /* 0x000fc600018f0eff */
[----:B------:R-:W2:Y:S04]  /*4f2f0*/  LDG.E.U8 R64, desc[UR4][R90.64] ;  /* 0x000000045a407981 */ /* 0x000ea8000c1e1100 */
[----:B------:R-:W3:Y:S01]  /*4f300*/  LDG.E.U8 R69, desc[UR10][R42.64+0x1b] ;  /* 0x00001b0a2a457981 */ /* 0x000ee2000c1e1100 */
[----:B------:R-:W-:Y:S01]  /*4f310*/  BSSY.RECONVERGENT B1, `(.L_x_1141) ;  /* 0x0000249000017945 */ /* 0x000fe20003800200 */
[----:B--2---:R-:W-:Y:S02]  /*4f320*/  PRMT R66, R64, 0x8880, RZ ;  /* 0x0000888040427816 */ /* 0x004fe400000000ff */
[----:B---3--:R-:W-:-:S05]  /*4f330*/  PRMT R11, R69, 0x8880, RZ ;  /* 0x00008880450b7816 */ /* 0x008fca00000000ff */
[----:B------:R-:W-:-:S05]  /*4f340*/  IMAD.IADD R11, R66, 0x1, R11 ;  /* 0x00000001420b7824 */ /* 0x000fca00078e020b */
[----:B------:R-:W-:-:S13]  /*4f350*/  ISETP.NE.AND P2, PT, R11, 0x3, PT ;  /* 0x000000030b00780c */ /* 0x000fda0003f45270 */
[----:B0-----:R-:W-:Y:S05]  /*4f360*/  @!P2 BRA `(.L_x_1142) ;  /* 0x000000000038a947 */ /* 0x001fea0003800000 */
[----:B------:R-:W-:Y:S01]  /*4f370*/  VIADD R40, R65, 0xffffffff ;  /* 0xffffffff41287836 */ /* 0x000fe20000000000 */
[C---:B------:R-:W-:Y:S01]  /*4f380*/  R2UR UR4, R54.reuse ;  /* 0x00000000360472ca */ /* 0x040fe200000e0000 */
[----:B------:R-:W-:Y:S01]  /*4f390*/  IMAD.IADD R11, R5, 0x1, R67 ;  /* 0x00000001050b7824 */ /* 0x000fe200078e0243 */
[----:B------:R-:W-:Y:S02]  /*4f3a0*/  R2UR UR5, R55 ;  /* 0x00000000370572ca */ /* 0x000fe400000e0000 */
[C---:B------:R-:W-:Y:S01]  /*4f3b0*/  R2UR UR10, R54.reuse ;  /* 0x00000000360a72ca */ /* 0x040fe200000e0000 */
        /* <DEDUP_REMOVED lines=9> */
.L_x_1142:
        /* <DEDUP_REMOVED lines=20> */
[----:B---3--:R-:W-:Y:S02]  /*4f590*/  IDP.4A.S8.U8 R64, R40, UR4, R11 ;  /* 0x0000000428407c26 */ /* 0x008fe4000800020b */
        /* <DEDUP_REMOVED lines=12> */
[----:B------:R-:W5:Y:S01]  /*4f660*/  LDG.E.S8 R65, desc[UR16][R90.64+-0x1] ;  /* 0xffffff105a417981 */ /* 0x000f62000c1e1300 */
[----:B--2---:R-:W-:-:S02]  /*4f670*/  PRMT R67, R67, 0x3340, R64 ;  /* 0x0000334043437816 */ /* 0x004fc40000000040 */
[----:B------:R-:W-:Y:S02]  /*4f680*/  PRMT R64, R64, 0x8880, RZ ;  /* 0x0000888040407816 */ /* 0x000fe400000000ff */
[----:B---3--:R-:W-:-:S04]  /*4f690*/  PRMT R66, R40, 0x3340, RZ ;  /* 0x0000334028427816 */ /* 0x008fc800000000ff */
[----:B------:R-:W-:Y:S01]  /*4f6a0*/  PRMT R66, R67, 0x5410, R66 ;  /* 0x0000541043427816 */ /* 0x000fe20000000042 */
[----:B------:R-:W-:-:S04]  /*4f6b0*/  IMAD.MOV.U32 R67, RZ, RZ, R64 ;  /* 0x000000ffff437224 */ /* 0x000fc800078e0040 */
[----:B-----5:R-:W-:Y:S01]  /*4f6c0*/  IDP.4A.S8.U8 R66, R66, UR4, R65 ;  /* 0x0000000442427c26 */ /* 0x020fe20008000241 */
[----:B------:R-:W-:Y:S01]  /*4f6d0*/  R2UR UR4, R54 ;  /* 0x00000000360472ca */ /* 0x000fe200000e0000 */
[----:B------:R-:W-:Y:S02]  /*4f6e0*/  IMAD R40, R40, 0x5, R67 ;  /* 0x0000000528287824 */ /* 0x000fe400078e0243 */
[----:B------:R-:W-:-:S03]  /*4f6f0*/  IMAD R66, R66, 0x8, R11 ;  /* 0x0000000842427824 */ /* 0x000fc600078e020b */
[----:B------:R-:W-:Y:S01]  /*4f700*/  LEA R65, R40, 0x10000, 0x3 ;  /* 0x0001000028417811 */ /* 0x000fe200078e18ff */
[----:B------:R-:W-:-:S04]  /*4f710*/  VIADD R70, R66, 0x10000 ;  /* 0x0001000042467836 */ /* 0x000fc80000000000 */
        /* <DEDUP_REMOVED lines=12> */
[----:B------:R-:W5:Y:S04]  /*4f7e0*/  LDG.E.S8 R69, desc[UR14][R42.64+0x1b] ;  /* 0x00001b0e2a457981 */ /* 0x000f68000c1e1300 */
[----:B------:R-:W5:Y:S01]  /*4f7f0*/  LDG.E.S8 R64, desc[UR16][R42.64+0x1a] ;  /* 0x00001a102a407981 */ /* 0x000f62000c1e1300 */
        /* <DEDUP_REMOVED lines=8> */
[----:B-----5:R-:W-:-:S05]  /*4f880*/  PRMT R65, R64, 0x5410, R69 ;  /* 0x0000541040417816 */ /* 0x020fca0000000045 */
        /* <DEDUP_REMOVED lines=34> */
[----:B------:R-:W5:Y:S08]  /*4fab0*/  LDG.E.64 R102, desc[UR4][R60.64+0x28b0] ;  /* 0x0028b0043c667981 */ /* 0x000f70000c1e1b00 */
[----:B------:R-:W4:Y:S01]  /*4fac0*/  LDG.E.64 R98, desc[UR10][R60.64+0x28c0] ;  /* 0x0028c00a3c627981 */ /* 0x000f22000c1e1b00 */
[----:B--2---:R-:W-:-:S08]  /*4fad0*/  DADD R64, R66, R64 ;  /* 0x0000000042407229 */ /* 0x004fd00000000040 */
[----:B0-----:R-:W-:-:S07]  /*4fae0*/  DADD R96, R64, R96 ;  /* 0x0000000040607229 */ /* 0x001fce0000000060 */
[----:B------:R0:W-:Y:S04]  /*4faf0*/  STG.E.64 desc[UR4][R60.64+0x2918], R96 ;  /* 0x002918603c007986 */ /* 0x0001e8000c101b04 */
[----:B------:R-:W2:Y:S04]  /*4fb00*/  LDG.E.S8 R64, desc[UR12][R42.64+0x1b] ;  /* 0x00001b0c2a407981 */ /* 0x000ea8000c1e1300 */
[----:B------:R-:W2:Y:S04]  /*4fb10*/  LDG.E.S8 R69, desc[UR14][R42.64+0x1a] ;  /* 0x00001a0e2a457981 */ /* 0x000ea8000c1e1300 */
[----:B------:R-:W3:Y:S04]  /*4fb20*/  LDG.E.S8 R65, desc[UR10][R90.64] ;  /* 0x0000000a5a417981 */ /* 0x000ee8000c1e1300 */
[----:B------:R-:W5:Y:S01]  /*4fb30*/  LDG.E.S8 R66, desc[UR16][R90.64+-0x1] ;  /* 0xffffff105a427981 */ /* 0x000f62000c1e1300 */
[----:B------:R-:W-:Y:S01]  /*4fb40*/  BSSY.RECONVERGENT B2, `(.L_x_1147) ;  /* 0x0000030000027945 */ /* 0x000fe20003800200 */
[--C-:B--2---:R-:W-:Y:S01]  /*4fb50*/  PRMT R69, R69, 0x5410, R64.reuse ;  /* 0x0000541045457816 */ /* 0x104fe20000000040 */
[----:B---3--:R-:W-:-:S04]  /*4fb60*/  IMAD R67, R65, 0x5, R64 ;  /* 0x0000000541437824 */ /* 0x008fc800078e0240 */
[----:B------:R-:W-:Y:S02]  /*4fb70*/  IDP.2A.LO.S16.U8 R40, R69, R40, R65 ;  /* 0x0000002845287226 */ /* 0x000fe40000001241 */
[----:B------:R-:W-:Y:S01]  /*4fb80*/  IMAD R65, R64, 0x18, R67 ;  /* 0x0000001840417824 */ /* 0x000fe200078e0243 */
[----:B------:R-:W-:Y:S01]  /*4fb90*/  LEA R72, R67, 0x10000, 0x3 ;  /* 0x0001000043487811 */ /* 0x000fe200078e18ff */
[----:B------:R-:W-:Y:S02]  /*4fba0*/  IMAD R40, R40, 0x8, R11 ;  /* 0x0000000828287824 */ /* 0x000fe400078e020b */
[----:B-----5:R-:W-:Y:S02]  /*4fbb0*/  IMAD.IADD R11, R66, 0x1, R65 ;  /* 0x00000001420b7824 */ /* 0x020fe400078e0241 */
[----:B------:R-:W2:Y:S02]  /*4fbc0*/  LDC.64 R66, c[0x3][R72+-0x4970] ;  /* 0x00eda40048427b82 */ /* 0x000ea40000000a00 */
[----:B------:R-:W-:-:S06]  /*4fbd0*/  IMAD.SHL.U32 R11, R11, 0x8, RZ ;  /* 0x000000080b0b7824 */ /* 0x000fcc00078e00ff */
        /* <DEDUP_REMOVED lines=36> */
[----:B------:R-:W-:Y:S02]  /*4fe20*/  IMAD.MOV.U32 R92, RZ, RZ, R70 ;  /* 0x000000ffff5c7224 */ /* 0x000fe400078e0046 */
[----:B------:R-:W-:-:S07]  /*4fe30*/  IMAD.MOV.U32 R93, RZ, RZ, R71 ;  /* 0x000000ffff5d7224 */ /* 0x000fce00078e0047 */
.L_x_1148:
[----:B------:R-:W-:Y:S05]  /*4fe40*/  BSYNC.RECONVERGENT B2 ;  /* 0x0000000000027941 */ /* 0x000fea0003800200 */
.L_x_1147:
        /* <DEDUP_REMOVED lines=8> */
[----:B------:R-:W-:Y:S01]  /*4fed0*/  IMAD.MOV.U32 R62, RZ, RZ, 0x1 ;  /* 0x00000001ff3e7424 */ /* 0x000fe200078e00ff */
[----:B------:R-:W-:Y:S01]  /*4fee0*/  DADD R66, R104, R102 ;  /* 0x0000000068427229 */ /* 0x000fe20000000066 */
[----:B------:R-:W-:Y:S05]  /*4fef0*/  BSSY.RECONVERGENT B2, `(.L_x_1150) ;  /* 0x0000012000027945 */ /* 0x000fea0003800200 */
[----:B------:R-:W-:-:S04]  /*4ff00*/  DADD R64, R98, R64 ;  /* 0x0000000062407229 */ /* 0x000fc80000000040 */
        /* <DEDUP_REMOVED lines=16> */
.L_x_1151:
[----:B------:R-:W-:Y:S05]  /*50010*/  BSYNC.RECONVERGENT B2 ;  /* 0x0000000000027941 */ /* 0x000fea0003800200 */
.L_x_1150:
        /* <DEDUP_REMOVED lines=19> */
.L_x_1149:
        /* <DEDUP_REMOVED lines=14> */
.L_x_1146:
        /* <DEDUP_REMOVED lines=14> */
[----:B------:R-:W5:Y:S01]  /*50310*/  LDG.E.64 R98, desc[UR10][R60.64+0x28c0] ;  /* 0x0028c00a3c627981 */ /* 0x000f62000c1e1b00 */
[----:B0-----:R-:W-:-:S07]  /*50320*/  DADD R96, R64, R96 ;  /* 0x0000000040607229 */ /* 0x001fce0000000060 */
[----:B------:R0:W-:Y:S04]  /*50330*/  STG.E.64 desc[UR4][R60.64+0x2918], R96 ;  /* 0x002918603c007986 */ /* 0x0001e8000c101b04 */
[----:B------:R-:W4:Y:S04]  /*50340*/  LDG.E.S8 R64, desc[UR12][R42.64+0x1b] ;  /* 0x00001b0c2a407981 */ /* 0x000f28000c1e1300 */
[----:B------:R-:W4:Y:S04]  /*50350*/  LDG.E.S8 R67, desc[UR14][R42.64+0x1a] ;  /* 0x00001a0e2a437981 */ /* 0x000f28000c1e1300 */
[----:B------:R-:W2:Y:S01]  /*50360*/  LDG.E.S8 R65, desc[UR10][R90.64] ;  /* 0x0000000a5a417981 */ /* 0x000ea2000c1e1300 */
[----:B------:R-:W-:Y:S01]  /*50370*/  IMAD.MOV.U32 R66, RZ, RZ, 0x1 ;  /* 0x00000001ff427424 */ /* 0x000fe200078e00ff */
[----:B------:R-:W-:Y:S01]  /*50380*/  BSSY.RECONVERGENT B2, `(.L_x_1153) ;  /* 0x000002a000027945 */ /* 0x000fe20003800200 */
[--C-:B----4-:R-:W-:Y:S01]  /*50390*/  PRMT R67, R67, 0x5410, R64.reuse ;  /* 0x0000541043437816 */ /* 0x110fe20000000040 */
        /* <DEDUP_REMOVED lines=12> */
[----:B------:R-:W0:Y:S02]  /*50460*/  MUFU.RCP64H R67, R65 ;  /* 0x0000004100437308 */ /* 0x000e240000001800 */
        /* <DEDUP_REMOVED lines=27> */
.L_x_1154:
[----:B------:R-:W-:Y:S05]  /*50620*/  BSYNC.RECONVERGENT B2 ;  /* 0x0000000000027941 */ /* 0x000fea0003800200 */
.L_x_1153:
        /* <DEDUP_REMOVED lines=28> */
.L_x_1157:
[----:B------:R-:W-:Y:S05]  /*507f0*/  BSYNC.RECONVERGENT B2 ;  /* 0x0000000000027941 */ /* 0x000fea0003800200 */
.L_x_1156:
        /* <DEDUP_REMOVED lines=19> */
.L_x_1155:
        /* <DEDUP_REMOVED lines=14> */
.L_x_1145:
        /* <DEDUP_REMOVED lines=21> */
.L_x_1158:
[----:B------:R-:W-:Y:S01]  /*50b60*/  IMAD R11, R69, -0x18, R40 ;  /* 0xffffffe8450b7824 */ /* 0x000fe200078e0228 */
[----:B------:R-:W0:Y:S01]  /*50b70*/  LDC.64 R96, c[0x3][R67+0x5a38] ;  /* 0x00d68e0043607b82 */ /* 0x000e220000000a00 */
[C---:B------:R-:W-:Y:S02]  /*50b80*/  R2UR UR4, R54.reuse ;  /* 0x00000000360472ca */ /* 0x040fe400000e0000 */
[----:B------:R-:W-:Y:S02]  /*50b90*/  R2UR UR5, R55 ;  /* 0x00000000370572ca */ /* 0x000fe400000e0000 */
[----:B------:R-:W-:Y:S02]  /*50ba0*/  LEA R65, R11, 0x10000, 0x3 ;  /* 0x000100000b417811 */ /* 0x000fe400078e18ff */
[----:B------:R-:W-:Y:S02]  /*50bb0*/  R2UR UR12, R54 ;  /* 0x00000000360c72ca */ /* 0x000fe400000e0000 */
[----:B------:R-:W-:-:S02]  /*50bc0*/  R2UR UR13, R55 ;  /* 0x00000000370d72ca */ /* 0x000fc400000e0000 */
[----:B------:R-:W0:Y:S01]  /*50bd0*/  LDC.64 R64, c[0x3][R65+-0x4a38] ;  /* 0x00ed720041407b82 */ /* 0x000e220000000a00 */
[----:B------:R-:W-:Y:S02]  /*50be0*/  R2UR UR10, R54 ;  /* 0x00000000360a72ca */ /* 0x000fe400000e0000 */
[----:B------:R-:W-:Y:S02]  /*50bf0*/  R2UR UR11, R55 ;  /* 0x00000000370b72ca */ /* 0x000fe400000e0000 */
[----:B------:R-:W2:Y:S04]  /*50c00*/  LDG.E.64 R100, desc[UR4][R60.64+0x28b8] ;  /* 0x0028b8043c647981 */ /* 0x000ea8000c1e1b00 */
[----:B------:R-:W3:Y:S07]  /*50c10*/  LDG.E.64 R102, desc[UR4][R60.64+0x28b0] ;  /* 0x0028b0043c667981 */ /* 0x000eee000c1e1b00 */
[----:B------:R-:W5:Y:S01]  /*50c20*/  LDG.E.64 R98, desc[UR10][R60.64+0x28c0] ;  /* 0x0028c00a3c627981 */ /* 0x000f62000c1e1b00 */
[----:B0-----:R-:W-:-:S07]  /*50c30*/  DADD R96, R64, R96 ;  /* 0x0000000040607229 */ /* 0x001fce0000000060 */
[----:B------:R0:W-:Y:S04]  /*50c40*/  STG.E.64 desc[UR4][R60.64+0x2918], R96 ;  /* 0x002918603c007986 */ /* 0x0001e8000c101b04 */
[----:B------:R-:W4:Y:S04]  /*50c50*/  LDG.E.U8 R40, desc[UR12][R42.64+0x1b] ;  /* 0x00001b0c2a287981 */ /* 0x000f28000c1e1100 */
[----:B------:R-:W2:Y:S04]  /*50c60*/  LDG.E.S8 R11, desc[UR10][R90.64] ;  /* 0x0000000a5a0b7981 */ /* 0x000ea8000c1e1300 */
[----:B------:R-:W3:Y:S01]  /*50c70*/  LDG.E.S8 R64, desc[UR4][R90.64+-0x1] ;  /* 0xffffff045a407981 */ /* 0x000ee2000c1e1300 */
[----:B------:R-:W-:Y:S01]  /*50c80*/  BSSY.RECONVERGENT B2, `(.L_x_1159) ;  /* 0x000002d000027945 */ /* 0x000fe20003800200 */
[----:B----4-:R-:W-:-:S02]  /*50c90*/  PRMT R66, R40, 0x8880, RZ ;  /* 0x0000888028427816 */ /* 0x010fc400000000ff */
        /* <DEDUP_REMOVED lines=43> */
.L_x_1160:
[----:B------:R-:W-:Y:S05]  /*50f50*/  BSYNC.RECONVERGENT B2 ;  /* 0x0000000000027941 */ /* 0x000fea0003800200 */
.L_x_1159:
        /* <DEDUP_REMOVED lines=28> */
.L_x_1163:
[----:B------:R-:W-:Y:S05]  /*51120*/  BSYNC.RECONVERGENT B2 ;  /* 0x0000000000027941 */ /* 0x000fea0003800200 */
.L_x_1162:
        /* <DEDUP_REMOVED lines=19> */
.L_x_1161:
        /* <DEDUP_REMOVED lines=13> */
.L_x_1152:
[----:B------:R-:W-:Y:S05]  /*51330*/  BSYNC.RECONVERGENT B0 ;  /* 0x0000000000007941 */ /* 0x000fea0003800200 */
.L_x_1144:
[C---:B------:R-:W-:Y:S02]  /*51340*/  R2UR UR4, R54.reuse ;  /* 0x00000000360472ca */ /* 0x040fe400000e0000 */
[C---:B------:R-:W-:Y:S02]  /*51350*/  R2UR UR5, R55.reuse ;  /* 0x00000000370572ca */ /* 0x040fe400000e0000 */
[----:B------:R-:W-:Y:S02]  /*51360*/  R2UR UR10, R54 ;  /* 0x00000000360a72ca */ /* 0x000fe400000e0000 */
[----:B------:R-:W-:-:S09]  /*51370*/  R2UR UR11, R55 ;  /* 0x00000000370b72ca */ /* 0x000fd200000e0000 */
[----:B------:R-:W2:Y:S04]  /*51380*/  LDG.E.S8 R11, desc[UR4][R90.64] ;  /* 0x000000045a0b7981 */ /* 0x000ea8000c1e1300 */
[----:B------:R-:W2:Y:S01]  /*51390*/  LDG.E.S8 R38, desc[UR10][R42.64+0x1b] ;  /* 0x00001b0a2a267981 */ /* 0x000ea2000c1e1300 */
[----:B------:R-:W-:Y:S02]  /*513a0*/  R2UR UR12, R54 ;  /* 0x00000000360c72ca */ /* 0x000fe400000e0000 */
[----:B------:R-:W-:Y:S01]  /*513b0*/  R2UR UR13, R55 ;  /* 0x00000000370d72ca */ /* 0x000fe200000e0000 */
[----:B--2---:R-:W-:-:S05]  /*513c0*/  IMAD R11, R11, 0x5, R38 ;  /* 0x000000050b0b7824 */ /* 0x004fca00078e0226 */
[----:B0--3--:R-:W-:-:S06]  /*513d0*/  LEA R92, R11, 0x10000, 0x3 ;  /* 0x000100000b5c7811 */ /* 0x009fcc00078e18ff */
        /* <DEDUP_REMOVED lines=8> */
[----:B------:R-:W3:Y:S01]  /*51460*/  MUFU.RCP64H R63, R65 ;  /* 0x00000041003f7308 */ /* 0x000ee20000001800 */
[----:B--2---:R-:W-:Y:S01]  /*51470*/  IMAD R11, R11, 0x5, R38 ;  /* 0x000000050b0b7824 */ /* 0x004fe200078e0226 */
[----:B---3--:R-:W-:-:S04]  /*51480*/  DFMA R38, -R64, R62, 1 ;  /* 0x3ff000004026742b */ /* 0x008fc8000000013e */
[----:B------:R-:W-:-:S04]  /*51490*/  LEA R94, R11, 0x10000, 0x3 ;  /* 0x000100000b5e7811 */ /* 0x000fc800078e18ff */
[----:B------:R-:W-:Y:S02]  /*514a0*/  DFMA R38, R38, R38, R38 ;  /* 0x000000262626722b */ /* 0x000fe40000000026 */
[----:B------:R-:W2:Y:S06]  /*514b0*/  LDC.64 R94, c[0x3][R94+-0x4970] ;  /* 0x00eda4005e5e7b82 */ /* 0x000eac0000000a00 */
[----:B------:R-:W-:-:S08]  /*514c0*/  DFMA R38, R62, R38, R62 ;  /* 0x000000263e26722b */ /* 0x000fd0000000003e */
[----:B------:R-:W-:-:S08]  /*514d0*/  DFMA R62, -R64, R38, 1 ;  /* 0x3ff00000403e742b */ /* 0x000fd00000000126 */
[----:B------:R-:W-:Y:S02]  /*514e0*/  DFMA R62, R38, R62, R38 ;  /* 0x0000003e263e722b */ /* 0x000fe40000000026 */
[----:B--2---:R-:W-:Y:S01]  /*514f0*/  DADD R66, R94, R102 ;  /* 0x000000005e427229 */ /* 0x004fe20000000066 */
[----:B------:R0:W-:Y:S07]  /*51500*/  STG.E.64 desc[UR4][R60.64+0x2920], R94 ;  /* 0x0029205e3c007986 */ /* 0x0001ee000c101b04 */
[----:B------:R-:W-:-:S02]  /*51510*/  DMUL R42, R66, R62 ;  /* 0x0000003e422a7228 */ /* 0x000fc40000000000 */
[----:B------:R-:W-:-:S06]  /*51520*/  FSETP.GEU.AND P3, PT, |R67|, 6.5827683646048100446e-37, PT ;  /* 0x036000004300780b */ /* 0x000fcc0003f6e200 */
[----:B------:R-:W-:-:S08]  /*51530*/  DFMA R38, -R64, R42, R66 ;  /* 0x0000002a4026722b */ /* 0x000fd00000000142 */
[----:B----4-:R-:W-:-:S10]  /*51540*/  DFMA R70, R62, R38, R42 ;  /* 0x000000263e46722b */ /* 0x010fd4000000002a */
[----:B------:R-:W-:-:S05]  /*51550*/  FFMA R11, RZ, R65, R71 ;  /* 0x00000041ff0b7223 */ /* 0x000fca0000000047 */
[----:B------:R-:W-:-:S13]  /*51560*/  FSETP.GT.AND P2, PT, |R11|, 1.469367938527859385e-39, PT ;  /* 0x001000000b00780b */ /* 0x000fda0003f44200 */
[----:B0-----:R-:W-:Y:S05]  /*51570*/  @P2 BRA P3, `(.L_x_1165) ;  /* 0x00000000000c2947 */ /* 0x001fea0001800000 */
[----:B------:R-:W-:Y:S05]  /*51580*/  BMOV.32.CLEAR RZ, B11 ;  /* 0x000000000bff7355 */ /* 0x000fea0000100000 */
[----:B------:R-:W-:-:S07]  /*51590*/  MOV R38, 0x515b0 ;  /* 0x000515b000267802 */ /* 0x000fce0000000f00 */
[----:B-1----:R-:W-:Y:S05]  /*515a0*/  CALL.REL.NOINC `($__internal_0_$__cuda_sm20_div_rn_f64_full) ;  /* 0x0000014400347944 */ /* 0x002fea0003c00000 */
.L_x_1165:
[----:B------:R-:W-:Y:S05]  /*515b0*/  BSYNC.RECONVERGENT B0 ;  /* 0x0000000000007941 */ /* 0x000fea0003800200 */
.L_x_1164:
        /* <DEDUP_REMOVED lines=24> */
.L_x_1166:
[C---:B------:R-:W-:Y:S02]  /*51740*/  R2UR UR4, R54.reuse ;  /* 0x00000000360472ca */ /* 0x040fe400000e0000 */
[C---:B------:R-:W-:Y:S02]  /*51750*/  R2UR UR5, R55.reuse ;  /* 0x00000000370572ca */ /* 0x040fe400000e0000 */
[----:B------:R-:W-:Y:S02]  /*51760*/  R2UR UR10, R54 ;  /* 0x00000000360a72ca */ /* 0x000fe400000e0000 */
[----:B------:R-:W-:-:S09]  /*51770*/  R2UR UR11, R55 ;  /* 0x00000000370b72ca */ /* 0x000fd200000e0000 */
[----:B------:R3:W-:Y:S04]  /*51780*/  STG.E.64 desc[UR4][R60.64+0x28f0], R92 ;  /* 0x0028f05c3c007986 */ /* 0x0007e8000c101b04 */
[----:B------:R3:W-:Y:S02]  /*51790*/  STG.E.64 desc[UR10][R60.64+0x28f8], R94 ;  /* 0x0028f85e3c007986 */ /* 0x0007e4000c101b0a */
.L_x_1143:
[----:B------:R-:W-:Y:S05]  /*517a0*/  BSYNC.RECONVERGENT B1 ;  /* 0x0000000000017941 */ /* 0x000fea0003800200 */
.L_x_1141:
[----:B-----5:R-:W-:Y:S01]  /*517b0*/  DSETP.GEU.AND P2, PT, |R94|, R12, PT ;  /* 0x0000000c5e00722a */ /* 0x020fe20003f4e200 */
[----:B------:R-:W-:-:S13]  /*517c0*/  BSSY.RECONVERGENT B0, `(.L_x_1167) ;  /* 0x0000018000007945 */ /* 0x000fda0003800200 */
[----:B------:R-:W-:Y:S05]  /*517d0*/  @P2 BRA `(.L_x_1168) ;  /* 0x0000000000582947 */ /* 0x000fea0003800000 */
[C---:B------:R-:W-:Y:S02]  /*517e0*/  R2UR UR4, R54.reuse ;  /* 0x00000000360472ca */ /* 0x040fe400000e0000 */
[C---:B------:R-:W-:Y:S02]  /*517f0*/  R2UR UR5, R55.reuse ;  /* 0x00000000370572ca */ /* 0x040fe400000e0000 */
[----:B------:R-:W-:Y:S02]  /*51800*/  R2UR UR10, R54 ;  /* 0x00000000360a72ca */ /* 0x000fe400000e0000 */
[----:B------:R-:W-:-:S09]  /*51810*/  R2UR UR11, R55 ;  /* 0x00000000370b72ca */ /* 0x000fd200000e0000 */
[----:B------:R-:W5:Y:S04]  /*51820*/  LDG.E R11, desc[UR4][R56.64+0x1a4] ;  /* 0x0001a404380b7981 */ /* 0x000f68000c1e1900 */
[----:B0-----:R-:W2:Y:S04]  /*51830*/  LDG.E R38, desc[UR10][R56.64+0x1a8] ;  /* 0x0001a80a38267981 */ /* 0x001ea8000c1e1900 */
[----:B------:R-:W3:Y:S01]  /*51840*/  LDG.E.64 R62, desc[UR4][R60.64+0x28f0] ;  /* 0x0028f0043c3e7981 */ /* 0x000ee2000c1e1b00 */
[----:B------:R-:W-:Y:S02]  /*51850*/  R2UR UR12, R54 ;  /* 0x00000000360c72ca */ /* 0x000fe400000e0000 */
[----:B------:R-:W-:Y:S01]  /*51860*/  R2UR UR13, R55 ;  /* 0x00000000370d72ca */ /* 0x000fe200000e0000 */
[----:B-----5:R-:W-:-:S02]  /*51870*/  VIADD R12, R11, 0xffffffff ;  /* 0xffffffff0b0c7836 */ /* 0x020fc40000000000 */
[----:B--2---:R-:W-:-:S04]  /*51880*/  IMAD.IADD R38, R5, 0x1, R38 ;  /* 0x0000000105267824 */ /* 0x004fc800078e0226 */
[----:B------:R-:W-:-:S04]  /*51890*/  IMAD R43, R19, R12, R38 ;  /* 0x0000000c132b7224 */ /* 0x000fc800078e0226 */
[----:B------:R-:W-:-:S05]  /*518a0*/  IMAD.WIDE R42, R43, 0x8, R22 ;  /* 0x000000082b2a7825 */ /* 0x000fca00078e0216 */
[----:B---3--:R0:W-:Y:S04]  /*518b0*/  STG.E.64 desc[UR4][R42.64], R62 ;  /* 0x0000003e2a007986 */ /* 0x0081e8000c101b04 */
[----:B------:R-:W2:Y:S04]  /*518c0*/  LDG.E R11, desc[UR10][R56.64+0x1a4] ;  /* 0x0001a40a380b7981 */ /* 0x000ea8000c1e1900 */
[----:B------:R-:W3:Y:S04]  /*518d0*/  LDG.E R13, desc[UR12][R56.64+0x1a8] ;  /* 0x0001a80c380d7981 */ /* 0x000ee8000c1e1900 */
[----:B------:R-:W5:Y:S01]  /*518e0*/  LDG.E.64 R38, desc[UR4][R60.64+0x28f8] ;  /* 0x0028f8043c267981 */ /* 0x000f62000c1e1b00 */
[----:B--2---:R-:W-:-:S02]  /*518f0*/  VIADD R12, R11, 0xffffffff ;  /* 0xffffffff0b0c7836 */ /* 0x004fc40000000000 */
[----:B---3--:R-:W-:-:S04]  /*51900*/  IMAD.IADD R13, R6, 0x1, R13 ;  /* 0x00000001060d7824 */ /* 0x008fc800078e020d */
[----:B------:R-:W-:-:S04]  /*51910*/  IMAD R13, R19, R12, R13 ;  /* 0x0000000c130d7224 */ /* 0x000fc800078e020d */
[----:B------:R-:W-:-:S05]  /*51920*/  IMAD.WIDE R12, R13, 0x8, R22 ;  /* 0x000000080d0c7825 */ /* 0x000fca00078e0216 */
[----:B-----5:R0:W-:Y:S02]  /*51930*/  STG.E.64 desc[UR4][R12.64], R38 ;  /* 0x000000260c007986 */ /* 0x0201e4000c101b04 */
.L_x_1168:
[----:B------:R-:W-:Y:S05]  /*51940*/  BSYNC.RECONVERGENT B0 ;  /* 0x0000000000007941 */ /* 0x000fea0003800200 */
.L_x_1167:
[C---:B------:R-:W-:Y:S02]  /*51950*/  R2UR UR4, R54.reuse ;  /* 0x00000000360472ca */ /* 0x040fe400000e0000 */
[C---:B------:R-:W-:Y:S02]  /*51960*/  R2UR UR5, R55.reuse ;  /* 0x00000000370572ca */ /* 0x040fe400000e0000 */
[----:B------:R-:W-:Y:S02]  /*51970*/  R2UR UR10, R54 ;  /* 0x00000000360a72ca */ /* 0x000fe400000e0000 */
[----:B------:R-:W-:-:S09]  /*51980*/  R2UR UR11, R55 ;  /* 0x00000000370b72ca */ /* 0x000fd200000e0000 */
[----:B------:R-:W5:Y:S04]  /*51990*/  LDG.E R11, desc[UR4][R56.64+0x1a4] ;  /* 0x0001a404380b7981 */ /* 0x000f68000c1e1900 */
[----:B0-----:R-:W5:Y:S02]  /*519a0*/  LDG.E R42, desc[UR10][R56.64+0x1a8] ;  /* 0x0001a80a382a7981 */ /* 0x001f64000c1e1900 */
[----:B-----5:R-:W-:-:S04]  /*519b0*/  VIMNMX R12, PT, PT, R11, R42, PT ;  /* 0x0000002a0b0c7248 */ /* 0x020fc80003fe0100 */
[----:B------:R-:W-:-:S13]  /*519c0*/  ISETP.GE.AND P2, PT, R12, 0x2, PT ;  /* 0x000000020c00780c */ /* 0x000fda0003f46270 */
[----:B------:R-:W-:Y:S05]  /*519d0*/  @!P2 BRA `(.L_x_1140) ;  /* 0x00000040005ca947 */ /* 0x000fea0003800000 */
[----:B------:R-:W-:Y:S01]  /*519e0*/  VIADD R12, R11, 0xffffffff ;  /* 0xffffffff0b0c7836 */ /* 0x000fe20000000000 */
[----:B------:R-:W-:Y:S01]  /*519f0*/  R2UR UR4, R54 ;  /* 0x00000000360472ca */ /* 0x000fe200000e0000 */
[----:B------:R-:W-:Y:S01]  /*51a00*/  IMAD.IADD R13, R5, 0x1, R42 ;  /* 0x00000001050d7824 */ /* 0x000fe200078e022a */
[----:B------:R-:W-:Y:S01]  /*51a10*/  R2UR UR5, R55 ;  /* 0x00000000370572ca */ /* 0x000fe200000e0000 */
[----:B------:R-:W-:-:S04]  /*51a20*/  IMAD R12, R19, R12, RZ ;  /* 0x0000000c130c7224 */ /* 0x000fc800078e02ff */
[----:B------:R-:W-:-:S04]  /*51a30*/  IMAD.IADD R97, R12, 0x1, R13 ;  /* 0x000000010c617824 */ /* 0x000fc800078e020d */
[----:B------:R-:W-:Y:S01]  /*51a40*/  IMAD.WIDE R96, R97, 0x8, R22 ;  /* 0x0000000861607825 */ /* 0x000fe200078e0216 */
[C---:B------:R-:W-:Y:S02]  /*51a50*/  R2UR UR10, R54.reuse ;  /* 0x00000000360a72ca */ /* 0x040fe400000e0000 */
[----:B------:R-:W-:Y:S01]  /*51a60*/  R2UR UR11, R55 ;  /* 0x00000000370b72ca */ /* 0x000fe200000e0000 */
[----:B--23--:R-:W2:Y:S04]  /*51a70*/  LDG.E.64 R92, desc[UR4][R60.64+0x28b8] ;  /* 0x0028b8043c5c7981 */ /* 0x00cea8000c1e1b00 */
[----:B------:R-:W3:Y:S08]  /*51a80*/  LDG.E.64 R102, desc[UR4][R96.64] ;  /* 0x0000000460667981 */ /* 0x000ef0000c1e1b00 */
[----:B------:R-:W5:Y:S01]  /*51a90*/  LDG.E.64 R90, desc[UR10][R60.64+0x28c0] ;  /* 0x0028c00a3c5a7981 */ /* 0x000f62000c1e1b00 */
[----:B------:R-:W-:-:S02]  /*51aa0*/  R2UR UR12, R54 ;  /* 0x00000000360c72ca */ /* 0x000fc400000e0000 */
[----:B------:R-:W-:-:S13]  /*51ab0*/  R2UR UR13, R55 ;  /* 0x00000000370d72ca */ /* 0x000fda00000e0000 */
[----:B------:R-:W4:Y:S01]  /*51ac0*/  LDG.E.64 R94, desc[UR12][R60.64+0x28b0] ;  /* 0x0028b00c3c5e7981 */ /* 0x000f22000c1e1b00 */
[----:B------:R-:W-:-:S03]  /*51ad0*/  IMAD.MOV.U32 R62, RZ, RZ, 0x1 ;  /* 0x00000001ff3e7424 */ /* 0x000fc600078e00ff */
[----:B---3--:R0:W-:Y:S04]  /*51ae0*/  STG.E.64 desc[UR4][R60.64+0x2910], R102 ;  /* 0x002910663c007986 */ /* 0x0081e8000c101b04 */
[----:B------:R-:W4:Y:S01]  /*51af0*/  LDG.E.64 R100, desc[UR10][R96.64+-0x1388] ;  /* 0xffec780a60647981 */ /* 0x000f22000c1e1b00 */
[----:B--2---:R-:W-:-:S08]  /*51b00*/  DADD R64, R102, R92 ;  /* 0x0000000066407229 */ /* 0x004fd0000000005c */
[----:B-----5:R-:W-:-:S06]  /*51b10*/  DADD R64, R64, R90 ;  /* 0x0000000040407229 */ /* 0x020fcc000000005a */
[----:B------:R-:W2:Y:S02]  /*51b20*/  MUFU.RCP64H R63, R65 ;  /* 0x00000041003f7308 */ /* 0x000ea40000001800 */
[----:B--2---:R-:W-:-:S08]  /*51b30*/  DFMA R38, -R64, R62, 1 ;  /* 0x3ff000004026742b */ /* 0x004fd0000000013e */
[----:B------:R-:W-:-:S08]  /*51b40*/  DFMA R38, R38, R38, R38 ;  /* 0x000000262626722b */ /* 0x000fd00000000026 */
[----:B------:R-:W-:-:S08]  /*51b50*/  DFMA R38, R62, R38, R62 ;  /* 0x000000263e26722b */ /* 0x000fd0000000003e */
[----:B------:R-:W-:-:S08]  /*51b60*/  DFMA R62, -R64, R38, 1 ;  /* 0x3ff00000403e742b */ /* 0x000fd00000000126 */
[----:B------:R-:W-:Y:S01]  /*51b70*/  DFMA R62, R38, R62, R38 ;  /* 0x0000003e263e722b */ /* 0x000fe20000000026 */
[----:B------:R-:W-:Y:S01]  /*51b80*/  BSSY.RECONVERGENT B0, `(.L_x_1169) ;  /* 0x000000f000007945 */ /* 0x000fe20003800200 */
[----:B----4-:R-:W-:-:S08]  /*51b90*/  DADD R66, R100, R94 ;  /* 0x0000000064427229 */ /* 0x010fd0000000005e */
        /* <DEDUP_REMOVED lines=9> */
[----:B------:R-:W-:-:S07]  /*51c30*/  MOV R38, 0x51c50 ;  /* 0x00051c5000267802 */ /* 0x000fce0000000f00 */
[----:B01----:R-:W-:Y:S05]  /*51c40*/  CALL.REL.NOINC `($__internal_0_$__cuda_sm20_div_rn_f64_full) ;  /* 0x0000013c008c7944 */ /* 0x003fea0003c00000 */
[----:B------:R-:W-:Y:S02]  /*51c50*/  IMAD.MOV.U32 R98, RZ, RZ, R70 ;  /* 0x000000ffff627224 */ /* 0x000fe400078e0046 */
[----:B------:R-:W-:-:S07]  /*51c60*/  IMAD.MOV.U32 R99, RZ, RZ, R71 ;  /* 0x000000ffff637224 */ /* 0x000fce00078e0047 */
.L_x_1170:
[----:B------:R-:W-:Y:S05]  /*51c70*/  BSYNC.RECONVERGENT B0 ;  /* 0x0000000000007941 */ /* 0x000fea0003800200 */
.L_x_1169:
[----:B------:R-:W-:Y:S02]  /*51c80*/  IADD3 R12, PT, PT, R13, R12, -R19 ;  /* 0x0000000c0d0c7210 */ /* 0x000fe40007ffe813 */
[----:B------:R-:W-:Y:S02]  /*51c90*/  R2UR UR4, R54 ;  /* 0x00000000360472ca */ /* 0x000fe400000e0000 */
[C---:B------:R-:W-:Y:S01]  /*51ca0*/  R2UR UR5, R55.reuse ;  /* 0x00000000370572ca */ /* 0x040fe200000e0000 */
[----:B------:R-:W-:Y:S01]  /*51cb0*/  VIADD R39, R12, 0xfffffd8e ;  /* 0xfffffd8e0c277836 */ /* 0x000fe20000000000 */
[----:B------:R-:W-:Y:S02]  /*51cc0*/  R2UR UR10, R54 ;  /* 0x00000000360a72ca */ /* 0x000fe400000e0000 */
[----:B------:R-:W-:Y:S01]  /*51cd0*/  R2UR UR11, R55 ;  /* 0x00000000370b72ca */ /* 0x000fe200000e0000 */
[----:B------:R-:W-:-:S08]  /*51ce0*/  IMAD.WIDE R38, R39, 0x8, R22 ;  /* 0x0000000827267825 */ /* 0x000fd000078e0216 */
[----:B------:R2:W-:Y:S04]  /*51cf0*/  STG.E.64 desc[UR4][R60.64+0x2900], R98 ;  /* 0x002900623c007986 */ /* 0x0005e8000c101b04 */
[----:B------:R-:W3:Y:S01]  /*51d00*/  LDG.E.64 R62, desc[UR10][R38.64] ;  /* 0x0000000a263e7981 */ /* 0x000ee2000c1e1b00 */
[----:B------:R-:W-:Y:S01]  /*51d10*/  IMAD.MOV.U32 R12, RZ, RZ, -0x800000 ;  /* 0xff800000ff0c7424 */ /* 0x000fe200078e00ff */
[----:B------:R-:W-:Y:S01]  /*51d20*/  BSSY.RECONVERGENT B0, `(.L_x_1171) ;  /* 0x000005d000007945 */ /* 0x000fe20003800200 */
[----:B------:R-:W-:-:S06]  /*51d30*/  IMAD.MOV.U32 R13, RZ, RZ, 0x41cdcd64 ;  /* 0x41cdcd64ff0d7424 */ /* 0x000fcc00078e00ff */
[----:B---3--:R-:W-:-:S14]  /*51d40*/  DSETP.GEU.AND P2, PT, |R62|, R12, PT ;  /* 0x0000000c3e00722a */ /* 0x008fdc0003f4e200 */
[----:B--2---:R-:W-:Y:S05]  /*51d50*/  @P2 BRA `(.L_x_1172) ;  /* 0x00000004002c2947 */ /* 0x004fea0003800000 */
[----:B------:R-:W-:Y:S01]  /*51d60*/  IADD3 R62, P2, PT, R11, R58, RZ ;  /* 0x0000003a0b3e7210 */ /* 0x000fe20007f5e0ff */
[----:B------:R-:W-:Y:S01]  /*51d70*/  IMAD.IADD R11, R15, 0x1, R42 ;  /* 0x000000010f0b7824 */ /* 0x000fe200078e022a */
[C---:B------:R-:W-:Y:S02]  /*51d80*/  R2UR UR10, R54.reuse ;  /* 0x00000000360a72ca */ /* 0x040fe400000e0000 */
[C---:B------:R-:W-:Y:S01]  /*51d90*/  R2UR UR11, R55.reuse ;  /* 0x00000000370b72ca */ /* 0x040fe200000e0000 */
[----:B------:R-:W-:Y:S01]  /*51da0*/  IMAD.X R63, RZ, RZ, R59, P2 ;  /* 0x000000ffff3f7224 */ /* 0x000fe200010e063b */
[C---:B------:R-:W-:Y:S02]  /*51db0*/  R2UR UR12, R54.reuse ;  /* 0x00000000360c72ca */ /* 0x040fe400000e0000 */
[----:B------:R-:W-:Y:S02]  /*51dc0*/  R2UR UR13, R55 ;  /* 0x00000000370d72ca */ /* 0x000fe400000e0000 */
[----:B------:R-:W-:-:S02]  /*51dd0*/  R2UR UR14, R54 ;  /* 0x00000000360e72ca */ /* 0x000fc400000e0000 */
[----:B------:R-:W-:Y:S02]  /*51de0*/  R2UR UR15, R55 ;  /* 0x00000000370f72ca */ /* 0x000fe400000e0000 */
[C---:B------:R-:W-:Y:S02]  /*51df0*/  IADD3 R42, P3, PT, R11.reuse, R25, RZ ;  /* 0x000000190b2a7210 */ /* 0x040fe40007f7e0ff */
[----:B------:R-:W-:Y:S02]  /*51e00*/  R2UR UR4, R54 ;  /* 0x00000000360472ca */ /* 0x000fe400000e0000 */
[----:B------:R-:W-:Y:S02]  /*51e10*/  LEA.HI.X.SX32 R43, R11, R24, 0x1, P3 ;  /* 0x000000180b2b7211 */ /* 0x000fe400018f0eff */
[----:B------:R-:W-:Y:S01]  /*51e20*/  R2UR UR5, R55 ;  /* 0x00000000370572ca */ /* 0x000fe200000e0000 */
[----:B------:R-:W2:Y:S04]  /*51e30*/  LDG.E.U8 R11, desc[UR10][R62.64] ;  /* 0x0000000a3e0b7981 */ /* 0x000ea8000c1e1100 */
[----:B------:R-:W2:Y:S04]  /*51e40*/  LDG.E.U8 R64, desc[UR12][R62.64+-0x1] ;  /* 0xffffff0c3e407981 */ /* 0x000ea8000c1e1100 */
[----:B------:R-:W3:Y:S04]  /*51e50*/  LDG.E.U8 R65, desc[UR14][R42.64] ;  /* 0x0000000e2a417981 */ /* 0x000ee8000c1e1100 */
[----:B------:R-:W4:Y:S01]  /*51e60*/  LDG.E.S8 R40, desc[UR4][R42.64+0x1] ;  /* 0x000001042a287981 */ /* 0x000f22000c1e1300 */
[----:B--2---:R-:W-:Y:S01]  /*51e70*/  PRMT R64, R64, 0x3340, R11 ;  /* 0x0000334040407816 */ /* 0x004fe2000000000b */
[----:B------:R-:W-:Y:S01]  /*51e80*/  IMAD.MOV.U32 R11, RZ, RZ, 0x5197d ;  /* 0x0005197dff0b7424 */ /* 0x000fe200078e00ff */
[----:B---3--:R-:W-:-:S04]  /*51e90*/  PRMT R65, R65, 0x3340, RZ ;  /* 0x0000334041417816 */ /* 0x008fc800000000ff */
[----:B------:R-:W-:-:S05]  /*51ea0*/  PRMT R64, R64, 0x5410, R65 ;  /* 0x0000541040407816 */ /* 0x000fca0000000041 */
[----:B----4-:R-:W-:Y:S02]  /*51eb0*/  IDP.4A.S8.U8 R65, R64, R11, R40 ;  /* 0x0000000b40417226 */ /* 0x010fe40000000228 */
[----:B------:R-:W-:-:S04]  /*51ec0*/  IMAD.MOV.U32 R40, RZ, RZ, 0x448 ;  /* 0x00000448ff287424 */ /* 0x000fc800078e00ff */
[----:B------:R-:W-:-:S06]  /*51ed0*/  IMAD R65, R65, 0x8, R40 ;  /* 0x0000000841417824 */ /* 0x000fcc00078e0228 */
        /* <DEDUP_REMOVED lines=21> */
[----:B---3--:R-:W2:Y:S04]  /*52030*/  LDG.E.U8 R64, desc[UR12][R62.64+-0x1] ;  /* 0xffffff0c3e407981 */ /* 0x008ea8000c1e1100 */
[----:B------:R-:W3:Y:S04]  /*52040*/  LDG.E.U8 R65, desc[UR14][R42.64] ;  /* 0x0000000e2a417981 */ /* 0x000ee8000c1e1100 */
[----:B------:R-:W4:Y:S01]  /*52050*/  LDG.E.S8 R12, desc[UR4][R42.64+0x1] ;  /* 0x000001042a0c7981 */ /* 0x000f22000c1e1300 */
[----:B--2---:R-:W-:-:S02]  /*52060*/  PRMT R13, R64, 0x3340, R13 ;  /* 0x00003340400d7816 */ /* 0x004fc4000000000d */
[----:B---3--:R-:W-:-:S04]  /*52070*/  PRMT R64, R65, 0x3340, RZ ;  /* 0x0000334041407816 */ /* 0x008fc800000000ff */
[----:B------:R-:W-:-:S05]  /*52080*/  PRMT R13, R13, 0x5410, R64 ;  /* 0x000054100d0d7816 */ /* 0x000fca0000000040 */
[----:B----4-:R-:W-:-:S04]  /*52090*/  IDP.4A.S8.U8 R13, R13, R11, R12 ;  /* 0x0000000b0d0d7226 */ /* 0x010fc8000000020c */
[----:B------:R-:W-:-:S06]  /*520a0*/  IMAD R64, R13, 0x8, R40 ;  /* 0x000000080d407824 */ /* 0x000fcc00078e0228 */
        /* <DEDUP_REMOVED lines=9> */
[----:B--2---:R-:W2:Y:S04]  /*52140*/  LDG.E.U8 R65, desc[UR16][R42.64] ;  /* 0x000000102a417981 */ /* 0x004ea8000c1e1100 */
[----:B------:R-:W4:Y:S01]  /*52150*/  LDG.E.S8 R66, desc[UR10][R42.64+0x1] ;  /* 0x0000010a2a427981 */ /* 0x000f22000c1e1300 */
[----:B---3--:R-:W-:-:S02]  /*52160*/  PRMT R67, R68, 0x3340, R67 ;  /* 0x0000334044437816 */ /* 0x008fc40000000043 */
[----:B--2---:R-:W-:-:S04]  /*52170*/  PRMT R68, R65, 0x3340, RZ ;  /* 0x0000334041447816 */ /* 0x004fc800000000ff */
[----:B------:R-:W-:-:S05]  /*52180*/  PRMT R67, R67, 0x5410, R68 ;  /* 0x0000541043437816 */ /* 0x000fca0000000044 */
[----:B----4-:R-:W-:-:S04]  /*52190*/  IDP.4A.S8.U8 R67, R67, R11, R66 ;  /* 0x0000000b43437226 */ /* 0x010fc80000000242 */
[----:B------:R-:W-:-:S06]  /*521a0*/  IMAD R65, R67, 0x8, R40 ;  /* 0x0000000843417824 */ /* 0x000fcc00078e0228 */
[----:B------:R-:W2:Y:S02]  /*521b0*/  LDC.64 R64, c[0x3][R65+0x1388] ;  /* 0x00c4e20041407b82 */ /* 0x000ea40000000a00 */
[----:B--2---:R4:W-:Y:S04]  /*521c0*/  STG.E.64 desc[UR4][R60.64+0x2990], R64 ;  /* 0x002990403c007986 */ /* 0x0049e8000c101b04 */
[----:B------:R-:W2:Y:S02]  /*521d0*/  LDG.E.64 R38, desc[UR10][R38.64] ;  /* 0x0000000a26267981 */ /* 0x000ea4000c1e1b00 */
[----:B--2---:R-:W-:-:S07]  /*521e0*/  DADD R66, R64, R38 ;  /* 0x0000000040427229 */ /* 0x004fce0000000026 */
[----:B------:R4:W-:Y:S01]  /*521f0*/  STG.E.64 desc[UR4][R60.64+0x2928], R66 ;  /* 0x002928423c007986 */ /* 0x0009e2000c101b04 */
[----:B------:R-:W-:Y:S05]  /*52200*/  BRA `(.L_x_1173) ;  /* 0x0000000000387947 */ /* 0x000fea0003800000 */
.L_x_1172:
        /* <DEDUP_REMOVED lines=14> */
.L_x_1173:
[----:B------:R-:W-:Y:S05]  /*522f0*/  BSYNC.RECONVERGENT B0 ;  /* 0x0000000000007941 */ /* 0x000fea0003800200 */
.L_x_1171:
[----:B---345:R-:W-:Y:S01]  /*52300*/  DADD R64, R92, R12 ;  /* 0x000000005c407229 */ /* 0x038fe2000000000c */
[----:B--2---:R-:W-:Y:S01]  /*52310*/  IMAD.MOV.U32 R38, RZ, RZ, 0x1 ;  /* 0x00000001ff267424 */ /* 0x004fe200078e00ff */
[----:B------:R-:W-:Y:S01]  /*52320*/  DADD R66, R94, R66 ;  /* 0x000000005e427229 */ /* 0x000fe20000000042 */
[----:B------:R-:W-:Y:S05]  /*52330*/  BSSY.RECONVERGENT B0, `(.L_x_1174) ;  /* 0x0000012000007945 */ /* 0x000fea0003800200 */
[----:B------:R-:W-:-:S04]  /*52340*/  DADD R64, R90, R64 ;  /* 0x000000005a407229 */ /* 0x000fc80000000040 */
[----:B------:R-:W-:Y:S02]  /*52350*/  FSETP.GEU.AND P3, PT, |R67|, 6.5827683646048100446e-37, PT ;  /* 0x036000004300780b */ /* 0x000fe40003f6e200 */
        /* <DEDUP_REMOVED lines=14> */
[----:B01----:R-:W-:Y:S05]  /*52440*/  CALL.REL.NOINC `($__internal_0_$__cuda_sm20_div_rn_f64_full) ;  /* 0x00000134008c7944 */ /* 0x003fea0003c00000 */
.L_x_1175:
[----:B------:R-:W-:Y:S05]  /*52450*/  BSYNC.RECONVERGENT B0 ;  /* 0x0000000000007941 */ /* 0x000fea0003800200 */
.L_x_1174:
[----:B------:R-:W-:Y:S01]  /*52460*/  DSETP.GEU.AND P4, PT, R102, -2500, PT ;  /* 0xc0a388006600742a */ /* 0x000fe20003f8e000 */
[C---:B------:R-:W-:Y:S01]  /*52470*/  R2UR UR4, R54.reuse ;  /* 0x00000000360472ca */ /* 0x040fe200000e0000 */
[----:B------:R-:W-:Y:S01]  /*52480*/  DSETP.GEU.AND P3, PT, R12, -2500, PT ;  /* 0xc0a388000c00742a */ /* 0x000fe20003f6e000 */
[----:B------:R-:W-:Y:S01]  /*52490*/  R2UR UR5, R55 ;  /* 0x00000000370572ca */ /* 0x000fe200000e0000 */
[----:B------:R-:W-:Y:S10]  /*524a0*/  BSSY.RECONVERGENT B0, `(.L_x_1176) ;  /* 0x000002c000007945 */ /* 0x000ff40003800200 */
        /* <DEDUP_REMOVED lines=31> */
[----:B0-----:R-:W2:Y:S04]  /*526a0*/  LDG.E.64 R38, desc[UR10][R60.64+0x2928] ;  /* 0x0029280a3c267981 */ /* 0x001ea8000c1e1b00 */
[----:B--2---:R3:W-:Y:S01]  /*526b0*/  STG.E.64 desc[UR4][R96.64+-0x1388], R38 ;  /* 0xffec782660007986 */ /* 0x0047e2000c101b04 */
[----:B------:R-:W-:Y:S05]  /*526c0*/  BRA `(.L_x_1178) ;  /* 0x0000000000247947 */ /* 0x000fea0003800000 */
.L_x_1177:
        /* <DEDUP_REMOVED lines=9> */
.L_x_1178:
[----:B------:R-:W-:Y:S05]  /*52760*/  BSYNC.RECONVERGENT B0 ;  /* 0x0000000000007941 */ /* 0x000fea0003800200 */
.L_x_1176:
[----:B------:R-:W-:Y:S01]  /*52770*/  R2UR UR4, R54 ;  /* 0x00000000360472ca */ /* 0x000fe200000e0000 */
[----:B--23--:R-:W-:Y:S01]  /*52780*/  IMAD.MOV.U32 R13, RZ, RZ, 0x3 ;  /* 0x00000003ff0d7424 */ /* 0x00cfe200078e00ff */
[----:B------:R-:W-:Y:S01]  /*52790*/  R2UR UR5, R55 ;  /* 0x00000000370572ca */ /* 0x000fe200000e0000 */
[----:B------:R-:W-:Y:S01]  /*527a0*/  BSSY.RECONVERGENT B5, `(.L_x_1179) ;  /* 0x0000337000057945 */ /* 0x000fe20003800200 */
[----:B------:R-:W-:-:S11]  /*527b0*/  IMAD.MOV.U32 R11, RZ, RZ, 0x3 ;  /* 0x00000003ff0b7424 */ /* 0x000fd600078e00ff */
[----:B------:R2:W-:Y:S02]  /*527c0*/  STG.E desc[UR4][R56.64+0x1a0], R13 ;  /* 0x0001a00d38007986 */ /* 0x0005e4000c101904 */
.L_x_1214:
[----:B------:R-:W-:Y:S02]  /*527d0*/  R2UR UR4, R54 ;  /* 0x00000000360472ca */ /* 0x000fe400000e0000 */
[----:B------:R-:W-:-:S13]  /*527e0*/  R2UR UR5, R55 ;  /* 0x00000000370572ca */ /* 0x000fda00000e0000 */
[----:B--2---:R-:W2:Y:S02]  /*527f0*/  LDG.E R12, desc[UR4][R56.64+0x1a8] ;  /* 0x0001a804380c7981 */ /* 0x004ea4000c1e1900 */
[----:B0-2---:R-:W-:-:S04]  /*52800*/  IADD3 R13, PT, PT, R12, 0x1, -R11 ;  /* 0x000000010c0d7810 */ /* 0x005fc80007ffe80b */
[----:B------:R-:W-:-:S13]  /*52810*/  ISETP.GT.AND P2, PT, R13, RZ, PT ;  /* 0x000000ff0d00720c */ /* 0x000fda0003f44270 */
[C---:B------:R-:W-:Y:S02]  /*52820*/  @!P2 R2UR UR4, R54.reuse ;  /* 0x000000003604a2ca */ /* 0x040fe400000e0000 */
[C---:B------:R-:W-:Y:S02]  /*52830*/  @!P2 R2UR UR5, R55.reuse ;  /* 0x000000003705a2ca */ /* 0x040fe400000e0000 */
[----:B------:R-:W-:Y:S02]  /*52840*/  @P2 R2UR UR10, R54 ;  /* 0x00000000360a22ca */ /* 0x000fe400000e0000 */
[----:B------:R-:W-:-:S09]  /*52850*/  @P2 R2UR UR11, R55 ;  /* 0x00000000370b22ca */ /* 0x000fd200000e0000 */
[----:B------:R-:W2:Y:S04]  /*52860*/  @!P2 LDG.E R12, desc[UR4][R56.64+0x1a4] ;  /* 0x0001a404380ca981 */ /* 0x000ea8000c1e1900 */
[----:B0--3--:R-:W3:Y:S01]  /*52870*/  @P2 LDG.E R38, desc[UR10][R56.64+0x1a4] ;  /* 0x0001a40a38262981 */ /* 0x009ee2000c1e1900 */
        /* <DEDUP_REMOVED lines=10> */
[----:B------:R0:W-:Y:S04]  /*52920*/  STG.E desc[UR4][R56.64+0x1b0], R13 ;  /* 0x0001b00d38007986 */ /* 0x0001e8000c101904 */
[----:B----4-:R4:W-:Y:S01]  /*52930*/  @!P2 STG.E desc[UR12][R56.64+0x1b0], R43 ;  /* 0x0001b02b3800a986 */ /* 0x0109e2000c10190c */
[----:B--2---:R-:W-:Y:S01]  /*52940*/  @!P2 IADD3 R39, PT, PT, R12, -0x2, R13 ;  /* 0xfffffffe0c27a810 */ /* 0x004fe20007ffe00d */
[----:B0-----:R-:W-:-:S04]  /*52950*/  @!P2 IMAD.MOV.U32 R13, RZ, RZ, 0x1 ;  /* 0x00000001ff0da424 */ /* 0x001fc800078e00ff */
[----:B------:R4:W-:Y:S01]  /*52960*/  @!P2 STG.E desc[UR10][R56.64+0x1ac], R39 ;  /* 0x0001ac273800a986 */ /* 0x0009e2000c10190a */
[----:B---3--:R-:W-:-:S05]  /*52970*/  @P2 VIADD R39, R38, 0xffffffff ;  /* 0xffffffff26272836 */ /* 0x008fca0000000000 */
[----:B------:R-:W-:Y:S01]  /*52980*/  ISETP.GE.AND P3, PT, R39, 0x1, PT ;  /* 0x000000012700780c */ /* 0x000fe20003f66270 */
[----:B------:R4:W-:-:S12]  /*52990*/  @P2 STG.E desc[UR14][R56.64+0x1ac], R39 ;  /* 0x0001ac2738002986 */ /* 0x0009d8000c10190e */
[----:B----4-:R-:W-:Y:S05]  /*529a0*/  @!P3 BRA `(.L_x_1181) ;  /* 0x000000300038b947 */ /* 0x010fea0003800000 */
[----:B------:R-:W-:Y:S01]  /*529b0*/  BSSY.RECONVERGENT B3, `(.L_x_1182) ;  /* 0x000030a000037945 */ /* 0x000fe20003800200 */
.L_x_1213:
[----:B------:R-:W-:Y:S02]  /*529c0*/  R2UR UR4, R54 ;  /* 0x00000000360472ca */ /* 0x000fe400000e0000 */
[----:B------:R-:W-:-:S13]  /*529d0*/  R2UR UR5, R55 ;  /* 0x00000000370572ca */ /* 0x000fda00000e0000 */
[----:B------:R-:W2:Y:S02]  /*529e0*/  LDG.E R12, desc[UR4][R56.64+0x1a8] ;  /* 0x0001a804380c7981 */ /* 0x000ea4000c1e1900 */
[----:B--2---:R-:W-:-:S13]  /*529f0*/  ISETP.GE.AND P2, PT, R13, R12, PT ;  /* 0x0000000c0d00720c */ /* 0x004fda0003f46270 */
[----:B0--34-:R-:W-:Y:S05]  /*52a00*/  @P2 BRA `(.L_x_1183) ;  /* 0x0000003000102947 */ /* 0x019fea0003800000 */
[----:B------:R-:W-:Y:S01]  /*52a10*/  VIADD R12, R39, 0xffffffff ;  /* 0xffffffff270c7836 */ /* 0x000fe20000000000 */
[----:B------:R-:W-:Y:S01]  /*52a20*/  R2UR UR4, R54 ;  /* 0x00000000360472ca */ /* 0x000fe200000e0000 */
[----:B------:R-:W-:Y:S01]  /*52a30*/  IMAD.IADD R13, R6, 0x1, R13 ;  /* 0x00000001060d7824 */ /* 0x000fe200078e020d */
[----:B------:R-:W-:-:S03]  /*52a40*/  R2UR UR5, R55 ;  /* 0x00000000370572ca */ /* 0x000fc600000e0000 */
[----:B------:R-:W-:-:S04]  /*52a50*/  IMAD R13, R19, R12, R13 ;  /* 0x0000000c130d7224 */ /* 0x000fc800078e020d */
[----:B------:R-:W-:-:S06]  /*52a60*/  IMAD.WIDE R12, R13, 0x8, R22 ;  /* 0x000000080d0c7825 */ /* 0x000fcc00078e0216 */
        /* <DEDUP_REMOVED lines=27> */
[----:B------:R-:W-:Y:S01]  /*52c20*/  IMAD.MOV.U32 R13, RZ, RZ, -0x3f56d000 ;  /* 0xc0a93000ff0d7424 */ /* 0x000fe200078e00ff */
[----:B------:R0:W-:Y:S02]  /*52c30*/  STG.E.64 desc[UR10][R60.64+0x2918], RZ ;  /* 0x002918ff3c007986 */ /* 0x0001e4000c101b0a */
[----:B------:R-:W-:Y:S02]  /*52c40*/  BSSY.RELIABLE B0, `(.L_x_1187) ;  /* 0x000000d000007945 */ /* 0x000fe40003800100 */
[----:B------:R0:W-:Y:S01]  /*52c50*/  STG.E.64 desc[UR4][R60.64+0x2910], R12 ;  /* 0x0029100c3c007986 */ /* 0x0001e2000c101b04 */
        /* <DEDUP_REMOVED lines=11> */
.L_x_1188:
[----:B------:R-:W-:Y:S05]  /*52d10*/  BSYNC.RELIABLE B0 ;  /* 0x0000000000007941 */ /* 0x000fea0003800100 */
.L_x_1187:
        /* <DEDUP_REMOVED lines=10> */
[----:B------:R-:W-:Y:S02]  /*52dc0*/  VIADD R12, R81, 0x1 ;  /* 0x00000001510c7836 */ /* 0x000fe40000000000 */
[----:B------:R-:W-:Y:S02]  /*52dd0*/  IMAD.MOV.U32 R94, RZ, RZ, 0x0 ;  /* 0x00000000ff5e7424 */ /* 0x000fe400078e00ff */
[----:B------:R-:W-:Y:S01]  /*52de0*/  IMAD.MOV.U32 R95, RZ, RZ, -0x3f56d000 ;  /* 0xc0a93000ff5f7424 */ /* 0x000fe200078e00ff */
[----:B------:R-:W-:-:S04]  /*52df0*/  ISETP.NE.AND P2, PT, R11, R12, PT ;  /* 0x0000000c0b00720c */ /* 0x000fc80003f45270 */
[----:B------:R-:W-:Y:S02]  /*52e00*/  ISETP.NE.OR P2, PT, R13, -0x2, P2 ;  /* 0xfffffffe0d00780c */ /* 0x000fe40001745670 */
[----:B------:R-:W-:-:S11]  /*52e10*/  CS2R R12, SRZ ;  /* 0x00000000000c7805 */ /* 0x000fd6000001ff00 */
[----:B------:R-:W-:Y:S05]  /*52e20*/  @P2 BREAK.RELIABLE B10 ;  /* 0x00000000000a2942 */ /* 0x000fea0003800100 */
[----:B------:R-:W-:Y:S05]  /*52e30*/  @P2 BRA `(.L_x_1194) ;  /* 0x0000000000d42947 */ /* 0x000fea0003800000 */
.L_x_1193:
[----:B------:R-:W-:Y:S05]  /*52e40*/  BSYNC.RELIABLE B10 ;  /* 0x00000000000a7941 */ /* 0x000fea0003800100 */
.L_x_1192:
        /* <DEDUP_REMOVED lines=52> */
.L_x_1194:
[----:B------:R-:W-:Y:S05]  /*53190*/  BSYNC.RECONVERGENT B0 ;  /* 0x0000000000007941 */ /* 0x000fea0003800200 */
.L_x_1191:
[----:B------:R-:W-:Y:S01]  /*531a0*/  VIADD R40, R75, 0xffffffff ;  /* 0xffffffff4b287836 */ /* 0x000fe20000000000 */
[----:B------:R-:W-:Y:S01]  /*531b0*/  R2UR UR4, R54 ;  /* 0x00000000360472ca */ /* 0x000fe200000e0000 */
[----:B------:R-:W-:Y:S01]  /*531c0*/  IMAD.IADD R81, R6, 0x1, R81 ;  /* 0x0000000106517824 */ /* 0x000fe200078e0251 */
[----:B------:R-:W-:-:S03]  /*531d0*/  R2UR UR5, R55 ;  /* 0x00000000370572ca */ /* 0x000fc600000e0000 */
[----:B------:R-:W-:-:S04]  /*531e0*/  IMAD R69, R19, R40, R81 ;  /* 0x0000002813457224 */ /* 0x000fc800078e0251 */
[----:B------:R-:W-:-:S06]  /*531f0*/  IMAD.WIDE R68, R69, 0x8, R22 ;  /* 0x0000000845447825 */ /* 0x000fcc00078e0216 */
[----:B------:R-:W2:Y:S01]  /*53200*/  LDG.E.64 R96, desc[UR4][R68.64] ;  /* 0x0000000444607981 */ /* 0x000ea2000c1e1b00 */
[----:B------:R-:W-:Y:S02]  /*53210*/  R2UR UR10, R54 ;  /* 0x00000000360a72ca */ /* 0x000fe400000e0000 */
[----:B------:R-:W-:Y:S01]  /*53220*/  R2UR UR11, R55 ;  /* 0x00000000370b72ca */ /* 0x000fe200000e0000 */
[----:B------:R-:W3:Y:S04]  /*53230*/  LDG.E.64 R42, desc[UR4][R60.64+0x28b8] ;  /* 0x0028b8043c2a7981 */ /* 0x000ee8000c1e1b00 */
[----:B------:R-:W4:Y:S01]  /*53240*/  LDG.E.64 R90, desc[UR4][R60.64+0x28b0] ;  /* 0x0028b0043c5a7981 */ /* 0x000f22000c1e1b00 */
[----:B--2---:R-:W-:-:S07]  /*53250*/  DADD R96, R96, R12 ;  /* 0x0000000060607229 */ /* 0x004fce000000000c */
[----:B0-----:R-:W2:Y:S04]  /*53260*/  LDG.E.64 R12, desc[UR10][R60.64+0x28c0] ;  /* 0x0028c00a3c0c7981 */ /* 0x001ea8000c1e1b00 */
[----:B------:R0:W-:Y:S04]  /*53270*/  STG.E.64 desc[UR4][R60.64+0x2918], R96 ;  /* 0x002918603c007986 */ /* 0x0001e8000c101b04 */
[----:B------:R-:W5:Y:S01]  /*53280*/  LDG.E.64 R66, desc[UR10][R68.64+0x1388] ;  /* 0x0013880a44427981 */ /* 0x000f62000c1e1b00 */
[----:B------:R-:W-:-:S14]  /*53290*/  DSETP.GT.AND P2, PT, |R96|, R64, PT ;  /* 0x000000406000722a */ /* 0x000fdc0003f44200 */
[----:B0-----:R-:W-:Y:S02]  /*532a0*/  @P2 IMAD.MOV.U32 R96, RZ, RZ, 0x0 ;  /* 0x00000000ff602424 */ /* 0x001fe400078e00ff */
[----:B------:R-:W-:Y:S01]  /*532b0*/  @P2 IMAD.MOV.U32 R97, RZ, RZ, 0x7ff00000 ;  /* 0x7ff00000ff612424 */ /* 0x000fe200078e00ff */
[----:B------:R-:W-:Y:S02]  /*532c0*/  @P2 R2UR UR10, R54 ;  /* 0x00000000360a22ca */ /* 0x000fe400000e0000 */
[----:B------:R-:W-:Y:S01]  /*532d0*/  @P2 R2UR UR11, R55 ;  /* 0x00000000370b22ca */ /* 0x000fe200000e0000 */
[----:B------:R-:W-:Y:S01]  /*532e0*/  BSSY.RECONVERGENT B0, `(.L_x_1195) ;  /* 0x000001f000007945 */ /* 0x000fe20003800200 */
[----:B-----5:R-:W-:-:S07]  /*532f0*/  DADD R94, R66, R94 ;  /* 0x00000000425e7229 */ /* 0x020fce000000005e */
[----:B------:R0:W-:Y:S02]  /*53300*/  STG.E.64 desc[UR4][R60.64+0x2910], R94 ;  /* 0x0029105e3c007986 */ /* 0x0001e4000c101b04 */
[----:B0-----:R-:W-:Y:S02]  /*53310*/  @P2 IMAD.MOV.U32 R94, RZ, RZ, 0x0 ;  /* 0x00000000ff5e2424 */ /* 0x001fe400078e00ff */
[----:B------:R-:W-:-:S06]  /*53320*/  @P2 IMAD.MOV.U32 R95, RZ, RZ, -0x40100000 ;  /* 0xbff00000ff5f2424 */ /* 0x000fcc00078e00ff */
[----:B---3--:R-:W-:-:S08]  /*53330*/  DADD R64, R42, R94 ;  /* 0x000000002a407229 */ /* 0x008fd0000000005e */
        /* <DEDUP_REMOVED lines=25> */
.L_x_1196:
[----:B------:R-:W-:Y:S05]  /*534d0*/  BSYNC.RECONVERGENT B0 ;  /* 0x0000000000007941 */ /* 0x000fea0003800200 */
.L_x_1195:
[----:B------:R-:W-:Y:S01]  /*534e0*/  R2UR UR4, R54 ;  /* 0x00000000360472ca */ /* 0x000fe200000e0000 */
[----:B------:R-:W-:Y:S01]  /*534f0*/  IMAD.IADD R69, R14, 0x1, R11 ;  /* 0x000000010e457824 */ /* 0x000fe200078e020b */
[----:B------:R-:W-:Y:S02]  /*53500*/  R2UR UR5, R55 ;  /* 0x00000000370572ca */ /* 0x000fe400000e0000 */
[----:B------:R-:W-:Y:S01]  /*53510*/  R2UR UR10, R54 ;  /* 0x00000000360a72ca */ /* 0x000fe200000e0000 */
[----:B------:R-:W-:Y:S01]  /*53520*/  IMAD.WIDE R68, R69, 0x8, R22 ;  /* 0x0000000845447825 */ /* 0x000fe200078e0216 */
        /* <DEDUP_REMOVED lines=25> */
.L_x_1198:
[----:B------:R-:W-:Y:S05]  /*536c0*/  BSYNC.RECONVERGENT B0 ;  /* 0x0000000000007941 */ /* 0x000fea0003800200 */
.L_x_1197:
        /* <DEDUP_REMOVED lines=20> */
.L_x_1190:
        /* <DEDUP_REMOVED lines=21> */
[----:B------:R-:W-:Y:S01]  /*53960*/  LEA R80, R68, UR4, 0x3 ;  /* 0x0000000444507c11 */ /* 0x000fe2000f8e18ff */
[----:B------:R-:W-:Y:S01]  /*53970*/  IMAD.IADD R81, R6, 0x1, R81 ;  /* 0x0000000106517824 */ /* 0x000fe200078e0251 */
[C---:B------:R-:W-:Y:S02]  /*53980*/  R2UR UR4, R54.reuse ;  /* 0x00000000360472ca */ /* 0x040fe400000e0000 */
[----:B------:R-:W-:Y:S02]  /*53990*/  R2UR UR16, R54 ;  /* 0x00000000361072ca */ /* 0x000fe400000e0000 */
[----:B------:R-:W-:-:S09]  /*539a0*/  R2UR UR17, R55 ;  /* 0x00000000371172ca */ /* 0x000fd200000e0000 */
[----:B------:R-:W4:Y:S01]  /*539b0*/  LDG.E.64 R90, desc[UR4][R60.64+0x28b0] ;  /* 0x0028b0043c5a7981 */ /* 0x000f22000c1e1b00 */
[----:B--2---:R-:W-:-:S05]  /*539c0*/  IMAD R40, R40, 0x5, R69 ;  /* 0x0000000528287824 */ /* 0x004fca00078e0245 */
[----:B------:R-:W-:Y:S01]  /*539d0*/  LEA R40, R40, 0x10000, 0x3 ;  /* 0x0001000028287811 */ /* 0x000fe200078e18ff */
[----:B------:R-:W0:Y:S01]  /*539e0*/  LDC.64 R68, c[0x3][R80] ;  /* 0x00c0000050447b82 */ /* 0x000e220000000a00 */
[----:B---3--:R-:W-:-:S07]  /*539f0*/  IMAD R70, R70, 0x5, R71 ;  /* 0x0000000546467824 */ /* 0x008fce00078e0247 */
[----:B------:R-:W0:Y:S01]  /*53a00*/  LDC.64 R72, c[0x3][R40+-0x4970] ;  /* 0x00eda40028487b82 */ /* 0x000e220000000a00 */
[----:B------:R-:W-:-:S07]  /*53a10*/  LEA R74, R70, 0x10000, 0x3 ;  /* 0x00010000464a7811 */ /* 0x000fce00078e18ff */
[----:B------:R-:W2:Y:S01]  /*53a20*/  LDC.64 R70, c[0x3][R74+-0x4970] ;  /* 0x00eda4004a467b82 */ /* 0x000ea20000000a00 */
[----:B0-----:R-:W-:Y:S01]  /*53a30*/  DADD R68, R68, R72 ;  /* 0x0000000044447229 */ /* 0x001fe20000000048 */
[----:B------:R-:W-:-:S04]  /*53a40*/  VIADD R72, R75, 0xffffffff ;  /* 0xffffffff4b487836 */ /* 0x000fc80000000000 */
[----:B------:R-:W-:-:S03]  /*53a50*/  IMAD R81, R19, R72, R81 ;  /* 0x0000004813517224 */ /* 0x000fc600078e0251 */
[----:B--2---:R-:W-:Y:S01]  /*53a60*/  DADD R70, R68, R70 ;  /* 0x0000000044467229 */ /* 0x004fe20000000046 */
[----:B------:R-:W-:-:S06]  /*53a70*/  IMAD.WIDE R68, R81, 0x8, R22 ;  /* 0x0000000851447825 */ /* 0x000fcc00078e0216 */
[----:B------:R0:W-:Y:S04]  /*53a80*/  STG.E.64 desc[UR4][R60.64+0x2918], R70 ;  /* 0x002918463c007986 */ /* 0x0001e8000c101b04 */
[----:B------:R-:W2:Y:S02]  /*53a90*/  LDG.E.64 R96, desc[UR10][R68.64] ;  /* 0x0000000a44607981 */ /* 0x000ea4000c1e1b00 */
[----:B--2---:R-:W-:-:S07]  /*53aa0*/  DADD R96, R70, R96 ;  /* 0x0000000046607229 */ /* 0x004fce0000000060 */
[----:B------:R2:W-:Y:S04]  /*53ab0*/  STG.E.64 desc[UR4][R60.64+0x2918], R96 ;  /* 0x002918603c007986 */ /* 0x0005e8000c101b04 */
[----:B------:R-:W3:Y:S04]  /*53ac0*/  LDG.E.S8 R66, desc[UR10][R66.64] ;  /* 0x0000000a42427981 */ /* 0x000ee8000c1e1300 */
[----:B------:R-:W3:Y:S04]  /*53ad0*/  LDG.E.S8 R43, desc[UR12][R42.64+0x1b] ;  /* 0x00001b0c2a2b7981 */ /* 0x000ee8000c1e1300 */
[----:B------:R-:W5:Y:S04]  /*53ae0*/  LDG.E.S8 R13, desc[UR16][R12.64+0x1b] ;  /* 0x00001b100c0d7981 */ /* 0x000f68000c1e1300 */
[----:B------:R-:W5:Y:S01]  /*53af0*/  LDG.E.S8 R72, desc[UR14][R78.64] ;  /* 0x0000000e4e487981 */ /* 0x000f62000c1e1300 */
[----:B0-----:R-:W0:Y:S01]  /*53b00*/  LDC.64 R70, c[0x3][R80+-0x2d0] ;  /* 0x00ff4c0050467b82 */ /* 0x001e220000000a00 */
[----:B---3--:R-:W-:-:S02]  /*53b10*/  IMAD R40, R66, 0x5, R43 ;  /* 0x0000000542287824 */ /* 0x008fc400078e022b */
[----:B------:R-:W3:Y:S03]  /*53b20*/  LDG.E.64 R42, desc[UR4][R60.64+0x28b8] ;  /* 0x0028b8043c2a7981 */ /* 0x000ee6000c1e1b00 */
[----:B------:R-:W-:Y:S01]  /*53b30*/  LEA R40, R40, 0x10000, 0x3 ;  /* 0x0001000028287811 */ /* 0x000fe200078e18ff */
[----:B-----5:R-:W-:-:S03]  /*53b40*/  IMAD R72, R72, 0x5, R13 ;  /* 0x0000000548487824 */ /* 0x020fc600078e020d */
[----:B------:R-:W0:Y:S01]  /*53b50*/  LDC.64 R74, c[0x3][R40+-0x4a38] ;  /* 0x00ed7200284a7b82 */ /* 0x000e220000000a00 */
[----:B------:R-:W5:Y:S01]  /*53b60*/  LDG.E.64 R12, desc[UR10][R60.64+0x28c0] ;  /* 0x0028c00a3c0c7981 */ /* 0x000f62000c1e1b00 */
[----:B------:R-:W-:-:S06]  /*53b70*/  LEA R72, R72, 0x10000, 0x3 ;  /* 0x0001000048487811 */ /* 0x000fcc00078e18ff */
[----:B------:R-:W1:Y:S01]  /*53b80*/  LDC.64 R72, c[0x3][R72+-0x4a38] ;  /* 0x00ed720048487b82 */ /* 0x000e620000000a00 */
[----:B0-----:R-:W-:-:S08]  /*53b90*/  DADD R66, R70, R74 ;  /* 0x0000000046427229 */ /* 0x001fd0000000004a */
[----:B-1----:R-:W-:-:S07]  /*53ba0*/  DADD R66, R66, R72 ;  /* 0x0000000042427229 */ /* 0x002fce0000000048 */
[----:B------:R-:W-:Y:S04]  /*53bb0*/  STG.E.64 desc[UR4][R60.64+0x2910], R66 ;  /* 0x002910423c007986 */ /* 0x000fe8000c101b04 */
[----:B------:R-:W4:Y:S01]  /*53bc0*/  LDG.E.64 R68, desc[UR10][R68.64+0x1388] ;  /* 0x0013880a44447981 */ /* 0x000f22000c1e1b00 */
[----:B------:R-:W-:-:S14]  /*53bd0*/  DSETP.GT.AND P2, PT, |R96|, R64, PT ;  /* 0x000000406000722a */ /* 0x000fdc0003f44200 */
[----:B--2---:R-:W-:Y:S02]  /*53be0*/  @P2 IMAD.MOV.U32 R96, RZ, RZ, 0x0 ;  /* 0x00000000ff602424 */ /* 0x004fe400078e00ff */
[----:B------:R-:W-:Y:S01]  /*53bf0*/  @P2 IMAD.MOV.U32 R97, RZ, RZ, 0x7ff00000 ;  /* 0x7ff00000ff612424 */ /* 0x000fe200078e00ff */
[----:B------:R-:W-:Y:S02]  /*53c00*/  @P2 R2UR UR10, R54 ;  /* 0x00000000360a22ca */ /* 0x000fe400000e0000 */
[----:B------:R-:W-:Y:S01]  /*53c10*/  @P2 R2UR UR11, R55 ;  /* 0x00000000370b22ca */ /* 0x000fe200000e0000 */
[----:B------:R-:W-:Y:S01]  /*53c20*/  BSSY.RECONVERGENT B0, `(.L_x_1200) ;  /* 0x000001f000007945 */ /* 0x000fe20003800200 */
[----:B----4-:R-:W-:-:S07]  /*53c30*/  DADD R94, R66, R68 ;  /* 0x00000000425e7229 */ /* 0x010fce0000000044 */
[----:B------:R0:W-:Y:S02]  /*53c40*/  STG.E.64 desc[UR4][R60.64+0x2910], R94 ;  /* 0x0029105e3c007986 */ /* 0x0001e4000c101b04 */
[----:B0-----:R-:W-:Y:S02]  /*53c50*/  @P2 IMAD.MOV.U32 R94, RZ, RZ, 0x0 ;  /* 0x00000000ff5e2424 */ /* 0x001fe400078e00ff */
[----:B------:R-:W-:-:S06]  /*53c60*/  @P2 IMAD.MOV.U32 R95, RZ, RZ, -0x40100000 ;  /* 0xbff00000ff5f2424 */ /* 0x000fcc00078e00ff */
[----:B---3--:R-:W-:-:S08]  /*53c70*/  DADD R64, R42, R94 ;  /* 0x000000002a407229 */ /* 0x008fd0000000005e */
[----:B-----5:R-:W-:-:S06]  /*53c80*/  DADD R64, R64, R12 ;  /* 0x0000000040407229 */ /* 0x020fcc000000000c */
[----:B------:R-:W0:Y:S01]  /*53c90*/  MUFU.RCP64H R67, R65 ;  /* 0x0000004100437308 */ /* 0x000e220000001800 */
[----:B------:R-:W-:-:S06]  /*53ca0*/  IMAD.MOV.U32 R66, RZ, RZ, 0x1 ;  /* 0x00000001ff427424 */ /* 0x000fcc00078e00ff */
[----:B0-----:R-:W-:-:S08]  /*53cb0*/  DFMA R68, -R64, R66, 1 ;  /* 0x3ff000004044742b */ /* 0x001fd00000000142 */
[----:B------:R-:W-:-:S08]  /*53cc0*/  DFMA R68, R68, R68, R68 ;  /* 0x000000444444722b */ /* 0x000fd00000000044 */
[----:B------:R-:W-:-:S08]  /*53cd0*/  DFMA R68, R66, R68, R66 ;  /* 0x000000444244722b */ /* 0x000fd00000000042 */
[----:B------:R-:W-:Y:S02]  /*53ce0*/  DFMA R70, -R64, R68, 1 ;  /* 0x3ff000004046742b */ /* 0x000fe40000000144 */
[----:B------:R-:W-:-:S06]  /*53cf0*/  DADD R66, R90, R96 ;  /* 0x000000005a427229 */ /* 0x000fcc0000000060 */
        /* <DEDUP_REMOVED lines=17> */
.L_x_1201:
[----:B------:R-:W-:Y:S05]  /*53e10*/  BSYNC.RECONVERGENT B0 ;  /* 0x0000000000007941 */ /* 0x000fea0003800200 */
.L_x_1200:
        /* <DEDUP_REMOVED lines=30> */
.L_x_1203:
[----:B------:R-:W-:Y:S05]  /*54000*/  BSYNC.RECONVERGENT B0 ;  /* 0x0000000000007941 */ /* 0x000fea0003800200 */
.L_x_1202:
        /* <DEDUP_REMOVED lines=20> */
.L_x_1189:
        /* <DEDUP_REMOVED lines=79> */
[----:B------:R-:W2:Y:S04]  /*54640*/  LDG.E.64 R42, desc[UR4][R60.64+0x28b8] ;  /* 0x0028b8043c2a7981 */ /* 0x000ea8000c1e1b00 */
[----:B------:R-:W3:Y:S01]  /*54650*/  LDG.E.64 R90, desc[UR4][R60.64+0x28b0] ;  /* 0x0028b0043c5a7981 */ /* 0x000ee2000c1e1b00 */
[----:B0-----:R-:W-:-:S03]  /*54660*/  DADD R66, R12, R66 ;  /* 0x000000000c427229 */ /* 0x001fc60000000042 */
        /* <DEDUP_REMOVED lines=8> */
[----:B--2---:R-:W-:-:S08]  /*546f0*/  DADD R64, R42, R96 ;  /* 0x000000002a407229 */ /* 0x004fd00000000060 */
[----:B----4-:R-:W-:-:S06]  /*54700*/  DADD R64, R64, R12 ;  /* 0x0000000040407229 */ /* 0x010fcc000000000c */
[----:B0-----:R-:W0:Y:S01]  /*54710*/  MUFU.RCP64H R67, R65 ;  /* 0x0000004100437308 */ /* 0x001e220000001800 */
        /* <DEDUP_REMOVED lines=27> */
.L_x_1206:
[----:B------:R-:W-:Y:S05]  /*548d0*/  BSYNC.RECONVERGENT B11 ;  /* 0x00000000000b7941 */ /* 0x000fea0003800200 */
.L_x_1205:
        /* <DEDUP_REMOVED lines=29> */
.L_x_1208:
[----:B------:R-:W-:Y:S05]  /*54ab0*/  BSYNC.RECONVERGENT B11 ;  /* 0x00000000000b7941 */ /* 0x000fea0003800200 */
.L_x_1207:
[----:B------:R-:W-:Y:S01]  /*54ac0*/  R2UR UR4, R54 ;  /* 0x00000000360472ca */ /* 0x000fe200000e0000 */
[----:B------:R-:W-:Y:S01]  /*54ad0*/  DADD R12, -R70, R92 ;  /* 0x00000000460c7229 */ /* 0x000fe2000000015c */
        /* <DEDUP_REMOVED lines=10> */
[----:B0-----:R-:W-:Y:S05]  /*54b80*/  @P2 BRA `(.L_x_1199) ;  /* 0x0000000c00042947 */ /* 0x001fea0003800000 */
        /* <DEDUP_REMOVED lines=11> */
.L_x_1204:
        /* <DEDUP_REMOVED lines=27> */
[----:B------:R-:W2:Y:S01]  /*54df0*/  LDG.E.S8 R69, desc[UR4][R42.64+0x1c] ;  /* 0x00001c042a457981 */ /* 0x000ea2000c1e1300 */
        /* <DEDUP_REMOVED lines=9> */
[----:B-----5:R-:W-:-:S04]  /*54e90*/  PRMT R71, R74, 0x3340, RZ ;  /* 0x000033404a477816 */ /* 0x020fc800000000ff */
[----:B------:R-:W-:Y:S02]  /*54ea0*/  LEA R74, R68, UR4, 0x3 ;  /* 0x00000004444a7c11 */ /* 0x000fe4000f8e18ff */
[----:B--2---:R-:W-:Y:S01]  /*54eb0*/  PRMT R72, R73, 0x3340, R72 ;  /* 0x0000334049487816 */ /* 0x004fe20000000048 */
        /* <DEDUP_REMOVED lines=21> */
[----:B0-----:R-:W3:Y:S04]  /*55010*/  LDG.E.U8 R70, desc[UR14][R66.64+0x1] ;  /* 0x0000010e42467981 */ /* 0x001ee8000c1e1100 */
[----:B------:R-:W3:Y:S04]  /*55020*/  LDG.E.U8 R71, desc[UR16][R66.64] ;  /* 0x0000001042477981 */ /* 0x000ee8000c1e1100 */
        /* <DEDUP_REMOVED lines=21> */
[----:B------:R-:W-:Y:S01]  /*55180*/  IABS R70, R70 ;  /* 0x0000004600467213 */ /* 0x000fe20000000000 */
[----:B------:R-:W-:Y:S01]  /*55190*/  UMOV UR4, 0x64b31d04 ;  /* 0x64b31d0400047882 */ /* 0x000fe20000000000 */
[----:B------:R-:W-:Y:S01]  /*551a0*/  UMOV UR5, 0x3feef3e8 ;  /* 0x3feef3e800057882 */ /* 0x000fe20000000000 */
[----:B0-----:R-:W-:Y:S01]  /*551b0*/  DADD R42, R66, R42 ;  /* 0x00000000422a7229 */ /* 0x001fe2000000002a */
[----:B------:R-:W0:Y:S07]  /*551c0*/  I2F.F64 R66, R70 ;  /* 0x0000004600427312 */ /* 0x000e2e0000201c00 */
[----:B--2---:R-:W-:-:S08]  /*551d0*/  DADD R12, R42, R12 ;  /* 0x000000002a0c7229 */ /* 0x004fd0000000000c */
[----:B0-----:R-:W-:Y:S01]  /*551e0*/  DFMA R66, R66, -UR4, R12 ;  /* 0x8000000442427c2b */ /* 0x001fe2000800000c */
        /* <DEDUP_REMOVED lines=42> */
.L_x_1210:
[----:B------:R-:W-:Y:S05]  /*55490*/  BSYNC.RECONVERGENT B11 ;  /* 0x00000000000b7941 */ /* 0x000fea0003800200 */
.L_x_1209:
        /* <DEDUP_REMOVED lines=29> */
.L_x_1212:
[----:B------:R-:W-:Y:S05]  /*55670*/  BSYNC.RECONVERGENT B11 ;  /* 0x00000000000b7941 */ /* 0x000fea0003800200 */
.L_x_1211:
[----:B------:R-:W-:Y:S01]  /*55680*/  DSETP.GT.AND P2, PT, R92, R70, PT ;  /* 0x000000465c00722a */ /* 0x000fe20003f44000 */
[----:B------:R-:W-:Y:S01]  /*55690*/  R2UR UR4, R54 ;  /* 0x00000000360472ca */ /* 0x000fe200000e0000 */
[----:B------:R-:W-:Y:S01]  /*556a0*/  IMAD.MOV.U32 R12, RZ, RZ, 0x0 ;  /* 0x00000000ff0c7424 */ /* 0x000fe200078e00ff */
        /* <DEDUP_REMOVED lines=15> */
.L_x_1199:
[----:B------:R-:W-:Y:S05]  /*557a0*/  BSYNC.RECONVERGENT B1 ;  /* 0x0000000000017941 */ /* 0x000fea0003800200 */
.L_x_1186:
        /* <DEDUP_REMOVED lines=14> */
[----:B------:R-:W-:Y:S02]  /*55890*/  R2UR UR4, R54 ;  /* 0x00000000360472ca */ /* 0x000fe400000e0000 */
[----:B------:R-:W-:-:S13]  /*558a0*/  R2UR UR5, R55 ;  /* 0x00000000370572ca */ /* 0x000fda00000e0000 */
[----:B------:R-:W5:Y:S01]  /*558b0*/  LDG.E R11, desc[UR4][R56.64+0x1a8] ;  /* 0x0001a804380b7981 */ /* 0x000f62000c1e1900 */
[C---:B------:R-:W-:Y:S02]  /*558c0*/  R2UR UR12, R54.reuse ;  /* 0x00000000360c72ca */ /* 0x040fe400000e0000 */
[C---:B------:R-:W-:Y:S02]  /*558d0*/  R2UR UR13, R55.reuse ;  /* 0x00000000370d72ca */ /* 0x040fe400000e0000 */
[----:B------:R-:W-:Y:S02]  /*558e0*/  R2UR UR10, R54 ;  /* 0x00000000360a72ca */ /* 0x000fe400000e0000 */
[----:B------:R-:W-:Y:S01]  /*558f0*/  R2UR UR11, R55 ;  /* 0x00000000370b72ca */ /* 0x000fe200000e0000 */
[----:B-----5:R-:W-:-:S04]  /*55900*/  IMAD.IADD R11, R14, 0x1, R11 ;  /* 0x000000010e0b7824 */ /* 0x020fc800078e020b */
[----:B------:R-:W-:-:S05]  /*55910*/  IMAD.WIDE R62, R11, 0x8, R22 ;  /* 0x000000080b3e7825 */ /* 0x000fca00078e0216 */
[----:B------:R0:W-:Y:S04]  /*55920*/  STG.E.64 desc[UR4][R62.64], R12 ;  /* 0x0000000c3e007986 */ /* 0x0001e8000c101b04 */
[----:B------:R-:W5:Y:S04]  /*55930*/  LDG.E R11, desc[UR12][R56.64+0x1a8] ;  /* 0x0001a80c380b7981 */ /* 0x000f68000c1e1900 */
[----:B------:R-:W2:Y:S01]  /*55940*/  LDG.E.64 R42, desc[UR10][R60.64+0x28f0] ;  /* 0x0028f00a3c2a7981 */ /* 0x000ea2000c1e1b00 */
[----:B-----5:R-:W-:-:S04]  /*55950*/  IMAD.IADD R11, R10, 0x1, R11 ;  /* 0x000000010a0b7824 */ /* 0x020fc800078e020b */
[----:B------:R-:W-:-:S05]  /*55960*/  IMAD.WIDE R38, R11, 0x8, R22 ;  /* 0x000000080b267825 */ /* 0x000fca00078e0216 */
[----:B--2---:R0:W-:Y:S02]  /*55970*/  STG.E.64 desc[UR4][R38.64], R42 ;  /* 0x0000002a26007986 */ /* 0x0041e4000c101b04 */
.L_x_1185:
[----:B------:R-:W-:Y:S05]  /*55980*/  BSYNC.RECONVERGENT B2 ;  /* 0x0000000000027941 */ /* 0x000fea0003800200 */
.L_x_1184:
[C---:B------:R-:W-:Y:S02]  /*55990*/  R2UR UR4, R54.reuse ;  /* 0x00000000360472ca */ /* 0x040fe400000e0000 */
[C---:B------:R-:W-:Y:S02]  /*559a0*/  R2UR UR5, R55.reuse ;  /* 0x00000000370572ca */ /* 0x040fe400000e0000 */
[----:B------:R-:W-:Y:S02]  /*559b0*/  R2UR UR10, R54 ;  /* 0x00000000360a72ca */ /* 0x000fe400000e0000 */
[----:B------:R-:W-:-:S09]  /*559c0*/  R2UR UR11, R55 ;  /* 0x00000000370b72ca */ /* 0x000fd200000e0000 */
[----:B------:R-:W5:Y:S04]  /*559d0*/  LDG.E R11, desc[UR4][R56.64+0x1ac] ;  /* 0x0001ac04380b7981 */ /* 0x000f68000c1e1900 */
[----:B0-----:R-:W2:Y:S01]  /*559e0*/  LDG.E R13, desc[UR10][R56.64+0x1b0] ;  /* 0x0001b00a380d7981 */ /* 0x001ea2000c1e1900 */
[C---:B-----5:R-:W-:Y:S01]  /*559f0*/  ISETP.GT.AND P2, PT, R11.reuse, 0x1, PT ;  /* 0x000000010b00780c */ /* 0x060fe20003f44270 */
[----:B------:R-:W-:Y:S02]  /*55a00*/  VIADD R39, R11, 0xffffffff ;  /* 0xffffffff0b277836 */ /* 0x000fe40000000000 */
[----:B--2---:R-:W-:-:S03]  /*55a10*/  VIADD R13, R13, 0x1 ;  /* 0x000000010d0d7836 */ /* 0x004fc60000000000 */
[----:B------:R0:W-:Y:S04]  /*55a20*/  STG.E desc[UR4][R56.64+0x1ac], R39 ;  /* 0x0001ac2738007986 */ /* 0x0001e8000c101904 */
[----:B------:R0:W-:Y:S03]  /*55a30*/  STG.E desc[UR10][R56.64+0x1b0], R13 ;  /* 0x0001b00d38007986 */ /* 0x0001e6000c10190a */
[----:B------:R-:W-:Y:S05]  /*55a40*/  @P2 BRA `(.L_x_1213) ;  /* 0xffffffcc00dc2947 */ /* 0x000fea000383ffff */
.L_x_1183:
[----:B------:R-:W-:Y:S05]  /*55a50*/  BSYNC.RECONVERGENT B3 ;  /* 0x0000000000037941 */ /* 0x000fea0003800200 */
.L_x_1182:
[----:B------:R-:W-:Y:S02]  /*55a60*/  R2UR UR4, R54 ;  /* 0x00000000360472ca */ /* 0x000fe400000e0000 */
[----:B------:R-:W-:-:S13]  /*55a70*/  R2UR UR5, R55 ;  /* 0x00000000370572ca */ /* 0x000fda00000e0000 */
[----:B------:R2:W5:Y:S02]  /*55a80*/  LDG.E R11, desc[UR4][R56.64+0x1a0] ;  /* 0x0001a004380b7981 */ /* 0x000564000c1e1900 */
.L_x_1181:
[----:B------:R-:W-:Y:S05]  /*55a90*/  BSYNC.RECONVERGENT B4 ;  /* 0x0000000000047941 */ /* 0x000fea0003800200 */
.L_x_1180:
[----:B------:R-:W-:Y:S01]  /*55aa0*/  R2UR UR4, R54 ;  /* 0x00000000360472ca */ /* 0x000fe200000e0000 */
[----:B0----5:R-:W-:Y:S01]  /*55ab0*/  VIADD R13, R11, 0x1 ;  /* 0x000000010b0d7836 */ /* 0x021fe20000000000 */
[----:B------:R-:W-:Y:S02]  /*55ac0*/  R2UR UR5, R55 ;  /* 0x00000000370572ca */ /* 0x000fe400000e0000 */
[----:B------:R-:W-:Y:S01]  /*55ad0*/  ISETP.GE.AND P2, PT, R11, 0x20, PT ;  /* 0x000000200b00780c */ /* 0x000fe20003f46270 */
[----:B------:R-:W-:-:S10]  /*55ae0*/  IMAD.MOV.U32 R11, RZ, RZ, R13 ;  /* 0x000000ffff0b7224 */ /* 0x000fd400078e000d */
[----:B------:R0:W-:Y:S02]  /*55af0*/  STG.E desc[UR4][R56.64+0x1a0], R13 ;  /* 0x0001a00d38007986 */ /* 0x0001e4000c101904 */
[----:B------:R-:W-:Y:S05]  /*55b00*/  @!P2 BRA `(.L_x_1214) ;  /* 0xffffffcc0030a947 */ /* 0x000fea000383ffff */
[----:B------:R-:W-:Y:S05]  /*55b10*/  BSYNC.RECONVERGENT B5 ;  /* 0x0000000000057941 */ /* 0x000fea0003800200 */
.L_x_1179:
[----:B------:R-:W-:Y:S02]  /*55b20*/  R2UR UR4, R54 ;  /* 0x00000000360472ca */ /* 0x000fe400000e0000 */
[----:B------:R-:W-:-:S13]  /*55b30*/  R2UR UR5, R55 ;  /* 0x00000000370572ca */ /* 0x000fda00000e0000 */
[----:B------:R0:W5:Y:S02]  /*55b40*/  LDG.E R42, desc[UR4][R56.64+0x1a8] ;  /* 0x0001a804382a7981 */ /* 0x000164000c1e1900 */
.L_x_1140:
[----:B------:R-:W-:Y:S05]  /*55b50*/  BSYNC.RECONVERGENT B6 ;  /* 0x0000000000067941 */ /* 0x000fea0003800200 */
.L_x_1139:
[----:B------:R-:W-:Y:S01]  /*55b60*/  R2UR UR4, R54 ;  /* 0x00000000360472ca */ /* 0x000fe200000e0000 */
[C---:B-----5:R-:W-:Y:S01]  /*55b70*/  VIADD R11, R42.reuse, 0x1 ;  /* 0x000000012a0b7836 */ /* 0x060fe20000000000 */
[----:B------:R-:W-:Y:S02]  /*55b80*/  R2UR UR5, R55 ;  /* 0x00000000370572ca */ /* 0x000fe400000e0000 */
[----:B------:R-:W-:-:S11]  /*55b90*/  ISETP.GE.AND P2, PT, R42, R19, PT ;  /* 0x000000132a00720c */ /* 0x000fd60003f46270 */
[----:B------:R0:W-:Y:S02]  /*55ba0*/  STG.E desc[UR4][R56.64+0x1a8], R11 ;  /* 0x0001a80b38007986 */ /* 0x0001e4000c101904 */
[----:B------:R-:W-:Y:S05]  /*55bb0*/  @!P2 BRA `(.L_x_1215) ;  /* 0xffffff940044a947 */ /* 0x000fea000383ffff */
[----:B------:R-:W-:Y:S05]  /*55bc0*/  BSYNC.RECONVERGENT B7 ;  /* 0x0000000000077941 */ /* 0x000fea0003800200 */
.L_x_1138:
[C---:B------:R-:W-:Y:S01]  /*55bd0*/  ISETP.NE.AND P2, PT, R41.reuse, R19, PT ;  /* 0x000000132900720c */ /* 0x040fe20003f45270 */
[----:B------:R-:W-:-:S12]  /*55be0*/  VIADD R41, R41, 0x1 ;  /* 0x0000000129297836 */ /* 0x000fd80000000000 */
[----:B------:R-:W-:Y:S05]  /*55bf0*/  @P2 BRA `(.L_x_1216) ;  /* 0xffffff9400002947 */ /* 0x000fea000383ffff */
.L_x_1133:
[----:B------:R-:W-:Y:S05]  /*55c00*/  BSYNC.RECONVERGENT B8 ;  /* 0x0000000000087941 */ /* 0x000fea0003800200 */
.L_x_1132:
[C---:B------:R-:W-:Y:S01]  /*55c10*/  R2UR UR4, R54.reuse ;  /* 0x00000000360472ca */ /* 0x040fe200000e0000 */
[----:B------:R-:W-:Y:S01]  /*55c20*/  IMAD.MOV.U32 R4, RZ, RZ, 0x0 ;  /* 0x00000000ff047424 */ /* 0x000fe200078e00ff */
[C---:B------:R-:W-:Y:S01]  /*55c30*/  R2UR UR5, R55.reuse ;  /* 0x00000000370572ca */ /* 0x040fe200000e0000 */
[----:B------:R-:W-:Y:S01]  /*55c40*/  IMAD.MOV.U32 R5, RZ, RZ, -0x100000 ;  /* 0xfff00000ff057424 */ /* 0x000fe200078e00ff */
[C---:B------:R-:W-:Y:S01]  /*55c50*/  R2UR UR10, R54.reuse ;  /* 0x00000000360a72ca */ /* 0x040fe200000e0000 */
[----:B------:R-:W-:Y:S01]  /*55c60*/  BSSY.RECONVERGENT B4, `(.L_x_1217) ;  /* 0x00005d9000047945 */ /* 0x000fe20003800200 */
[C---:B------:R-:W-:Y:S02]  /*55c70*/  R2UR UR11, R55.reuse ;  /* 0x00000000370b72ca */ /* 0x040fe400000e0000 */
[----:B------:R-:W-:Y:S02]  /*55c80*/  R2UR UR12, R54 ;  /* 0x00000000360c72ca */ /* 0x000fe400000e0000 */
[----:B------:R-:W-:-:S02]  /*55c90*/  R2UR UR13, R55 ;  /* 0x00000000370d72ca */ /* 0x000fc400000e0000 */
[----:B------:R-:W-:-:S03]  /*55ca0*/  ISETP.NE.AND P2, PT, R2, 0x2, PT ;  /* 0x000000020200780c */ /* 0x000fc60003f45270 */
[----:B------:R0:W-:Y:S04]  /*55cb0*/  STG.E.64 desc[UR4][R60.64+0x28c8], R4 ;  /* 0x0028c8043c007986 */ /* 0x0001e8000c101b04 */
[----:B------:R0:W-:Y:S04]  /*55cc0*/  STG.E desc[UR10][R56.64+0x194], RZ ;  /* 0x000194ff38007986 */ /* 0x0001e8000c10190a */
[----:B------:R0:W-:Y:S02]  /*55cd0*/  STG.E desc[UR12][R56.64+0x190], RZ ;  /* 0x000190ff38007986 */ /* 0x0001e4000c10190c */
[----:B------:R-:W-:Y:S05]  /*55ce0*/  @!P2 BRA `(.L_x_1218) ;  /* 0x0000002c00cca947 */ /* 0x000fea0003800000 */
[----:B------:R-:W-:Y:S01]  /*55cf0*/  ISETP.NE.AND P2, PT, R2, 0x1, PT ;  /* 0x000000010200780c */ /* 0x000fe20003f45270 */
[----:B------:R-:W-:-:S12]  /*55d00*/  BSSY.RECONVERGENT B3, `(.L_x_1219) ;  /* 0x00002f0000037945 */ /* 0x000fd80003800200 */
[----:B------:R-:W-:Y:S05]  /*55d10*/  @P2 BRA `(.L_x_1220) ;  /* 0x0000002c00b82947 */ /* 0x000fea0003800000 */
[----:B------:R-:W-:Y:S01]  /*55d20*/  R2UR UR4, R54 ;  /* 0x00000000360472ca */ /* 0x000fe200000e0000 */
[----:B0-----:R-:W-:Y:S01]  /*55d30*/  IMAD.MOV.U32 R3, RZ, RZ, 0x1 ;  /* 0x00000001ff037424 */ /* 0x001fe200078e00ff */
[----:B------:R-:W-:Y:S02]  /*55d40*/  R2UR UR5, R55 ;  /* 0x00000000370572ca */ /* 0x000fe400000e0000 */
[----:B------:R-:W-:-:S11]  /*55d50*/  ISETP.GE.AND P2, PT, R19, 0x1, PT ;  /* 0x000000011300780c */ /* 0x000fd60003f46270 */
[----:B------:R0:W-:Y:S02]  /*55d60*/  STG.E desc[UR4][R56.64+0x198], R3 ;  /* 0x0001980338007986 */ /* 0x0001e4000c101904 */
[----:B------:R-:W-:Y:S05]  /*55d70*/  @!P2 BRA `(.L_x_1220) ;  /* 0x0000002c00a0a947 */ /* 0x000fea0003800000 */
[C---:B0-----:R-:W-:Y:S02]  /*55d80*/  VIADD R3, R9.reuse, 0xffffffff ;  /* 0xffffffff09037836 */ /* 0x041fe40000000000 */
[----:B------:R-:W-:-:S07]  /*55d90*/  VIADD R2, R9, 0x270 ;  /* 0x0000027009027836 */ /* 0x000fce0000000000 */
.L_x_1254:
[----:B------:R-:W-:Y:S01]  /*55da0*/  R2UR UR4, R54 ;  /* 0x00000000360472ca */ /* 0x000fe200000e0000 */
[----:B------:R-:W-:Y:S01]  /*55db0*/  IMAD.MOV.U32 R7, RZ, RZ, 0x1 ;  /* 0x00000001ff077424 */ /* 0x000fe200078e00ff */
[----:B------:R-:W-:Y:S01]  /*55dc0*/  R2UR UR5, R55 ;  /* 0x00000000370572ca */ /* 0x000fe200000e0000 */
[----:B------:R-:W-:Y:S01]  /*55dd0*/  BSSY.RECONVERGENT B2, `(.L_x_1221) ;  /* 0x00002db000027945 */ /* 0x000fe20003800200 */
[----:B--2---:R-:W-:-:S11]  /*55de0*/  IMAD.MOV.U32 R5, RZ, RZ, 0x1 ;  /* 0x00000001ff057424 */ /* 0x004fd600078e00ff */
[----:B0-----:R0:W-:Y:S02]  /*55df0*/  STG.E desc[UR4][R56.64+0x19c], R7 ;  /* 0x00019c0738007986 */ /* 0x0011e4000c101904 */
.L_x_1253:
[----:B------:R-:W-:Y:S02]  /*55e00*/  R2UR UR4, R54 ;  /* 0x00000000360472ca */ /* 0x000fe400000e0000 */
[----:B------:R-:W-:-:S13]  /*55e10*/  R2UR UR5, R55 ;  /* 0x00000000370572ca */ /* 0x000fda00000e0000 */
[----:B0-----:R-:W5:Y:S01]  /*55e20*/  LDG.E R7, desc[UR4][R56.64+0x198] ;  /* 0x0001980438077981 */ /* 0x001f62000c1e1900 */
[----:B------:R-:W-:Y:S02]  /*55e30*/  R2UR UR10, R54 ;  /* 0x00000000360a72ca */ /* 0x000fe400000e0000 */
[----:B------:R-:W-:Y:S02]  /*55e40*/  R2UR UR11, R55 ;  /* 0x00000000370b72ca */ /* 0x000fe400000e0000 */
[----:B------:R-:W-:-:S04]  /*55e50*/  IADD3 R12, P3, PT, R5, R58, RZ ;  /* 0x0000003a050c7210 */ /* 0x000fc80007f7e0ff */
[----:B------:R-:W-:-:S07]  /*55e60*/  LEA.HI.X.SX32 R13, R5, R59, 0x1, P3 ;  /* 0x0000003b050d7211 */ /* 0x000fce00018f0eff */
[----:B--2---:R-:W2:Y:S01]  /*55e70*/  LDG.E.U8 R10, desc[UR10][R12.64+0x1b] ;  /* 0x00001b0a0c0a7981 */ /* 0x004ea2000c1e1100 */
[----:B-----5:R-:W-:-:S04]  /*55e80*/  IADD3 R14, P2, PT, R7, R58, RZ ;  /* 0x0000003a070e7210 */ /* 0x020fc80007f5e0ff */
[----:B------:R-:W-:-:S05]  /*55e90*/  LEA.HI.X.SX32 R15, R7, R59, 0x1, P2 ;  /* 0x0000003b070f7211 */ /* 0x000fca00010f0eff */
[----:B------:R-:W5:Y:S01]  /*55ea0*/  LDG.E.U8 R8, desc[UR4][R14.64] ;  /* 0x000000040e087981 */ /* 0x000f62000c1e1100 */
[----:B--2---:R-:W-:Y:S01]  /*55eb0*/  PRMT R4, R10, 0x8880, RZ ;  /* 0x000088800a047816 */ /* 0x004fe200000000ff */
        /* <DEDUP_REMOVED lines=17> */
[----:B------:R-:W-:Y:S01]  /*55fd0*/  IMAD.MOV.U32 R7, RZ, RZ, 0x7ff00000 ;  /* 0x7ff00000ff077424 */ /* 0x000fe200078e00ff */
[----:B------:R-:W-:Y:S06]  /*55fe0*/  BRA `(.L_x_1224) ;  /* 0x0000002400587947 */ /* 0x000fec0003800000 */
.L_x_1223:
[C---:B------:R-:W-:Y:S02]  /*55ff0*/  R2UR UR10, R54.reuse ;  /* 0x00000000360a72ca */ /* 0x040fe400000e0000 */
[C---:B------:R-:W-:Y:S02]  /*56000*/  R2UR UR11, R55.reuse ;  /* 0x00000000370b72ca */ /* 0x040fe400000e0000 */
[----:B------:R-:W-:Y:S02]  /*56010*/  R2UR UR4, R54 ;  /* 0x00000000360472ca */ /* 0x000fe400000e0000 */
[----:B------:R-:W-:-:S09]  /*56020*/  R2UR UR5, R55 ;  /* 0x00000000370572ca */ /* 0x000fd200000e0000 */
[----:B------:R-:W2:Y:S04]  /*56030*/  LDG.E.U8 R5, desc[UR10][R14.64+0x1] ;  /* 0x0000010a0e057981 */ /* 0x000ea8000c1e1100 */
[----:B------:R-:W5:Y:S01]  /*56040*/  LDG.E.S8 R4, desc[UR4][R12.64+0x1c] ;  /* 0x00001c040c047981 */ /* 0x000f62000c1e1300 */
        /* <DEDUP_REMOVED lines=11> */
[----:B--2---:R-:W-:Y:S01]  /*56100*/  PRMT R5, R8, 0x3340, R5 ;  /* 0x0000334008057816 */ /* 0x004fe20000000005 */
[----:B------:R-:W-:-:S03]  /*56110*/  IMAD.MOV.U32 R8, RZ, RZ, 0x448 ;  /* 0x00000448ff087424 */ /* 0x000fc600078e00ff */
[----:B------:R-:W-:Y:S01]  /*56120*/  PRMT R5, R5, 0x5410, R6 ;  /* 0x0000541005057816 */ /* 0x000fe20000000006 */
[----:B------:R-:W-:-:S04]  /*56130*/  IMAD.MOV.U32 R6, RZ, RZ, R10 ;  /* 0x000000ffff067224 */ /* 0x000fc800078e000a */
[----:B-----5:R-:W-:Y:S02]  /*56140*/  IDP.4A.S8.U8 R5, R5, UR4, R4 ;  /* 0x0000000405057c26 */ /* 0x020fe40008000204 */
[----:B------:R-:W-:Y:S02]  /*56150*/  IMAD R4, R7, 0x5, R6 ;  /* 0x0000000507047824 */ /* 0x000fe400078e0206 */
[----:B------:R-:W-:-:S03]  /*56160*/  IMAD R5, R5, 0x8, R8 ;  /* 0x0000000805057824 */ /* 0x000fc600078e0208 */
[----:B------:R-:W-:Y:S01]  /*56170*/  LEA R11, R4, 0x10000, 0x3 ;  /* 0x00010000040b7811 */ /* 0x000fe200078e18ff */
[----:B------:R-:W-:-:S03]  /*56180*/  VIADD R38, R5, 0x10000 ;  /* 0x0001000005267836 */ /* 0x000fc60000000000 */
[----:B---3--:R-:W0:Y:S08]  /*56190*/  LDC.64 R92, c[0x3][R11+-0x4a38] ;  /* 0x00ed72000b5c7b82 */ /* 0x008e300000000a00 */
[----:B------:R-:W0:Y:S02]  /*561a0*/  LDC.64 R4, c[0x3][R38+-0x7590] ;  /* 0x00e29c0026047b82 */ /* 0x000e240000000a00 */
[----:B0-----:R-:W-:-:S07]  /*561b0*/  DADD R92, R92, R4 ;  /* 0x000000005c5c7229 */ /* 0x001fce0000000004 */
[----:B------:R-:W-:Y:S04]  /*561c0*/  STG.E.64 desc[UR10][R60.64+0x28f0], R92 ;  /* 0x0028f05c3c007986 */ /* 0x000fe8000c101b0a */
[----:B------:R-:W2:Y:S04]  /*561d0*/  LDG.E.U8 R5, desc[UR14][R12.64+0x1b] ;  /* 0x00001b0e0c057981 */ /* 0x000ea8000c1e1100 */
[----:B------:R-:W3:Y:S04]  /*561e0*/  LDG.E.S8 R4, desc[UR12][R14.64] ;  /* 0x0000000c0e047981 */ /* 0x000ee8000c1e1300 */
[----:B------:R-:W3:Y:S04]  /*561f0*/  LDG.E.U8 R7, desc[UR18][R14.64+0x1] ;  /* 0x000001120e077981 */ /* 0x000ee8000c1e1100 */
[----:B------:R-:W5:Y:S01]  /*56200*/  LDG.E.S8 R6, desc[UR16][R12.64+0x1c] ;  /* 0x00001c100c067981 */ /* 0x000f62000c1e1300 */
[----:B------:R-:W-:-:S02]  /*56210*/  IMAD.MOV.U32 R38, RZ, RZ, -0x800000 ;  /* 0xff800000ff267424 */ /* 0x000fc400078e00ff */
[----:B------:R-:W-:Y:S01]  /*56220*/  IMAD.MOV.U32 R39, RZ, RZ, 0x41cdcd64 ;  /* 0x41cdcd64ff277424 */ /* 0x000fe200078e00ff */
[C---:B--2---:R-:W-:Y:S02]  /*56230*/  PRMT R10, R5.reuse, 0x3340, RZ ;  /* 0x00003340050a7816 */ /* 0x044fe400000000ff */
[----:B------:R-:W-:Y:S02]  /*56240*/  PRMT R5, R5, 0x8880, RZ ;  /* 0x0000888005057816 */ /* 0x000fe400000000ff */
[----:B---3--:R-:W-:-:S03]  /*56250*/  PRMT R7, R4, 0x3340, R7 ;  /* 0x0000334004077816 */ /* 0x008fc60000000007 */
        /* <DEDUP_REMOVED lines=31> */
[----:B-----5:R-:W-:Y:S02]  /*56450*/  PRMT R41, R11, 0x8880, RZ ;  /* 0x000088800b297816 */ /* 0x020fe400000000ff */
[----:B----4-:R-:W-:-:S05]  /*56460*/  PRMT R10, R43, 0x5410, R10 ;  /* 0x000054102b0a7816 */ /* 0x010fca000000000a */
[----:B------:R-:W-:-:S04]  /*56470*/  IDP.2A.LO.S16.U8 R41, R10, R64, R41 ;  /* 0x000000400a297226 */ /* 0x000fc80000001229 */
[----:B------:R-:W-:-:S04]  /*56480*/  IMAD R41, R41, 0x8, R8 ;  /* 0x0000000829297824 */ /* 0x000fc800078e0208 */
[----:B--2---:R-:W0:Y:S02]  /*56490*/  LDC.64 R4, c[0x3][R41+0x5208] ;  /* 0x00d4820029047b82 */ /* 0x004e240000000a00 */
[----:B0-----:R-:W-:-:S14]  /*564a0*/  DSETP.GEU.AND P3, PT, |R4|, R38, PT ;  /* 0x000000260400722a */ /* 0x001fdc0003f6e200 */
[----:B---3--:R-:W-:Y:S05]  /*564b0*/  @P3 BRA `(.L_x_1226) ;  /* 0x0000000800543947 */ /* 0x008fea0003800000 */
        /* <DEDUP_REMOVED lines=42> */
[----:B--2---:R-:W-:Y:S02]  /*56760*/  IDP.2A.LO.S16.U8 R45, R43, R64, R44 ;  /* 0x000000402b2d7226 */ /* 0x004fe4000000122c */
[----:B------:R-:W2:Y:S02]  /*56770*/  LDC.64 R42, c[0x3][R63+-0x4970] ;  /* 0x00eda4003f2a7b82 */ /* 0x000ea40000000a00 */
[----:B------:R-:W-:-:S06]  /*56780*/  IMAD R8, R45, 0x8, R8 ;  /* 0x000000082d087824 */ /* 0x000fcc00078e0208 */
        /* <DEDUP_REMOVED lines=42> */
.L_x_1228:
[----:B------:R-:W-:Y:S05]  /*56a30*/  BSYNC.RECONVERGENT B5 ;  /* 0x0000000000057941 */ /* 0x000fea0003800200 */
.L_x_1227:
        /* <DEDUP_REMOVED lines=28> */
.L_x_1231:
[----:B------:R-:W-:Y:S05]  /*56c00*/  BSYNC.RECONVERGENT B5 ;  /* 0x0000000000057941 */ /* 0x000fea0003800200 */
.L_x_1230:
        /* <DEDUP_REMOVED lines=19> */
.L_x_1229:
        /* <DEDUP_REMOVED lines=13> */
.L_x_1226:
[----:B------:R-:W-:Y:S05]  /*56e10*/  BSYNC.RECONVERGENT B0 ;  /* 0x0000000000007941 */ /* 0x000fea0003800200 */
.L_x_1225:
        /* <DEDUP_REMOVED lines=9> */
[----:B--23--:R-:W-:Y:S01]  /*56eb0*/  IMAD.MOV.U32 R45, RZ, RZ, 0x519 ;  /* 0x00000519ff2d7424 */ /* 0x00cfe200078e00ff */
        /* <DEDUP_REMOVED lines=11> */
[----:B------:R-:W-:Y:S01]  /*56f70*/  PRMT R4, R6, 0x8880, RZ ;  /* 0x0000888006047816 */ /* 0x000fe200000000ff */
[----:B------:R-:W2:Y:S01]  /*56f80*/  LDC.64 R78, c[0x3][R8+0x4e20] ;  /* 0x00d38800084e7b82 */ /* 0x000ea20000000a00 */
[C---:B------:R-:W-:Y:S02]  /*56f90*/  R2UR UR4, R54.reuse ;  /* 0x00000000360472ca */ /* 0x040fe400000e0000 */
[----:B------:R-:W-:Y:S01]  /*56fa0*/  R2UR UR5, R55 ;  /* 0x00000000370572ca */ /* 0x000fe200000e0000 */
[----:B------:R-:W-:Y:S01]  /*56fb0*/  IMAD R4, R7, 0x5, R4 ;  /* 0x0000000507047824 */ /* 0x000fe200078e0204 */
[----:B------:R-:W-:Y:S02]  /*56fc0*/  R2UR UR12, R54 ;  /* 0x00000000360c72ca */ /* 0x000fe400000e0000 */
[----:B------:R-:W-:Y:S02]  /*56fd0*/  R2UR UR13, R55 ;  /* 0x00000000370d72ca */ /* 0x000fe400000e0000 */
[----:B------:R-:W-:-:S02]  /*56fe0*/  LEA R44, R4, 0x10000, 0x3 ;  /* 0x00010000042c7811 */ /* 0x000fc400078e18ff */
[C---:B------:R-:W-:Y:S02]  /*56ff0*/  R2UR UR10, R54.reuse ;  /* 0x00000000360a72ca */ /* 0x040fe400000e0000 */
[----:B------:R-:W2:Y:S01]  /*57000*/  LDC.64 R4, c[0x3][R44+-0x4a38] ;  /* 0x00ed72002c047b82 */ /* 0x000ea20000000a00 */
[C---:B------:R-:W-:Y:S02]  /*57010*/  R2UR UR11, R55.reuse ;  /* 0x00000000370b72ca */ /* 0x040fe400000e0000 */
[----:B------:R-:W-:Y:S01]  /*57020*/  R2UR UR14, R54 ;  /* 0x00000000360e72ca */ /* 0x000fe200000e0000 */
[----:B------:R-:W3:Y:S01]  /*57030*/  LDG.E.64 R6, desc[UR4][R60.64+0x28b8] ;  /* 0x0028b8043c067981 */ /* 0x000ee2000c1e1b00 */
[----:B------:R-:W-:-:S03]  /*57040*/  R2UR UR15, R55 ;  /* 0x00000000370f72ca */ /* 0x000fc600000e0000 */
        /* <DEDUP_REMOVED lines=53> */
[----:B------:R-:W-:Y:S05]  /*573a0*/  BMOV.32.CLEAR RZ, B11 ;  /* 0x000000000bff7355 */ /* 0x000fea0000100000 */
[----:B------:R-:W-:-:S07]  /*573b0*/  MOV R38, 0x573d0 ;  /* 0x000573d000267802 */ /* 0x000fce0000000f00 */
[----:B01----:R-:W-:Y:S05]  /*573c0*/  CALL.REL.NOINC `($__internal_0_$__cuda_sm20_div_rn_f64_full) ;  /* 0x000000e400ac7944 */ /* 0x003fea0003c00000 */
[----:B------:R-:W-:Y:S02]  /*573d0*/  IMAD.MOV.U32 R42, RZ, RZ, R70 ;  /* 0x000000ffff2a7224 */ /* 0x000fe400078e0046 */
[----:B------:R-:W-:-:S07]  /*573e0*/  IMAD.MOV.U32 R43, RZ, RZ, R71 ;  /* 0x000000ffff2b7224 */ /* 0x000fce00078e0047 */
.L_x_1235:
[----:B------:R-:W-:Y:S05]  /*573f0*/  BSYNC.RECONVERGENT B5 ;  /* 0x0000000000057941 */ /* 0x000fea0003800200 */
.L_x_1234:
        /* <DEDUP_REMOVED lines=28> */
.L_x_1238:
[----:B------:R-:W-:Y:S05]  /*575c0*/  BSYNC.RECONVERGENT B5 ;  /* 0x0000000000057941 */ /* 0x000fea0003800200 */
.L_x_1237:
        /* <DEDUP_REMOVED lines=19> */
.L_x_1236:
        /* <DEDUP_REMOVED lines=13> */
.L_x_1233:
[----:B------:R-:W-:Y:S05]  /*577d0*/  BSYNC.RECONVERGENT B0 ;  /* 0x0000000000007941 */ /* 0x000fea0003800200 */
.L_x_1232:
        /* <DEDUP_REMOVED lines=8> */
[----:B------:R-:W3:Y:S01]  /*57860*/  LDG.E.S8 R4, desc[UR12][R12.64+0x1c] ;  /* 0x00001c0c0c047981 */ /* 0x000ee2000c1e1300 */
[----:B------:R-:W-:Y:S01]  /*57870*/  IMAD.MOV.U32 R41, RZ, RZ, 0x519 ;  /* 0x00000519ff297424 */ /* 0x000fe200078e00ff */
[----:B------:R-:W-:Y:S01]  /*57880*/  BSSY.RECONVERGENT B0, `(.L_x_1239) ;  /* 0x0000095000007945 */ /* 0x000fe20003800200 */
[----:B------:R-:W-:Y:S01]  /*57890*/  IMAD.MOV.U32 R63, RZ, RZ, 0x448 ;  /* 0x00000448ff3f7424 */ /* 0x000fe200078e00ff */
[----:B-----5:R-:W-:-:S05]  /*578a0*/  PRMT R5, R10, 0x5410, R11 ;  /* 0x000054100a057816 */ /* 0x020fca000000000b */
[----:B---3--:R-:W-:Y:S02]  /*578b0*/  IDP.2A.LO.S16.U8 R4, R5, R41, R4 ;  /* 0x0000002905047226 */ /* 0x008fe40000001204 */
[----:B------:R-:W-:Y:S02]  /*578c0*/  IMAD.MOV.U32 R5, RZ, RZ, 0x41cdcd64 ;  /* 0x41cdcd64ff057424 */ /* 0x000fe400078e00ff */
[----:B------:R-:W-:Y:S02]  /*578d0*/  IMAD R8, R4, 0x8, R63 ;  /* 0x0000000804087824 */ /* 0x000fe400078e023f */
[----:B------:R-:W-:Y:S02]  /*578e0*/  IMAD.MOV.U32 R4, RZ, RZ, -0x800000 ;  /* 0xff800000ff047424 */ /* 0x000fe400078e00ff */
[----:B------:R-:W3:Y:S04]  /*578f0*/  LDC.64 R6, c[0x3][R8+0x59d8] ;  /* 0x00d6760008067b82 */ /* 0x000ee80000000a00 */
        /* <DEDUP_REMOVED lines=8> */
[----:B--2-4-:R2:W5:Y:S04]  /*57980*/  LDG.E.64 R78, desc[UR4][R60.64+0x28b0] ;  /* 0x0028b0043c4e7981 */ /* 0x014568000c1e1b00 */
[----:B------:R2:W5:Y:S04]  /*57990*/  LDG.E.64 R44, desc[UR10][R60.64+0x28b8] ;  /* 0x0028b80a3c2c7981 */ /* 0x000568000c1e1b00 */
[----:B------:R2:W5:Y:S01]  /*579a0*/  LDG.E.64 R42, desc[UR12][R60.64+0x28c0] ;  /* 0x0028c00c3c2a7981 */ /* 0x000562000c1e1b00 */
[----:B------:R-:W-:Y:S05]  /*579b0*/  BRA `(.L_x_1241) ;  /* 0x0000000800047947 */ /* 0x000fea0003800000 */
.L_x_1240:
[----:B------:R-:W-:Y:S01]  /*579c0*/  IMAD R6, R10, 0x5, R11 ;  /* 0x000000050a067824 */ /* 0x000fe200078e020b */
[----:B------:R-:W-:Y:S01]  /*579d0*/  R2UR UR4, R54 ;  /* 0x00000000360472ca */ /* 0x000fe200000e0000 */
[----:B------:R-:W3:Y:S01]  /*579e0*/  LDC.64 R10, c[0x3][R8+0x55f0] ;  /* 0x00d57c00080a7b82 */ /* 0x000ee20000000a00 */
[C---:B------:R-:W-:Y:S02]  /*579f0*/  R2UR UR5, R55.reuse ;  /* 0x00000000370572ca */ /* 0x040fe400000e0000 */
[----:B------:R-:W-:Y:S02]  /*57a00*/  LEA R40, R6, 0x10000, 0x3 ;  /* 0x0001000006287811 */ /* 0x000fe400078e18ff */
[C---:B------:R-:W-:Y:S02]  /*57a10*/  R2UR UR10, R54.reuse ;  /* 0x00000000360a72ca */ /* 0x040fe400000e0000 */
[----:B------:R-:W-:Y:S01]  /*57a20*/  R2UR UR11, R55 ;  /* 0x00000000370b72ca */ /* 0x000fe200000e0000 */
[----:B------:R-:W3:Y:S01]  /*57a30*/  LDC.64 R6, c[0x3][R40+-0x4a38] ;  /* 0x00ed720028067b82 */ /* 0x000ee20000000a00 */
[----:B------:R-:W-:-:S02]  /*57a40*/  R2UR UR12, R54 ;  /* 0x00000000360c72ca */ /* 0x000fc400000e0000 */
[C---:B------:R-:W-:Y:S02]  /*57a50*/  R2UR UR13, R55.reuse ;  /* 0x00000000370d72ca */ /* 0x040fe400000e0000 */
[----:B------:R-:W-:Y:S01]  /*57a60*/  R2UR UR14, R54 ;  /* 0x00000000360e72ca */ /* 0x000fe200000e0000 */
[----:B--2-4-:R-:W2:Y:S01]  /*57a70*/  LDG.E.64 R44, desc[UR4][R60.64+0x28b8] ;  /* 0x0028b8043c2c7981 */ /* 0x014ea2000c1e1b00 */
[----:B------:R-:W-:-:S03]  /*57a80*/  R2UR UR15, R55 ;  /* 0x00000000370f72ca */ /* 0x000fc600000e0000 */
[----:B------:R-:W4:Y:S04]  /*57a90*/  LDG.E.64 R78, desc[UR4][R60.64+0x28b0] ;  /* 0x0028b0043c4e7981 */ /* 0x000f28000c1e1b00 */
[----:B------:R-:W5:Y:S01]  /*57aa0*/  LDG.E.64 R42, desc[UR10][R60.64+0x28c0] ;  /* 0x0028c00a3c2a7981 */ /* 0x000f62000c1e1b00 */
[----:B---3--:R-:W-:-:S07]  /*57ab0*/  DADD R10, R6, R10 ;  /* 0x00000000060a7229 */ /* 0x008fce000000000a */
[----:B------:R3:W-:Y:S04]  /*57ac0*/  STG.E.64 desc[UR4][R60.64+0x28f8], R10 ;  /* 0x0028f80a3c007986 */ /* 0x0007e8000c101b04 */
[----:B------:R-:W3:Y:S04]  /*57ad0*/  LDG.E.S8 R6, desc[UR10][R14.64] ;  /* 0x0000000a0e067981 */ /* 0x000ee8000c1e1300 */
[----:B------:R-:W3:Y:S04]  /*57ae0*/  LDG.E.S8 R7, desc[UR12][R12.64+0x1b] ;  /* 0x00001b0c0c077981 */ /* 0x000ee8000c1e1300 */
[----:B------:R-:W2:Y:S01]  /*57af0*/  LDG.E.S8 R39, desc[UR14][R12.64+0x1c] ;  /* 0x00001c0e0c277981 */ /* 0x000ea2000c1e1300 */
[----:B------:R-:W-:Y:S01]  /*57b00*/  BSSY.RECONVERGENT B5, `(.L_x_1242) ;  /* 0x000002f000057945 */ /* 0x000fe20003800200 */
[C-C-:B---3--:R-:W-:Y:S01]  /*57b10*/  IMAD R38, R6.reuse, 0x5, R7.reuse ;  /* 0x0000000506267824 */ /* 0x148fe200078e0207 */
[----:B------:R-:W-:-:S05]  /*57b20*/  PRMT R6, R6, 0x5410, R7 ;  /* 0x0000541006067816 */ /* 0x000fca0000000007 */
[----:B--2---:R-:W-:Y:S01]  /*57b30*/  IDP.2A.LO.S16.U8 R6, R6, R41, R39 ;  /* 0x0000002906067226 */ /* 0x004fe20000001227 */
        /* <DEDUP_REMOVED lines=43> */
.L_x_1243:
[----:B------:R-:W-:Y:S05]  /*57df0*/  BSYNC.RECONVERGENT B5 ;  /* 0x0000000000057941 */ /* 0x000fea0003800200 */
.L_x_1242:
        /* <DEDUP_REMOVED lines=8> */
[----:B------:R-:W-:Y:S01]  /*57e80*/  IMAD.MOV.U32 R40, RZ, RZ, 0x1 ;  /* 0x00000001ff287424 */ /* 0x000fe200078e00ff */
        /* <DEDUP_REMOVED lines=19> */
.L_x_1246:
[----:B------:R-:W-:Y:S05]  /*57fc0*/  BSYNC.RECONVERGENT B5 ;  /* 0x0000000000057941 */ /* 0x000fea0003800200 */
.L_x_1245:
        /* <DEDUP_REMOVED lines=19> */
.L_x_1244:
        /* <DEDUP_REMOVED lines=13> */
.L_x_1241:
[----:B------:R-:W-:Y:S05]  /*581d0*/  BSYNC.RECONVERGENT B0 ;  /* 0x0000000000007941 */ /* 0x000fea0003800200 */
.L_x_1239:
[C---:B------:R-:W-:Y:S02]  /*581e0*/  R2UR UR4, R54.reuse ;  /* 0x00000000360472ca */ /* 0x040fe400000e0000 */
[C---:B------:R-:W-:Y:S02]  /*581f0*/  R2UR UR5, R55.reuse ;  /* 0x00000000370572ca */ /* 0x040fe400000e0000 */
[----:B------:R-:W-:Y:S02]  /*58200*/  R2UR UR10, R54 ;  /* 0x00000000360a72ca */ /* 0x000fe400000e0000 */
[----:B------:R-:W-:-:S09]  /*58210*/  R2UR UR11, R55 ;  /* 0x00000000370b72ca */ /* 0x000fd200000e0000 */
[----:B0--3--:R-:W3:Y:S04]  /*58220*/  LDG.E.S8 R4, desc[UR4][R14.64] ;  /* 0x000000040e047981 */ /* 0x009ee8000c1e1300 */
[----:B------:R-:W3:Y:S01]  /*58230*/  LDG.E.S8 R5, desc[UR10][R12.64+0x1b] ;  /* 0x00001b0a0c057981 */ /* 0x000ee2000c1e1300 */
[----:B------:R-:W-:Y:S02]  /*58240*/  R2UR UR12, R54 ;  /* 0x00000000360c72ca */ /* 0x000fe400000e0000 */
[----:B------:R-:W-:Y:S01]  /*58250*/  R2UR UR13, R55 ;  /* 0x00000000370d72ca */ /* 0x000fe200000e0000 */
[----:B---3--:R-:W-:-:S05]  /*58260*/  IMAD R4, R4, 0x5, R5 ;  /* 0x0000000504047824 */ /* 0x008fca00078e0205 */
[----:B------:R-:W-:-:S06]  /*58270*/  LEA R4, R4, 0x10000, 0x3 ;  /* 0x0001000004047811 */ /* 0x000fcc00078e18ff */
[----:B------:R-:W0:Y:S02]  /*58280*/  LDC.64 R4, c[0x3][R4+-0x4a38] ;  /* 0x00ed720004047b82 */ /* 0x000e240000000a00 */
[----:B0-----:R0:W-:Y:S04]  /*58290*/  STG.E.64 desc[UR4][R60.64+0x28f8], R4 ;  /* 0x0028f8043c007986 */ /* 0x0011e8000c101b04 */
[----:B------:R3:W2:Y:S04]  /*582a0*/  LDG.E.S8 R6, desc[UR10][R14.64] ;  /* 0x0000000a0e067981 */ /* 0x0006a8000c1e1300 */
[----:B------:R-:W2:Y:S01]  /*582b0*/  LDG.E.S8 R7, desc[UR12][R12.64+0x1b] ;  /* 0x00001b0c0c077981 */ /* 0x000ea2000c1e1300 */
        /* <DEDUP_REMOVED lines=8> */
[----:B---3--:R-:W-:-:S08]  /*58340*/  DFMA R14, -R64, R10, 1 ;  /* 0x3ff00000400e742b */ /* 0x008fd0000000010a */
[----:B------:R-:W-:Y:S01]  /*58350*/  DFMA R14, R10, R14, R10 ;  /* 0x0000000e0a0e722b */ /* 0x000fe2000000000a */
[----:B--2---:R-:W-:-:S05]  /*58360*/  IMAD R6, R6, 0x5, R7 ;  /* 0x0000000506067824 */ /* 0x004fca00078e0207 */
[----:B------:R-:W-:-:S06]  /*58370*/  LEA R6, R6, 0x10000, 0x3 ;  /* 0x0001000006067811 */ /* 0x000fcc00078e18ff */
[----:B------:R-:W1:Y:S02]  /*58380*/  LDC.64 R6, c[0x3][R6+-0x4970] ;  /* 0x00eda40006067b82 */ /* 0x000e640000000a00 */
[----:B-1----:R-:W-:Y:S01]  /*58390*/  DADD R66, R78, R6 ;  /* 0x000000004e427229 */ /* 0x002fe20000000006 */
        /* <DEDUP_REMOVED lines=10> */
[----:B------:R-:W-:Y:S05]  /*58440*/  CALL.REL.NOINC `($__internal_0_$__cuda_sm20_div_rn_f64_full) ;  /* 0x000000d4008c7944 */ /* 0x000fea0003c00000 */
.L_x_1248:
[----:B------:R-:W-:Y:S05]  /*58450*/  BSYNC.RECONVERGENT B0 ;  /* 0x0000000000007941 */ /* 0x000fea0003800200 */
.L_x_1247:
        /* <DEDUP_REMOVED lines=15> */
.L_x_1224:
[----:B------:R-:W-:Y:S05]  /*58550*/  BSYNC.RECONVERGENT B1 ;  /* 0x0000000000017941 */ /* 0x000fea0003800200 */
.L_x_1222:
        /* <DEDUP_REMOVED lines=8> */
[----:B------:R-:W-:Y:S02]  /*585e0*/  R2UR UR14, R54 ;  /* 0x00000000360e72ca */ /* 0x000fe400000e0000 */
        /* <DEDUP_REMOVED lines=12> */
[----:B------:R-:W-:-:S05]  /*586b0*/  IMAD.WIDE R12, R13, 0x8, R22 ;  /* 0x000000080d0c7825 */ /* 0x000fca00078e0216 */
[----:B------:R-:W3:Y:S04]  /*586c0*/  LDG.E.64 R14, desc[UR4][R12.64+0x1388] ;  /* 0x001388040c0e7981 */ /* 0x000ee8000c1e1b00 */
[----:B------:R-:W4:Y:S01]  /*586d0*/  LDG.E.64 R10, desc[UR4][R12.64] ;  /* 0x000000040c0a7981 */ /* 0x000f22000c1e1b00 */
[----:B------:R-:W-:Y:S01]  /*586e0*/  BSSY.RECONVERGENT B0, `(.L_x_1249) ;  /* 0x0000017000007945 */ /* 0x000fe20003800200 */
[----:B---3--:R-:W-:Y:S02]  /*586f0*/  DADD R14, R4, R14 ;  /* 0x00000000040e7229 */ /* 0x008fe4000000000e */
[----:B----4-:R-:W-:-:S06]  /*58700*/  DADD R10, R6, R10 ;  /* 0x00000000060a7229 */ /* 0x010fcc000000000a */
[----:B-----5:R-:W-:Y:S02]  /*58710*/  DADD R14, R14, R44 ;  /* 0x000000000e0e7229 */ /* 0x020fe4000000002c */
[----:B------:R-:W-:-:S06]  /*58720*/  DADD R66, R10, R78 ;  /* 0x000000000a427229 */ /* 0x000fcc000000004e */
        /* <DEDUP_REMOVED lines=16> */
[----:B------:R-:W-:-:S07]  /*58830*/  MOV R38, 0x58850 ;  /* 0x0005885000267802 */ /* 0x000fce0000000f00 */
[----:B01----:R-:W-:Y:S05]  /*58840*/  CALL.REL.NOINC `($__internal_0_$__cuda_sm20_div_rn_f64_full) ;  /* 0x000000d0008c7944 */ /* 0x003fea0003c00000 */
.L_x_1250:
[----:B------:R-:W-:Y:S05]  /*58850*/  BSYNC.RECONVERGENT B0 ;  /* 0x0000000000007941 */ /* 0x000fea0003800200 */
.L_x_1249:
        /* <DEDUP_REMOVED lines=10> */
[----:B------:R-:W-:Y:S05]  /*58900*/  BSSY.RECONVERGENT B0, `(.L_x_1251) ;  /* 0x0000021000007945 */ /* 0x000fea0003800200 */
[----:B------:R3:W-:Y:S07]  /*58910*/  STG.E.64 desc[UR10][R60.64+0x28e0], R70 ;  /* 0x0028e0463c007986 */ /* 0x0007ee000c101b0a */
[----:B------:R3:W5:Y:S01]  /*58920*/  LDG.E R15, desc[UR12][R56.64+0x19c] ;  /* 0x00019c0c380f7981 */ /* 0x000762000c1e1900 */
[----:B--2---:R-:W-:-:S14]  /*58930*/  DSETP.GT.AND P2, PT, R70, R10, PT ;  /* 0x0000000a4600722a */ /* 0x004fdc0003f44000 */
[----:B---3--:R-:W-:Y:S05]  /*58940*/  @!P2 BRA `(.L_x_1252) ;  /* 0x000000000070a947 */ /* 0x008fea0003800000 */
[----:B------:R-:W-:Y:S02]  /*58950*/  R2UR UR4, R54 ;  /* 0x00000000360472ca */ /* 0x000fe400000e0000 */
[----:B------:R-:W-:-:S13]  /*58960*/  R2UR UR5, R55 ;  /* 0x00000000370572ca */ /* 0x000fda00000e0000 */
[----:B------:R-:W2:Y:S01]  /*58970*/  LDG.E R8, desc[UR4][R56.64+0x198] ;  /* 0x0001980438087981 */ /* 0x000ea2000c1e1900 */
[----:B-----5:R-:W-:Y:S02]  /*58980*/  IMAD.IADD R10, R2, 0x1, R15 ;  /* 0x00000001020a7824 */ /* 0x020fe400078e020f */
[----:B--2---:R-:W-:-:S04]  /*58990*/  VIADD R8, R8, 0xffffffff ;  /* 0xffffffff08087836 */ /* 0x004fc80000000000 */
[----:B------:R-:W-:-:S04]  /*589a0*/  IMAD R13, R19, R8, R10 ;  /* 0x00000008130d7224 */ /* 0x000fc800078e020a */
[----:B------:R-:W-:-:S05]  /*589b0*/  IMAD.WIDE R12, R13, 0x8, R22 ;  /* 0x000000080d0c7825 */ /* 0x000fca00078e0216 */
        /* <DEDUP_REMOVED lines=21> */
.L_x_1252:
[----:B------:R-:W-:Y:S05]  /*58b10*/  BSYNC.RECONVERGENT B0 ;  /* 0x0000000000007941 */ /* 0x000fea0003800200 */
.L_x_1251:
[----:B------:R-:W-:Y:S01]  /*58b20*/  R2UR UR4, R54 ;  /* 0x00000000360472ca */ /* 0x000fe200000e0000 */
[----:B--2--5:R-:W-:Y:S01]  /*58b30*/  VIADD R5, R15, 0x1 ;  /* 0x000000010f057836 */ /* 0x024fe20000000000 */
[----:B------:R-:W-:Y:S02]  /*58b40*/  R2UR UR5, R55 ;  /* 0x00000000370572ca */ /* 0x000fe400000e0000 */
[----:B------:R-:W-:-:S11]  /*58b50*/  ISETP.GE.AND P2, PT, R15, R19, PT ;  /* 0x000000130f00720c */ /* 0x000fd60003f46270 */
[----:B------:R2:W-:Y:S02]  /*58b60*/  STG.E desc[UR4][R56.64+0x19c], R5 ;  /* 0x00019c0538007986 */ /* 0x0005e4000c101904 */
[----:B------:R-:W-:Y:S05]  /*58b70*/  @!P2 BRA `(.L_x_1253) ;  /* 0xffffffd000a0a947 */ /* 0x000fea000383ffff */
[----:B------:R-:W-:Y:S05]  /*58b80*/  BSYNC.RECONVERGENT B2 ;  /* 0x0000000000027941 */ /* 0x000fea0003800200 */
.L_x_1221:
[----:B------:R-:W-:Y:S02]  /*58b90*/  R2UR UR4, R54 ;  /* 0x00000000360472ca */ /* 0x000fe400000e0000 */
[----:B------:R-:W-:-:S13]  /*58ba0*/  R2UR UR5, R55 ;  /* 0x00000000370572ca */ /* 0x000fda00000e0000 */
[----:B------:R-:W3:Y:S02]  /*58bb0*/  LDG.E R4, desc[UR4][R56.64+0x198] ;  /* 0x0001980438047981 */ /* 0x000ee4000c1e1900 */
[C---:B---3--:R-:W-:Y:S01]  /*58bc0*/  ISETP.GE.AND P2, PT, R4.reuse, R19, PT ;  /* 0x000000130400720c */ /* 0x048fe20003f46270 */
[----:B--2---:R-:W-:-:S05]  /*58bd0*/  VIADD R5, R4, 0x1 ;  /* 0x0000000104057836 */ /* 0x004fca0000000000 */
[----:B------:R2:W-:Y:S07]  /*58be0*/  STG.E desc[UR4][R56.64+0x198], R5 ;  /* 0x0001980538007986 */ /* 0x0005ee000c101904 */
[----:B------:R-:W-:Y:S05]  /*58bf0*/  @!P2 BRA `(.L_x_1254) ;  /* 0xffffffd00068a947 */ /* 0x000fea000383ffff */
.L_x_1220:
[----:B------:R-:W-:Y:S05]  /*58c00*/  BSYNC.RECONVERGENT B3 ;  /* 0x0000000000037941 */ /* 0x000fea0003800200 */
.L_x_1219:
[----:B------:R-:W-:Y:S05]  /*58c10*/  BRA `(.L_x_1255) ;  /* 0x0000002c00747947 */ /* 0x000fea0003800000 */
.L_x_1218:
[C---:B------:R-:W-:Y:S01]  /*58c20*/  R2UR UR4, R54.reuse ;  /* 0x00000000360472ca */ /* 0x040fe200000e0000 */
[----:B0-----:R-:W-:Y:S01]  /*58c30*/  IMAD.MOV.U32 R3, RZ, RZ, 0x1 ;  /* 0x00000001ff037424 */ /* 0x001fe200078e00ff */
[C---:B------:R-:W-:Y:S02]  /*58c40*/  R2UR UR5, R55.reuse ;  /* 0x00000000370572ca */ /* 0x040fe400000e0000 */
[C---:B------:R-:W-:Y:S02]  /*58c50*/  R2UR UR10, R54.reuse ;  /* 0x00000000360a72ca */ /* 0x040fe400000e0000 */
[C---:B------:R-:W-:Y:S02]  /*58c60*/  R2UR UR11, R55.reuse ;  /* 0x00000000370b72ca */ /* 0x040fe400000e0000 */
[----:B------:R-:W-:Y:S02]  /*58c70*/  R2UR UR12, R54 ;  /* 0x00000000360c72ca */ /* 0x000fe400000e0000 */
[----:B------:R-:W-:-:S02]  /*58c80*/  R2UR UR13, R55 ;  /* 0x00000000370d72ca */ /* 0x000fc400000e0000 */
[----:B------:R-:W-:Y:S02]  /*58c90*/  R2UR UR14, R54 ;  /* 0x00000000360e72ca */ /* 0x000fe400000e0000 */
[----:B------:R-:W-:Y:S01]  /*58ca0*/  R2UR UR15, R55 ;  /* 0x00000000370f72ca */ /* 0x000fe200000e0000 */
[----:B------:R0:W-:Y:S01]  /*58cb0*/  STG.E desc[UR4][R56.64+0x194], RZ ;  /* 0x000194ff38007986 */ /* 0x0001e2000c101904 */
[----:B------:R-:W-:-:S03]  /*58cc0*/  ISETP.GE.AND P2, PT, R19, 0x1, PT ;  /* 0x000000011300780c */ /* 0x000fc60003f46270 */
[----:B------:R0:W-:Y:S04]  /*58cd0*/  STG.E desc[UR10][R56.64+0x190], R19 ;  /* 0x0001901338007986 */ /* 0x0001e8000c10190a */
[----:B------:R0:W-:Y:S04]  /*58ce0*/  STG.E.64 desc[UR12][R60.64+0x28c8], R4 ;  /* 0x0028c8043c007986 */ /* 0x0001e8000c101b0c */
[----:B------:R0:W-:Y:S02]  /*58cf0*/  STG.E desc[UR14][R56.64+0x19c], R3 ;  /* 0x00019c0338007986 */ /* 0x0001e4000c10190e */
[----:B------:R-:W-:Y:S05]  /*58d00*/  @!P2 BRA `(.L_x_1255) ;  /* 0x0000002c0038a947 */ /* 0x000fea0003800000 */
[C---:B------:R-:W-:Y:S02]  /*58d10*/  VIADD R2, R19.reuse, 0xffffffff ;  /* 0xffffffff13027836 */ /* 0x040fe40000000000 */
[----:B0-----:R-:W-:Y:S02]  /*58d20*/  IMAD.MOV.U32 R5, RZ, RZ, 0x1 ;  /* 0x00000001ff057424 */ /* 0x001fe400078e00ff */
[----:B------:R-:W-:-:S04]  /*58d30*/  IMAD R2, R19, R2, R9 ;  /* 0x0000000213027224 */ /* 0x000fc800078e0209 */
[C---:B------:R-:W-:Y:S02]  /*58d40*/  VIADD R3, R2.reuse, 0xffffffff ;  /* 0xffffffff02037836 */ /* 0x040fe40000000000 */
[----:B------:R-:W-:-:S07]  /*58d50*/  VIADD R2, R2, 0x270 ;  /* 0x0000027002027836 */ /* 0x000fce0000000000 */
.L_x_1287:
[C---:B------:R-:W-:Y:S02]  /*58d60*/  R2UR UR4, R54.reuse ;  /* 0x00000000360472ca */ /* 0x040fe400000e0000 */
[C---:B------:R-:W-:Y:S02]  /*58d70*/  R2UR UR5, R55.reuse ;  /* 0x00000000370572ca */ /* 0x040fe400000e0000 */
[----:B------:R-:W-:Y:S02]  /*58d80*/  R2UR UR10, R54 ;  /* 0x00000000360a72ca */ /* 0x000fe400000e0000 */
[----:B------:R-:W-:Y:S02]  /*58d90*/  R2UR UR11, R55 ;  /* 0x00000000370b72ca */ /* 0x000fe400000e0000 */
[----:B------:R-:W-:-:S04]  /*58da0*/  IADD3 R12, P2, PT, R5, R58, RZ ;  /* 0x0000003a050c7210 */ /* 0x000fc80007f5e0ff */
[----:B------:R-:W-:-:S03]  /*58db0*/  LEA.HI.X.SX32 R13, R5, R59, 0x1, P2 ;  /* 0x0000003b050d7211 */ /* 0x000fc600010f0eff */
[----:B------:R-:W5:Y:S04]  /*58dc0*/  LDG.E.U8 R8, desc[UR4][R44.64+-0x1c] ;  /* 0xffffe4042c087981 */ /* 0x000f68000c1e1100 */
[----:B--2---:R-:W2:Y:S01]  /*58dd0*/  LDG.E.U8 R10, desc[UR10][R12.64+0x1b] ;  /* 0x00001b0a0c0a7981 */ /* 0x004ea2000c1e1100 */
[----:B------:R-:W-:Y:S01]  /*58de0*/  BSSY.RECONVERGENT B1, `(.L_x_1256) ;  /* 0x000026a000017945 */ /* 0x000fe20003800200 */
[----:B-----5:R-:W-:Y:S02]  /*58df0*/  PRMT R7, R8, 0x8880, RZ ;  /* 0x0000888008077816 */ /* 0x020fe400000000ff */
[----:B--2---:R-:W-:-:S05]  /*58e00*/  PRMT R4, R10, 0x8880, RZ ;  /* 0x000088800a047816 */ /* 0x004fca00000000ff */
[----:B------:R-:W-:-:S05]  /*58e10*/  IMAD.IADD R4, R7, 0x1, R4 ;  /* 0x0000000107047824 */ /* 0x000fca00078e0204 */
[----:B------:R-:W-:-:S13]  /*58e20*/  ISETP.NE.AND P2, PT, R4, 0x3, PT ;  /* 0x000000030400780c */ /* 0x000fda0003f45270 */
[----:B0--3--:R-:W-:Y:S05]  /*58e30*/  @!P2 BRA `(.L_x_1257) ;  /* 0x000000000038a947 */ /* 0x009fea0003800000 */
        /* <DEDUP_REMOVED lines=14> */
.L_x_1257:
        /* <DEDUP_REMOVED lines=164> */
.L_x_1262:
[----:B------:R-:W-:Y:S05]  /*59960*/  BSYNC.RECONVERGENT B2 ;  /* 0x0000000000027941 */ /* 0x000fea0003800200 */
.L_x_1261:
        /* <DEDUP_REMOVED lines=28> */
.L_x_1265:
[----:B------:R-:W-:Y:S05]  /*59b30*/  BSYNC.RECONVERGENT B2 ;  /* 0x0000000000027941 */ /* 0x000fea0003800200 */
.L_x_1264:
        /* <DEDUP_REMOVED lines=19> */
.L_x_1263:
        /* <DEDUP_REMOVED lines=13> */
.L_x_1260:
[----:B------:R-:W-:Y:S05]  /*59d40*/  BSYNC.RECONVERGENT B0 ;  /* 0x0000000000007941 */ /* 0x000fea0003800200 */
.L_x_1259:
        /* <DEDUP_REMOVED lines=9> */
[----:B0--3--:R-:W-:Y:S01]  /*59de0*/  IMAD.MOV.U32 R43, RZ, RZ, 0x519 ;  /* 0x00000519ff2b7424 */ /* 0x009fe200078e00ff */
        /* <DEDUP_REMOVED lines=8> */
[----:B------:R-:W0:Y:S02]  /*59e70*/  LDC.64 R4, c[0x3][R8+0x5208] ;  /* 0x00d4820008047b82 */ /* 0x000e240000000a00 */
[----:B0-----:R-:W-:-:S14]  /*59e80*/  DSETP.GEU.AND P2, PT, |R4|, R14, PT ;  /* 0x0000000e0400722a */ /* 0x001fdc0003f4e200 */
[----:B------:R-:W-:Y:S05]  /*59e90*/  @P2 BRA `(.L_x_1267) ;  /* 0x0000000800182947 */ /* 0x000fea0003800000 */
[----:B------:R-:W-:Y:S01]  /*59ea0*/  PRMT R4, R6, 0x8880, RZ ;  /* 0x0000888006047816 */ /* 0x000fe200000000ff */
[----:B------:R-:W0:Y:S01]  /*59eb0*/  LDC.64 R78, c[0x3][R8+0x4e20] ;  /* 0x00d38800084e7b82 */ /* 0x000e220000000a00 */
[C---:B------:R-:W-:Y:S02]  /*59ec0*/  R2UR UR4, R54.reuse ;  /* 0x00000000360472ca */ /* 0x040fe400000e0000 */
[----:B------:R-:W-:Y:S01]  /*59ed0*/  R2UR UR5, R55 ;  /* 0x00000000370572ca */ /* 0x000fe200000e0000 */
[----:B------:R-:W-:Y:S01]  /*59ee0*/  IMAD R4, R7, 0x5, R4 ;  /* 0x0000000507047824 */ /* 0x000fe200078e0204 */
[----:B------:R-:W-:Y:S02]  /*59ef0*/  R2UR UR12, R54 ;  /* 0x00000000360c72ca */ /* 0x000fe400000e0000 */
[----:B------:R-:W-:Y:S02]  /*59f00*/  R2UR UR13, R55 ;  /* 0x00000000370d72ca */ /* 0x000fe400000e0000 */
[----:B------:R-:W-:-:S02]  /*59f10*/  LEA R42, R4, 0x10000, 0x3 ;  /* 0x00010000042a7811 */ /* 0x000fc400078e18ff */
[C---:B------:R-:W-:Y:S02]  /*59f20*/  R2UR UR10, R54.reuse ;  /* 0x00000000360a72ca */ /* 0x040fe400000e0000 */
[----:B------:R-:W0:Y:S01]  /*59f30*/  LDC.64 R4, c[0x3][R42+-0x4a38] ;  /* 0x00ed72002a047b82 */ /* 0x000e220000000a00 */
[C---:B------:R-:W-:Y:S02]  /*59f40*/  R2UR UR11, R55.reuse ;  /* 0x00000000370b72ca */ /* 0x040fe400000e0000 */
[----:B------:R-:W-:Y:S01]  /*59f50*/  R2UR UR14, R54 ;  /* 0x00000000360e72ca */ /* 0x000fe200000e0000 */
[----:B------:R-:W3:Y:S01]  /*59f60*/  LDG.E.64 R6, desc[UR4][R60.64+0x28b8] ;  /* 0x0028b8043c067981 */ /* 0x000ee2000c1e1b00 */
[----:B------:R-:W-:-:S03]  /*59f70*/  R2UR UR15, R55 ;  /* 0x00000000370f72ca */ /* 0x000fc600000e0000 */
[----:B------:R-:W4:Y:S01]  /*59f80*/  LDG.E.64 R10, desc[UR4][R60.64+0x28b0] ;  /* 0x0028b0043c0a7981 */ /* 0x000f22000c1e1b00 */
[----:B0-----:R-:W-:-:S05]  /*59f90*/  DADD R78, R4, R78 ;  /* 0x00000000044e7229 */ /* 0x001fca000000004e */
[----:B------:R-:W5:Y:S04]  /*59fa0*/  LDG.E.64 R4, desc[UR10][R60.64+0x28c0] ;  /* 0x0028c00a3c047981 */ /* 0x000f68000c1e1b00 */
        /* <DEDUP_REMOVED lines=55> */
.L_x_1269:
[----:B------:R-:W-:Y:S05]  /*5a320*/  BSYNC.RECONVERGENT B2 ;  /* 0x0000000000027941 */ /* 0x000fea0003800200 */
.L_x_1268:
        /* <DEDUP_REMOVED lines=28> */
.L_x_1272:
[----:B------:R-:W-:Y:S05]  /*5a4f0*/  BSYNC.RECONVERGENT B2 ;  /* 0x0000000000027941 */ /* 0x000fea0003800200 */
.L_x_1271:
        /* <DEDUP_REMOVED lines=19> */
.L_x_1270:
        /* <DEDUP_REMOVED lines=13> */
.L_x_1267:
[----:B------:R-:W-:Y:S05]  /*5a700*/  BSYNC.RECONVERGENT B0 ;  /* 0x0000000000007941 */ /* 0x000fea0003800200 */
.L_x_1266:
        /* <DEDUP_REMOVED lines=8> */
[----:B------:R-:W2:Y:S01]  /*5a790*/  LDG.E.S8 R4, desc[UR12][R12.64+0x1c] ;  /* 0x00001c0c0c047981 */ /* 0x000ea2000c1e1300 */
[----:B------:R-:W-:Y:S01]  /*5a7a0*/  IMAD.MOV.U32 R41, RZ, RZ, 0x519 ;  /* 0x00000519ff297424 */ /* 0x000fe200078e00ff */
[----:B------:R-:W-:Y:S01]  /*5a7b0*/  BSSY.RECONVERGENT B0, `(.L_x_1273) ;  /* 0x0000095000007945 */ /* 0x000fe20003800200 */
[----:B------:R-:W-:Y:S01]  /*5a7c0*/  IMAD.MOV.U32 R63, RZ, RZ, 0x448 ;  /* 0x00000448ff3f7424 */ /* 0x000fe200078e00ff */
[----:B-----5:R-:W-:-:S05]  /*5a7d0*/  PRMT R5, R10, 0x5410, R11 ;  /* 0x000054100a057816 */ /* 0x020fca000000000b */
[----:B--2---:R-:W-:Y:S02]  /*5a7e0*/  IDP.2A.LO.S16.U8 R4, R5, R41, R4 ;  /* 0x0000002905047226 */ /* 0x004fe40000001204 */
[----:B------:R-:W-:Y:S02]  /*5a7f0*/  IMAD.MOV.U32 R5, RZ, RZ, 0x41cdcd64 ;  /* 0x41cdcd64ff057424 */ /* 0x000fe400078e00ff */
[----:B------:R-:W-:Y:S02]  /*5a800*/  IMAD R8, R4, 0x8, R63 ;  /* 0x0000000804087824 */ /* 0x000fe400078e023f */
[----:B------:R-:W-:Y:S02]  /*5a810*/  IMAD.MOV.U32 R4, RZ, RZ, -0x800000 ;  /* 0xff800000ff047424 */ /* 0x000fe400078e00ff */
[----:B------:R-:W2:Y:S04]  /*5a820*/  LDC.64 R6, c[0x3][R8+0x59d8] ;  /* 0x00d6760008067b82 */ /* 0x000ea80000000a00 */
        /* <DEDUP_REMOVED lines=8> */
[----:B---34-:R4:W5:Y:S04]  /*5a8b0*/  LDG.E.64 R78, desc[UR4][R60.64+0x28b0] ;  /* 0x0028b0043c4e7981 */ /* 0x018968000c1e1b00 */
[----:B------:R4:W5:Y:S04]  /*5a8c0*/  LDG.E.64 R42, desc[UR10][R60.64+0x28b8] ;  /* 0x0028b80a3c2a7981 */ /* 0x000968000c1e1b00 */
[----:B------:R4:W5:Y:S01]  /*5a8d0*/  LDG.E.64 R14, desc[UR12][R60.64+0x28c0] ;  /* 0x0028c00c3c0e7981 */ /* 0x000962000c1e1b00 */
[----:B------:R-:W-:Y:S05]  /*5a8e0*/  BRA `(.L_x_1275) ;  /* 0x0000000800047947 */ /* 0x000fea0003800000 */
.L_x_1274:
[----:B------:R-:W-:Y:S01]  /*5a8f0*/  IMAD R6, R10, 0x5, R11 ;  /* 0x000000050a067824 */ /* 0x000fe200078e020b */
[----:B------:R-:W-:Y:S01]  /*5a900*/  R2UR UR4, R54 ;  /* 0x00000000360472ca */ /* 0x000fe200000e0000 */
[----:B------:R-:W2:Y:S01]  /*5a910*/  LDC.64 R10, c[0x3][R8+0x55f0] ;  /* 0x00d57c00080a7b82 */ /* 0x000ea20000000a00 */
[C---:B------:R-:W-:Y:S02]  /*5a920*/  R2UR UR5, R55.reuse ;  /* 0x00000000370572ca */ /* 0x040fe400000e0000 */
[----:B------:R-:W-:Y:S02]  /*5a930*/  LEA R40, R6, 0x10000, 0x3 ;  /* 0x0001000006287811 */ /* 0x000fe400078e18ff */
[C---:B------:R-:W-:Y:S02]  /*5a940*/  R2UR UR10, R54.reuse ;  /* 0x00000000360a72ca */ /* 0x040fe400000e0000 */
[----:B------:R-:W-:Y:S01]  /*5a950*/  R2UR UR11, R55 ;  /* 0x00000000370b72ca */ /* 0x000fe200000e0000 */
[----:B------:R-:W2:Y:S01]  /*5a960*/  LDC.64 R6, c[0x3][R40+-0x4a38] ;  /* 0x00ed720028067b82 */ /* 0x000ea20000000a00 */
[----:B------:R-:W-:-:S02]  /*5a970*/  R2UR UR12, R54 ;  /* 0x00000000360c72ca */ /* 0x000fc400000e0000 */
[C---:B------:R-:W-:Y:S02]  /*5a980*/  R2UR UR13, R55.reuse ;  /* 0x00000000370d72ca */ /* 0x040fe400000e0000 */
[----:B------:R-:W-:Y:S01]  /*5a990*/  R2UR UR14, R54 ;  /* 0x00000000360e72ca */ /* 0x000fe200000e0000 */
[----:B---34-:R-:W3:Y:S01]  /*5a9a0*/  LDG.E.64 R42, desc[UR4][R60.64+0x28b8] ;  /* 0x0028b8043c2a7981 */ /* 0x018ee2000c1e1b00 */
[----:B------:R-:W-:-:S03]  /*5a9b0*/  R2UR UR15, R55 ;  /* 0x00000000370f72ca */ /* 0x000fc600000e0000 */
[----:B------:R-:W4:Y:S04]  /*5a9c0*/  LDG.E.64 R78, desc[UR4][R60.64+0x28b0] ;  /* 0x0028b0043c4e7981 */ /* 0x000f28000c1e1b00 */
[----:B------:R-:W5:Y:S01]  /*5a9d0*/  LDG.E.64 R14, desc[UR10][R60.64+0x28c0] ;  /* 0x0028c00a3c0e7981 */ /* 0x000f62000c1e1b00 */
[----:B--2---:R-:W-:-:S07]  /*5a9e0*/  DADD R10, R6, R10 ;  /* 0x00000000060a7229 */ /* 0x004fce000000000a */
[----:B------:R2:W-:Y:S04]  /*5a9f0*/  STG.E.64 desc[UR4][R60.64+0x28f8], R10 ;  /* 0x0028f80a3c007986 */ /* 0x0005e8000c101b04 */
[----:B------:R-:W2:Y:S04]  /*5aa00*/  LDG.E.S8 R6, desc[UR10][R44.64+-0x1c] ;  /* 0xffffe40a2c067981 */ /* 0x000ea8000c1e1300 */
[----:B------:R-:W2:Y:S04]  /*5aa10*/  LDG.E.S8 R7, desc[UR12][R12.64+0x1b] ;  /* 0x00001b0c0c077981 */ /* 0x000ea8000c1e1300 */
[----:B------:R-:W3:Y:S01]  /*5aa20*/  LDG.E.S8 R39, desc[UR14][R12.64+0x1c] ;  /* 0x00001c0e0c277981 */ /* 0x000ee2000c1e1300 */
[----:B------:R-:W-:Y:S01]  /*5aa30*/  BSSY.RECONVERGENT B2, `(.L_x_1276) ;  /* 0x000002f000027945 */ /* 0x000fe20003800200 */
[C-C-:B--2---:R-:W-:Y:S01]  /*5aa40*/  IMAD R38, R6.reuse, 0x5, R7.reuse ;  /* 0x0000000506267824 */ /* 0x144fe200078e0207 */
[----:B------:R-:W-:-:S05]  /*5aa50*/  PRMT R6, R6, 0x5410, R7 ;  /* 0x0000541006067816 */ /* 0x000fca0000000007 */
[----:B---3--:R-:W-:Y:S01]  /*5aa60*/  IDP.2A.LO.S16.U8 R6, R6, R41, R39 ;  /* 0x0000002906067226 */ /* 0x008fe20000001227 */
        /* <DEDUP_REMOVED lines=43> */
.L_x_1277:
[----:B------:R-:W-:Y:S05]  /*5ad20*/  BSYNC.RECONVERGENT B2 ;  /* 0x0000000000027941 */ /* 0x000fea0003800200 */
.L_x_1276:
        /* <DEDUP_REMOVED lines=28> */
.L_x_1280:
[----:B------:R-:W-:Y:S05]  /*5aef0*/  BSYNC.RECONVERGENT B2 ;  /* 0x0000000000027941 */ /* 0x000fea0003800200 */
.L_x_1279:
        /* <DEDUP_REMOVED lines=19> */
.L_x_1278:
        /* <DEDUP_REMOVED lines=13> */
.L_x_1275:
[----:B------:R-:W-:Y:S05]  /*5b100*/  BSYNC.RECONVERGENT B0 ;  /* 0x0000000000007941 */ /* 0x000fea0003800200 */
.L_x_1273:
[C---:B------:R-:W-:Y:S02]  /*5b110*/  R2UR UR4, R54.reuse ;  /* 0x00000000360472ca */ /* 0x040fe400000e0000 */
[C---:B------:R-:W-:Y:S02]  /*5b120*/  R2UR UR5, R55.reuse ;  /* 0x00000000370572ca */ /* 0x040fe400000e0000 */
[----:B------:R-:W-:Y:S02]  /*5b130*/  R2UR UR10, R54 ;  /* 0x00000000360a72ca */ /* 0x000fe400000e0000 */
[----:B------:R-:W-:-:S09]  /*5b140*/  R2UR UR11, R55 ;  /* 0x00000000370b72ca */ /* 0x000fd200000e0000 */
[----:B--23--:R-:W2:Y:S04]  /*5b150*/  LDG.E.S8 R4, desc[UR4][R44.64+-0x1c] ;  /* 0xffffe4042c047981 */ /* 0x00cea8000c1e1300 */
[----:B------:R-:W2:Y:S01]  /*5b160*/  LDG.E.S8 R5, desc[UR10][R12.64+0x1b] ;  /* 0x00001b0a0c057981 */ /* 0x000ea2000c1e1300 */
[----:B------:R-:W-:Y:S02]  /*5b170*/  R2UR UR12, R54 ;  /* 0x00000000360c72ca */ /* 0x000fe400000e0000 */
[----:B------:R-:W-:Y:S01]  /*5b180*/  R2UR UR13, R55 ;  /* 0x00000000370d72ca */ /* 0x000fe200000e0000 */
[----:B--2---:R-:W-:-:S05]  /*5b190*/  IMAD R4, R4, 0x5, R5 ;  /* 0x0000000504047824 */ /* 0x004fca00078e0205 */
[----:B------:R-:W-:-:S06]  /*5b1a0*/  LEA R4, R4, 0x10000, 0x3 ;  /* 0x0001000004047811 */ /* 0x000fcc00078e18ff */
[----:B------:R-:W2:Y:S02]  /*5b1b0*/  LDC.64 R4, c[0x3][R4+-0x4a38] ;  /* 0x00ed720004047b82 */ /* 0x000ea40000000a00 */
[----:B--2---:R2:W-:Y:S04]  /*5b1c0*/  STG.E.64 desc[UR4][R60.64+0x28f8], R4 ;  /* 0x0028f8043c007986 */ /* 0x0045e8000c101b04 */
[----:B------:R-:W3:Y:S04]  /*5b1d0*/  LDG.E.S8 R7, desc[UR12][R12.64+0x1b] ;  /* 0x00001b0c0c077981 */ /* 0x000ee8000c1e1300 */
[----:B------:R-:W3:Y:S01]  /*5b1e0*/  LDG.E.S8 R6, desc[UR10][R44.64+-0x1c] ;  /* 0xffffe40a2c067981 */ /* 0x000ee2000c1e1300 */
        /* <DEDUP_REMOVED lines=8> */
[----:B------:R-:W-:-:S08]  /*5b270*/  DFMA R38, -R64, R10, 1 ;  /* 0x3ff000004026742b */ /* 0x000fd0000000010a */
[----:B------:R-:W-:Y:S01]  /*5b280*/  DFMA R38, R10, R38, R10 ;  /* 0x000000260a26722b */ /* 0x000fe2000000000a */
[----:B---3--:R-:W-:-:S05]  /*5b290*/  IMAD R6, R6, 0x5, R7 ;  /* 0x0000000506067824 */ /* 0x008fca00078e0207 */
[----:B------:R-:W-:-:S06]  /*5b2a0*/  LEA R6, R6, 0x10000, 0x3 ;  /* 0x0001000006067811 */ /* 0x000fcc00078e18ff */
[----:B------:R-:W1:Y:S02]  /*5b2b0*/  LDC.64 R6, c[0x3][R6+-0x4970] ;  /* 0x00eda40006067b82 */ /* 0x000e640000000a00 */
[----:B-1----:R-:W-:Y:S01]  /*5b2c0*/  DADD R66, R78, R6 ;  /* 0x000000004e427229 */ /* 0x002fe20000000006 */
[----:B------:R2:W-:Y:S07]  /*5b2d0*/  STG.E.64 desc[UR4][R60.64+0x2908], R6 ;  /* 0x002908063c007986 */ /* 0x0005ee000c101b04 */
[----:B------:R-:W-:-:S02]  /*5b2e0*/  DMUL R12, R66, R38 ;  /* 0x00000026420c7228 */ /* 0x000fc40000000000 */
[----:B------:R-:W-:-:S06]  /*5b2f0*/  FSETP.GEU.AND P3, PT, |R67|, 6.5827683646048100446e-37, PT ;  /* 0x036000004300780b */ /* 0x000fcc0003f6e200 */
[----:B------:R-:W-:-:S08]  /*5b300*/  DFMA R10, -R64, R12, R66 ;  /* 0x0000000c400a722b */ /* 0x000fd00000000142 */
[----:B0-----:R-:W-:-:S10]  /*5b310*/  DFMA R70, R38, R10, R12 ;  /* 0x0000000a2646722b */ /* 0x001fd4000000000c */
[----:B------:R-:W-:-:S05]  /*5b320*/  FFMA R8, RZ, R65, R71 ;  /* 0x00000041ff087223 */ /* 0x000fca0000000047 */
[----:B------:R-:W-:-:S13]  /*5b330*/  FSETP.GT.AND P2, PT, |R8|, 1.469367938527859385e-39, PT ;  /* 0x001000000800780b */ /* 0x000fda0003f44200 */
[----:B--2---:R-:W-:Y:S05]  /*5b340*/  @P2 BRA P3, `(.L_x_1282) ;  /* 0x00000000000c2947 */ /* 0x004fea0001800000 */
[----:B------:R-:W-:Y:S05]  /*5b350*/  BMOV.32.CLEAR RZ, B11 ;  /* 0x000000000bff7355 */ /* 0x000fea0000100000 */
[----:B------:R-:W-:-:S07]  /*5b360*/  MOV R38, 0x5b380 ;  /* 0x0005b38000267802 */ /* 0x000fce0000000f00 */
[----:B----4-:R-:W-:Y:S05]  /*5b370*/  CALL.REL.NOINC `($__internal_0_$__cuda_sm20_div_rn_f64_full) ;  /* 0x000000a400c07944 */ /* 0x010fea0003c00000 */
.L_x_1282:
[----:B------:R-:W-:Y:S05]  /*5b380*/  BSYNC.RECONVERGENT B0 ;  /* 0x0000000000007941 */ /* 0x000fea0003800200 */
.L_x_1281:
        /* <DEDUP_REMOVED lines=15> */
.L_x_1258:
[----:B------:R-:W-:Y:S05]  /*5b480*/  BSYNC.RECONVERGENT B1 ;  /* 0x0000000000017941 */ /* 0x000fea0003800200 */
.L_x_1256:
        /* <DEDUP_REMOVED lines=9> */
[----:B------:R-:W-:-:S05]  /*5b520*/  R2UR UR15, R55 ;  /* 0x00000000370f72ca */ /* 0x000fca00000e0000 */
[----:B------:R2:W-:Y:S04]  /*5b530*/  STG.E.64 desc[UR10][R60.64+0x28d0], R4 ;  /* 0x0028d0043c007986 */ /* 0x0005e8000c101b0a */
[----:B------:R2:W-:Y:S04]  /*5b540*/  STG.E.64 desc[UR12][R60.64+0x28d8], R6 ;  /* 0x0028d8063c007986 */ /* 0x0005e8000c101b0c */
[----:B------:R-:W3:Y:S01]  /*5b550*/  LDG.E R8, desc[UR14][R56.64+0x19c] ;  /* 0x00019c0e38087981 */ /* 0x000ee2000c1e1900 */
[----:B------:R-:W-:Y:S02]  /*5b560*/  R2UR UR4, R54 ;  /* 0x00000000360472ca */ /* 0x000fe400000e0000 */
[----:B------:R-:W-:Y:S01]  /*5b570*/  R2UR UR5, R55 ;  /* 0x00000000370572ca */ /* 0x000fe200000e0000 */
[----:B---3--:R-:W-:-:S04]  /*5b580*/  IMAD.IADD R39, R3, 0x1, R8 ;  /* 0x0000000103277824 */ /* 0x008fc800078e0208 */
[----:B------:R-:W-:-:S08]  /*5b590*/  IMAD.WIDE R38, R39, 0x8, R22 ;  /* 0x0000000827267825 */ /* 0x000fd000078e0216 */
        /* <DEDUP_REMOVED lines=25> */
.L_x_1284:
[----:B------:R-:W-:Y:S05]  /*5b730*/  BSYNC.RECONVERGENT B0 ;  /* 0x0000000000007941 */ /* 0x000fea0003800200 */
.L_x_1283:
        /* <DEDUP_REMOVED lines=15> */
[----:B------:R-:W-:Y:S01]  /*5b830*/  R2UR UR4, R54 ;  /* 0x00000000360472ca */ /* 0x000fe200000e0000 */
[----:B-----5:R-:W-:Y:S01]  /*5b840*/  IMAD.IADD R13, R2, 0x1, R15 ;  /* 0x00000001020d7824 */ /* 0x020fe200078e020f */
[----:B------:R-:W-:-:S03]  /*5b850*/  R2UR UR5, R55 ;  /* 0x00000000370572ca */ /* 0x000fc600000e0000 */
[----:B------:R-:W-:-:S10]  /*5b860*/  IMAD.WIDE R12, R13, 0x8, R22 ;  /* 0x000000080d0c7825 */ /* 0x000fd400078e0216 */
        /* <DEDUP_REMOVED lines=12> */
[----:B------:R-:W-:Y:S02]  /*5b930*/  R2UR UR10, R54 ;  /* 0x00000000360a72ca */ /* 0x000fe400000e0000 */
[----:B------:R-:W-:-:S09]  /*5b940*/  R2UR UR11, R55 ;  /* 0x00000000370b72ca */ /* 0x000fd200000e0000 */
[----:B------:R2:W-:Y:S04]  /*5b950*/  STG.E.64 desc[UR4][R60.64+0x28c8], R70 ;  /* 0x0028c8463c007986 */ /* 0x0005e8000c101b04 */
[----:B------:R-:W3:Y:S04]  /*5b960*/  LDG.E R15, desc[UR10][R56.64+0x19c] ;  /* 0x00019c0a380f7981 */ /* 0x000ee8000c1e1900 */
[----:B---3--:R2:W-:Y:S02]  /*5b970*/  STG.E desc[UR4][R56.64+0x194], R15 ;  /* 0x0001940f38007986 */ /* 0x0085e4000c101904 */
.L_x_1286:
[----:B------:R-:W-:Y:S05]  /*5b980*/  BSYNC.RECONVERGENT B0 ;  /* 0x0000000000007941 */ /* 0x000fea0003800200 */
.L_x_1285:
[----:B------:R-:W-:Y:S01]  /*5b990*/  R2UR UR4, R54 ;  /* 0x00000000360472ca */ /* 0x000fe200000e0000 */
[----:B-----5:R-:W-:Y:S01]  /*5b9a0*/  VIADD R5, R15, 0x1 ;  /* 0x000000010f057836 */ /* 0x020fe20000000000 */
[----:B------:R-:W-:Y:S02]  /*5b9b0*/  R2UR UR5, R55 ;  /* 0x00000000370572ca */ /* 0x000fe400000e0000 */
[----:B------:R-:W-:-:S11]  /*5b9c0*/  ISETP.GE.AND P2, PT, R15, R19, PT ;  /* 0x000000130f00720c */ /* 0x000fd60003f46270 */
[----:B------:R3:W-:Y:S02]  /*5b9d0*/  STG.E desc[UR4][R56.64+0x19c], R5 ;  /* 0x00019c0538007986 */ /* 0x0007e4000c101904 */
[----:B------:R-:W-:Y:S05]  /*5b9e0*/  @!P2 BRA `(.L_x_1287) ;  /* 0xffffffd000dca947 */ /* 0x000fea000383ffff */
.L_x_1255:
[----:B------:R-:W-:Y:S05]  /*5b9f0*/  BSYNC.RECONVERGENT B4 ;  /* 0x0000000000047941 */ /* 0x000fea0003800200 */
.L_x_1217:
[----:B------:R-:W-:Y:S02]  /*5ba00*/  R2UR UR4, R54 ;  /* 0x00000000360472ca */ /* 0x000fe400000e0000 */
[----:B------:R-:W-:-:S13]  /*5ba10*/  R2UR UR5, R55 ;  /* 0x00000000370572ca */ /* 0x000fda00000e0000 */
[----:B0-----:R-:W5:Y:S01]  /*5ba20*/  LDG.E.64 R2, desc[UR4][R60.64+0x28c8] ;  /* 0x0028c8043c027981 */ /* 0x001f62000c1e1b00 */
[----:B------:R-:W-:Y:S02]  /*5ba30*/  IMAD.MOV.U32 R10, RZ, RZ, -0x800000 ;  /* 0xff800000ff0a7424 */ /* 0x000fe400078e00ff */
[----:B------:R-:W-:-:S06]  /*5ba40*/  IMAD.MOV.U32 R11, RZ, RZ, 0x41cdcd64 ;  /* 0x41cdcd64ff0b7424 */ /* 0x000fcc00078e00ff */
[----:B-----5:R-:W-:-:S14]  /*5ba50*/  DSETP.GT.AND P2, PT, |R2|, R10, PT ;  /* 0x0000000a0200722a */ /* 0x020fdc0003f44200 */
[C---:B------:R-:W-:Y:S02]  /*5ba60*/  @!P2 R2UR UR10, R54.reuse ;  /* 0x00000000360aa2ca */ /* 0x040fe400000e0000 */
[C---:B------:R-:W-:Y:S02]  /*5ba70*/  @!P2 R2UR UR11, R55.reuse ;  /* 0x00000000370ba2ca */ /* 0x040fe400000e0000 */
[----:B------:R-:W-:Y:S02]  /*5ba80*/  @!P2 R2UR UR4, R54 ;  /* 0x000000003604a2ca */ /* 0x000fe400000e0000 */
[----:B------:R-:W-:-:S09]  /*5ba90*/  @!P2 R2UR UR5, R55 ;  /* 0x000000003705a2ca */ /* 0x000fd200000e0000 */
[----:B------:R-:W5:Y:S04]  /*5baa0*/  @!P2 LDG.E R2, desc[UR10][R56.64+0x194] ;  /* 0x0001940a3802a981 */ /* 0x000f68000c1e1900 */
[----:B------:R-:W2:Y:S01]  /*5bab0*/  @!P2 LDG.E R4, desc[UR4][R56.64+0x190] ;  /* 0x000190043804a981 */ /* 0x000ea2000c1e1900 */
        /* <DEDUP_REMOVED lines=11> */
[----:B-----5:R-:W-:Y:S01]  /*5bb70*/  @!P2 SHF.R.S32.HI R3, RZ, 0x1f, R2 ;  /* 0x0000001fff03a819 */ /* 0x020fe20000011402 */
[----:B------:R-:W-:-:S02]  /*5bb80*/  @P2 IMAD.MOV.U32 R2, RZ, RZ, 0x1 ;  /* 0x00000001ff022424 */ /* 0x000fc400078e00ff */
[----:B------:R-:W-:Y:S01]  /*5bb90*/  @P2 IMAD.MOV.U32 R3, RZ, RZ, 0x0 ;  /* 0x00000000ff032424 */ /* 0x000fe200078e00ff */
[----:B--23--:R-:W-:Y:S01]  /*5bba0*/  @!P2 SHF.R.S32.HI R5, RZ, 0x1f, R4 ;  /* 0x0000001fff05a819 */ /* 0x00cfe20000011404 */
[----:B------:R-:W-:Y:S01]  /*5bbb0*/  @P2 IMAD.MOV.U32 R4, RZ, RZ, 0x1 ;  /* 0x00000001ff042424 */ /* 0x000fe200078e00ff */
[----:B------:R-:W-:Y:S01]  /*5bbc0*/  IADD3 R2, P4, PT, R2, R58, RZ ;  /* 0x0000003a02027210 */ /* 0x000fe20007f9e0ff */
[----:B------:R-:W-:-:S03]  /*5bbd0*/  @P2 IMAD.MOV.U32 R5, RZ, RZ, 0x0 ;  /* 0x00000000ff052424 */ /* 0x000fc600078e00ff */
[----:B------:R-:W-:Y:S01]  /*5bbe0*/  IADD3 R4, P3, PT, R4, R58, RZ ;  /* 0x0000003a04047210 */ /* 0x000fe20007f7e0ff */
[----:B------:R-:W-:-:S04]  /*5bbf0*/  IMAD.X R3, R3, 0x1, R59, P4 ;  /* 0x0000000103037824 */ /* 0x000fc800020e063b */
[----:B------:R-:W-:Y:S01]  /*5bc00*/  IMAD.X R5, R5, 0x1, R59, P3 ;  /* 0x0000000105057824 */ /* 0x000fe200018e063b */
[----:B------:R-:W2:Y:S04]  /*5bc10*/  LDG.E.U8 R38, desc[UR14][R2.64+0x1b] ;  /* 0x00001b0e02267981 */ /* 0x000ea8000c1e1100 */
[----:B------:R-:W3:Y:S01]  /*5bc20*/  LDG.E.U8 R14, desc[UR12][R4.64] ;  /* 0x0000000c040e7981 */ /* 0x000ee2000c1e1100 */
[----:B------:R-:W-:Y:S01]  /*5bc30*/  BSSY.RECONVERGENT B1, `(.L_x_1288) ;  /* 0x0000270000017945 */ /* 0x000fe20003800200 */
[----:B--2---:R-:W-:Y:S02]  /*5bc40*/  PRMT R6, R38, 0x8880, RZ ;  /* 0x0000888026067816 */ /* 0x004fe400000000ff */
[----:B---3--:R-:W-:-:S05]  /*5bc50*/  PRMT R15, R14, 0x8880, RZ ;  /* 0x000088800e0f7816 */ /* 0x008fca00000000ff */
        /* <DEDUP_REMOVED lines=18> */
[----:B------:R-:W3:Y:S01]  /*5bd80*/  LDG.E.S8 R6, desc[UR4][R2.64+0x1c] ;  /* 0x00001c0402067981 */ /* 0x000ee2000c1e1300 */
        /* <DEDUP_REMOVED lines=13> */
[----:B------:R-:W-:-:S04]  /*5be60*/  IMAD.MOV.U32 R8, RZ, RZ, 0x448 ;  /* 0x00000448ff087424 */ /* 0x000fc800078e00ff */
        /* <DEDUP_REMOVED lines=10> */
[----:B------:R-:W3:Y:S04]  /*5bf10*/  LDG.E.S8 R6, desc[UR12][R4.64] ;  /* 0x0000000c04067981 */ /* 0x000ee8000c1e1300 */
[----:B------:R-:W3:Y:S04]  /*5bf20*/  LDG.E.U8 R13, desc[UR18][R4.64+0x1] ;  /* 0x00000112040d7981 */ /* 0x000ee8000c1e1100 */
[----:B------:R-:W5:Y:S01]  /*5bf30*/  LDG.E.S8 R12, desc[UR16][R2.64+0x1c] ;  /* 0x00001c10020c7981 */ /* 0x000f62000c1e1300 */
[----:B--2---:R-:W-:-:S02]  /*5bf40*/  PRMT R14, R7, 0x3340, RZ ;  /* 0x00003340070e7816 */ /* 0x004fc400000000ff */
        /* <DEDUP_REMOVED lines=127> */
.L_x_1293:
[----:B------:R-:W-:Y:S05]  /*5c740*/  BSYNC.RECONVERGENT B2 ;  /* 0x0000000000027941 */ /* 0x000fea0003800200 */
.L_x_1292:
        /* <DEDUP_REMOVED lines=28> */
.L_x_1296:
[----:B------:R-:W-:Y:S05]  /*5c910*/  BSYNC.RECONVERGENT B2 ;  /* 0x0000000000027941 */ /* 0x000fea0003800200 */
.L_x_1295:
        /* <DEDUP_REMOVED lines=19> */
.L_x_1294:
        /* <DEDUP_REMOVED lines=13> */
.L_x_1291:
[----:B------:R-:W-:Y:S05]  /*5cb20*/  BSYNC.RECONVERGENT B0 ;  /* 0x0000000000007941 */ /* 0x000fea0003800200 */
.L_x_1290:
        /* <DEDUP_REMOVED lines=22> */
[C---:B------:R-:W-:Y:S02]  /*5cc90*/  R2UR UR4, R54.reuse ;  /* 0x00000000360472ca */ /* 0x040fe400000e0000 */
[----:B------:R-:W-:Y:S01]  /*5cca0*/  R2UR UR5, R55 ;  /* 0x00000000370572ca */ /* 0x000fe200000e0000 */
        /* <DEDUP_REMOVED lines=69> */
.L_x_1300:
[----:B------:R-:W-:Y:S05]  /*5d100*/  BSYNC.RECONVERGENT B2 ;  /* 0x0000000000027941 */ /* 0x000fea0003800200 */
.L_x_1299:
        /* <DEDUP_REMOVED lines=28> */
.L_x_1303:
[----:B------:R-:W-:Y:S05]  /*5d2d0*/  BSYNC.RECONVERGENT B2 ;  /* 0x0000000000027941 */ /* 0x000fea0003800200 */
.L_x_1302:
        /* <DEDUP_REMOVED lines=19> */
.L_x_1301:
        /* <DEDUP_REMOVED lines=13> */
.L_x_1298:
[----:B------:R-:W-:Y:S05]  /*5d4e0*/  BSYNC.RECONVERGENT B0 ;  /* 0x0000000000007941 */ /* 0x000fea0003800200 */
.L_x_1297:
        /* <DEDUP_REMOVED lines=30> */
.L_x_1305:
[----:B------:R-:W-:Y:S01]  /*5d6d0*/  IMAD R12, R14, 0x5, R15 ;  /* 0x000000050e0c7824 */ /* 0x000fe200078e020f */
[----:B------:R-:W-:Y:S02]  /*5d6e0*/  R2UR UR4, R54 ;  /* 0x00000000360472ca */ /* 0x000fe400000e0000 */
[C---:B------:R-:W-:Y:S02]  /*5d6f0*/  R2UR UR5, R55.reuse ;  /* 0x00000000370572ca */ /* 0x040fe400000e0000 */
[----:B------:R-:W-:Y:S02]  /*5d700*/  LEA R40, R12, 0x10000, 0x3 ;  /* 0x000100000c287811 */ /* 0x000fe400078e18ff */
[----:B------:R-:W2:Y:S01]  /*5d710*/  LDC.64 R12, c[0x3][R8+0x55f0] ;  /* 0x00d57c00080c7b82 */ /* 0x000ea20000000a00 */
[----:B------:R-:W-:Y:S02]  /*5d720*/  R2UR UR10, R54 ;  /* 0x00000000360a72ca */ /* 0x000fe400000e0000 */
[----:B------:R-:W-:-:S02]  /*5d730*/  R2UR UR11, R55 ;  /* 0x00000000370b72ca */ /* 0x000fc400000e0000 */
[C---:B------:R-:W-:Y:S02]  /*5d740*/  R2UR UR12, R54.reuse ;  /* 0x00000000360c72ca */ /* 0x040fe400000e0000 */
[C---:B------:R-:W-:Y:S01]  /*5d750*/  R2UR UR13, R55.reuse ;  /* 0x00000000370d72ca */ /* 0x040fe200000e0000 */
[----:B------:R-:W2:Y:S01]  /*5d760*/  LDC.64 R14, c[0x3][R40+-0x4a38] ;  /* 0x00ed7200280e7b82 */ /* 0x000ea20000000a00 */
        /* <DEDUP_REMOVED lines=57> */
.L_x_1308:
[----:B------:R-:W-:Y:S05]  /*5db00*/  BSYNC.RECONVERGENT B2 ;  /* 0x0000000000027941 */ /* 0x000fea0003800200 */
.L_x_1307:
        /* <DEDUP_REMOVED lines=28> */
.L_x_1311:
[----:B------:R-:W-:Y:S05]  /*5dcd0*/  BSYNC.RECONVERGENT B2 ;  /* 0x0000000000027941 */ /* 0x000fea0003800200 */
.L_x_1310:
        /* <DEDUP_REMOVED lines=19> */
.L_x_1309:
        /* <DEDUP_REMOVED lines=13> */
.L_x_1306:
[----:B------:R-:W-:Y:S05]  /*5dee0*/  BSYNC.RECONVERGENT B0 ;  /* 0x0000000000007941 */ /* 0x000fea0003800200 */
.L_x_1304:
        /* <DEDUP_REMOVED lines=22> */
[----:B-1----:R-:W-:-:S08]  /*5e050*/  DFMA R2, -R64, R38, 1 ;  /* 0x3ff000004002742b */ /* 0x002fd00000000126 */
        /* <DEDUP_REMOVED lines=13> */
[----:B------:R-:W-:Y:S05]  /*5e130*/  BMOV.32.CLEAR RZ, B11 ;  /* 0x000000000bff7355 */ /* 0x000fea0000100000 */
[----:B------:R-:W-:-:S07]  /*5e140*/  MOV R38, 0x5e160 ;  /* 0x0005e16000267802 */ /* 0x000fce0000000f00 */
[----:B------:R-:W-:Y:S05]  /*5e150*/  CALL.REL.NOINC `($__internal_0_$__cuda_sm20_div_rn_f64_full) ;  /* 0x0000007800487944 */ /* 0x000fea0003c00000 */
.L_x_1313:
[----:B------:R-:W-:Y:S05]  /*5e160*/  BSYNC.RECONVERGENT B0 ;  /* 0x0000000000007941 */ /* 0x000fea0003800200 */
.L_x_1312:
        /* <DEDUP_REMOVED lines=22> */
.L_x_1314:
[C---:B------:R-:W-:Y:S02]  /*5e2d0*/  R2UR UR4, R54.reuse ;  /* 0x00000000360472ca */ /* 0x040fe400000e0000 */
[C---:B------:R-:W-:Y:S02]  /*5e2e0*/  R2UR UR5, R55.reuse ;  /* 0x00000000370572ca */ /* 0x040fe400000e0000 */
[----:B------:R-:W-:Y:S02]  /*5e2f0*/  R2UR UR10, R54 ;  /* 0x00000000360a72ca */ /* 0x000fe400000e0000 */
[----:B------:R-:W-:-:S09]  /*5e300*/  R2UR UR11, R55 ;  /* 0x00000000370b72ca */ /* 0x000fd200000e0000 */
[----:B------:R3:W-:Y:S04]  /*5e310*/  STG.E.64 desc[UR4][R60.64+0x28d0], R6 ;  /* 0x0028d0063c007986 */ /* 0x0007e8000c101b04 */
[----:B------:R3:W-:Y:S02]  /*5e320*/  STG.E.64 desc[UR10][R60.64+0x28d8], R12 ;  /* 0x0028d80c3c007986 */ /* 0x0007e4000c101b0a */
.L_x_1289:
[----:B------:R-:W-:Y:S05]  /*5e330*/  BSYNC.RECONVERGENT B1 ;  /* 0x0000000000017941 */ /* 0x000fea0003800200 */
.L_x_1288:
[----:B------:R-:W-:Y:S01]  /*5e340*/  R2UR UR4, R54 ;  /* 0x00000000360472ca */ /* 0x000fe200000e0000 */
[----:B------:R-:W-:Y:S01]  /*5e350*/  BSSY.RECONVERGENT B0, `(.L_x_1315) ;  /* 0x0000011000007945 */ /* 0x000fe20003800200 */
[----:B------:R-:W-:Y:S02]  /*5e360*/  R2UR UR5, R55 ;  /* 0x00000000370572ca */ /* 0x000fe400000e0000 */
[----:B------:R-:W-:-:S11]  /*5e370*/  ISETP.GE.AND P3, PT, R19, 0x1, PT ;  /* 0x000000011300780c */ /* 0x000fd60003f66270 */
[----:B------:R0:W-:Y:S02]  /*5e380*/  STG.E desc[UR4][R56.64+0x198], RZ ;  /* 0x000198ff38007986 */ /* 0x0001e4000c101904 */
[----:B------:R-:W-:Y:S05]  /*5e390*/  @!P3 BRA `(.L_x_1316) ;  /* 0x000000000030b947 */ /* 0x000fea0003800000 */
[----:B------:R-:W-:-:S07]  /*5e3a0*/  IMAD.MOV.U32 R5, RZ, RZ, RZ ;  /* 0x000000ffff057224 */ /* 0x000fce00078e00ff */
.L_x_1317:
        /* <DEDUP_REMOVED lines=11> */
.L_x_1316:
[----:B------:R-:W-:Y:S05]  /*5e460*/  BSYNC.RECONVERGENT B0 ;  /* 0x0000000000007941 */ /* 0x000fea0003800200 */
.L_x_1315:
[----:B------:R-:W-:Y:S01]  /*5e470*/  R2UR UR4, R54 ;  /* 0x00000000360472ca */ /* 0x000fe200000e0000 */
[----:B------:R-:W-:Y:S01]  /*5e480*/  BSSY.RECONVERGENT B0, `(.L_x_1318) ;  /* 0x0000010000007945 */ /* 0x000fe20003800200 */
[----:B------:R-:W-:-:S13]  /*5e490*/  R2UR UR5, R55 ;  /* 0x00000000370572ca */ /* 0x000fda00000e0000 */
[----:B------:R0:W-:Y:S01]  /*5e4a0*/  STG.E desc[UR4][R56.64+0x19c], RZ ;  /* 0x00019cff38007986 */ /* 0x0001e2000c101904 */
[----:B------:R-:W-:Y:S05]  /*5e4b0*/  @!P3 BRA `(.L_x_1319) ;  /* 0x000000000030b947 */ /* 0x000fea0003800000 */
[----:B------:R-:W-:-:S07]  /*5e4c0*/  IMAD.MOV.U32 R5, RZ, RZ, RZ ;  /* 0x000000ffff057224 */ /* 0x000fce00078e00ff */
.L_x_1320:
        /* <DEDUP_REMOVED lines=11> */
.L_x_1319:
[----:B------:R-:W-:Y:S05]  /*5e580*/  BSYNC.RECONVERGENT B0 ;  /* 0x0000000000007941 */ /* 0x000fea0003800200 */
.L_x_1318:
[C---:B------:R-:W-:Y:S02]  /*5e590*/  R2UR UR4, R54.reuse ;  /* 0x00000000360472ca */ /* 0x040fe400000e0000 */
[C---:B------:R-:W-:Y:S02]  /*5e5a0*/  R2UR UR5, R55.reuse ;  /* 0x00000000370572ca */ /* 0x040fe400000e0000 */
[----:B------:R-:W-:Y:S02]  /*5e5b0*/  R2UR UR10, R54 ;  /* 0x00000000360a72ca */ /* 0x000fe400000e0000 */
[----:B------:R-:W-:-:S09]  /*5e5c0*/  R2UR UR11, R55 ;  /* 0x00000000370b72ca */ /* 0x000fd200000e0000 */
[----:B0-23--:R-:W2:Y:S04]  /*5e5d0*/  LDG.E R7, desc[UR4][R56.64+0x190] ;  /* 0x0001900438077981 */ /* 0x00dea8000c1e1900 */
[----:B------:R-:W3:Y:S01]  /*5e5e0*/  LDG.E R5, desc[UR10][R56.64+0x194] ;  /* 0x0001940a38057981 */ /* 0x000ee2000c1e1900 */
[----:B------:R-:W-:Y:S02]  /*5e5f0*/  VIADD R3, R9, 0xffffffff ;  /* 0xffffffff09037836 */ /* 0x000fe40000000000 */
[----:B--2---:R-:W-:Y:S02]  /*5e600*/  VIADD R15, R7, 0xffffffff ;  /* 0xffffffff070f7836 */ /* 0x004fe40000000000 */
[----:B---3--:R-:W-:-:S04]  /*5e610*/  IMAD.IADD R2, R5, 0x1, R3 ;  /* 0x0000000105027824 */ /* 0x008fc800078e0203 */
[----:B------:R-:W-:-:S04]  /*5e620*/  IMAD R13, R19, R15, R2 ;  /* 0x0000000f130d7224 */ /* 0x000fc800078e0202 */
[----:B------:R-:W-:-:S06]  /*5e630*/  IMAD.WIDE R12, R13, 0x8, R22 ;  /* 0x000000080d0c7825 */ /* 0x000fcc00078e0216 */
[----:B------:R-:W2:Y:S02]  /*5e640*/  LDG.E.64 R12, desc[UR4][R12.64] ;  /* 0x000000040c0c7981 */ /* 0x000ea4000c1e1b00 */
[----:B--2---:R-:W-:Y:S01]  /*5e650*/  DSETP.GEU.AND P2, PT, |R12|, R10, PT ;  /* 0x0000000a0c00722a */ /* 0x004fe20003f4e200 */
[----:B------:R-:W-:Y:S02]  /*5e660*/  IMAD.MOV.U32 R10, RZ, RZ, R36 ;  /* 0x000000ffff0a7224 */ /* 0x000fe400078e0024 */
[----:B------:R-:W-:-:S11]  /*5e670*/  IMAD.MOV.U32 R11, RZ, RZ, 0x0 ;  /* 0x00000000ff0b7424 */ /* 0x000fd600078e00ff */
[----:B-1--4-:R-:W-:Y:S05]  /*5e680*/  @P2 RET.REL.NODEC R10 `(_Z16candidate_primerPcPiS0_iiiS_PdS0_Pf) ;  /* 0xfffffa180a5c2950 */ /* 0x012fea0003c3ffff */
[----:B------:R-:W-:Y:S01]  /*5e690*/  R2UR UR4, R54 ;  /* 0x00000000360472ca */ /* 0x000fe200000e0000 */
[----:B------:R-:W-:Y:S01]  /*5e6a0*/  VIADD R4, R16, 0x18 ;  /* 0x0000001810047836 */ /* 0x000fe20000000000 */
[----:B------:R-:W-:Y:S01]  /*5e6b0*/  R2UR UR5, R55 ;  /* 0x00000000370572ca */ /* 0x000fe200000e0000 */
[----:B------:R-:W-:Y:S01]  /*5e6c0*/  IMAD.WIDE R10, R15, 0x4, R56 ;  /* 0x000000040f0a7825 */ /* 0x000fe200078e0238 */
[----:B------:R-:W-:Y:S01]  /*5e6d0*/  R2UR UR10, R54 ;  /* 0x00000000360a72ca */ /* 0x000fe200000e0000 */
[----:B------:R-:W-:Y:S01]  /*5e6e0*/  BSSY.RECONVERGENT B4, `(.L_x_1321) ;  /* 0x000062c000047945 */ /* 0x000fe20003800200 */
[----:B------:R-:W-:Y:S01]  /*5e6f0*/  R2UR UR11, R55 ;  /* 0x00000000370b72ca */ /* 0x000fe200000e0000 */
[----:B------:R-:W-:Y:S02]  /*5e700*/  IMAD.IADD R13, R5, 0x1, R4 ;  /* 0x00000001050d7824 */ /* 0x000fe400078e0204 */
[----:B------:R-:W-:Y:S02]  /*5e710*/  VIADD R2, R9, 0x270 ;  /* 0x0000027009027836 */ /* 0x000fe40000000000 */
[----:B------:R-:W-:-:S04]  /*5e720*/  IMAD.WIDE R12, R13, 0x4, R20 ;  /* 0x000000040d0c7825 */ /* 0x000fc800078e0214 */
[----:B------:R0:W-:Y:S01]  /*5e730*/  STG.E desc[UR4][R10.64], R5 ;  /* 0x000000050a007986 */ /* 0x0001e2000c101904 */
[----:B------:R-:W-:Y:S02]  /*5e740*/  VIADD R9, R9, 0x26f ;  /* 0x0000026f09097836 */ /* 0x000fe40000000000 */
[----:B------:R-:W-:Y:S01]  /*5e750*/  VIADD R6, R16, 0xffffffff ;  /* 0xffffffff10067836 */ /* 0x000fe20000000000 */
[----:B------:R0:W-:Y:S06]  /*5e760*/  STG.E desc[UR10][R12.64], R7 ;  /* 0x000000070c007986 */ /* 0x0001ec000c10190a */
.L_x_1393:
[----:B------:R-:W-:Y:S01]  /*5e770*/  R2UR UR4, R54 ;  /* 0x00000000360472ca */ /* 0x000fe200000e0000 */
[----:B0-----:R-:W-:Y:S01]  /*5e780*/  IMAD.IADD R8, R0, 0x1, R5 ;  /* 0x0000000100087824 */ /* 0x001fe200078e0205 */
[C---:B------:R-:W-:Y:S01]  /*5e790*/  R2UR UR5, R55.reuse ;  /* 0x00000000370572ca */ /* 0x040fe200000e0000 */
[----:B------:R-:W-:Y:S01]  /*5e7a0*/  IMAD.MOV.U32 R40, RZ, RZ, 0x0 ;  /* 0x00000000ff287424 */ /* 0x000fe200078e00ff */
[C---:B------:R-:W-:Y:S01]  /*5e7b0*/  R2UR UR10, R54.reuse ;  /* 0x00000000360a72ca */ /* 0x040fe200000e0000 */
[----:B--2---:R-:W-:Y:S01]  /*5e7c0*/  IMAD.MOV.U32 R41, RZ, RZ, -0x40100000 ;  /* 0xbff00000ff297424 */ /* 0x004fe200078e00ff */
[C---:B------:R-:W-:Y:S01]  /*5e7d0*/  R2UR UR11, R55.reuse ;  /* 0x00000000370b72ca */ /* 0x040fe200000e0000 */
[----:B------:R-:W-:Y:S01]  /*5e7e0*/  IMAD.MOV.U32 R38, RZ, RZ, 0x0 ;  /* 0x00000000ff267424 */ /* 0x000fe200078e00ff */
[----:B------:R-:W-:Y:S01]  /*5e7f0*/  R2UR UR12, R54 ;  /* 0x00000000360c72ca */ /* 0x000fe200000e0000 */
[----:B------:R-:W-:Y:S01]  /*5e800*/  IMAD.MOV.U32 R39, RZ, RZ, 0x7ff00000 ;  /* 0x7ff00000ff277424 */ /* 0x000fe200078e00ff */
[----:B------:R-:W-:-:S02]  /*5e810*/  R2UR UR13, R55 ;  /* 0x00000000370d72ca */ /* 0x000fc400000e0000 */
[----:B------:R-:W-:Y:S02]  /*5e820*/  R2UR UR14, R54 ;  /* 0x00000000360e72ca */ /* 0x000fe400000e0000 */
[----:B------:R-:W-:Y:S01]  /*5e830*/  R2UR UR15, R55 ;  /* 0x00000000370f72ca */ /* 0x000fe200000e0000 */
[----:B-1----:R1:W-:Y:S01]  /*5e840*/  STG.E.64 desc[UR4][R60.64+0x28f0], R40 ;  /* 0x0028f0283c007986 */ /* 0x0023e2000c101b04 */
[C---:B0---4-:R-:W-:Y:S02]  /*5e850*/  IADD3 R12, P2, PT, R7.reuse, R58, RZ ;  /* 0x0000003a070c7210 */ /* 0x051fe40007f5e0ff */
[C---:B------:R-:W-:Y:S01]  /*5e860*/  IADD3 R10, P3, PT, R8.reuse, R25, RZ ;  /* 0x00000019080a7210 */ /* 0x040fe20007f7e0ff */
[----:B------:R1:W-:Y:S01]  /*5e870*/  STG.E.64 desc[UR10][R60.64+0x28f8], R38 ;  /* 0x0028f8263c007986 */ /* 0x0003e2000c101b0a */
[----:B------:R-:W-:Y:S02]  /*5e880*/  LEA.HI.X.SX32 R13, R7, R59, 0x1, P2 ;  /* 0x0000003b070d7211 */ /* 0x000fe400010f0eff */
[----:B------:R-:W-:-:S03]  /*5e890*/  LEA.HI.X.SX32 R11, R8, R24, 0x1, P3 ;  /* 0x00000018080b7211 */ /* 0x000fc600018f0eff */
[----:B------:R-:W2:Y:S04]  /*5e8a0*/  LDG.E.U8 R15, desc[UR12][R12.64] ;  /* 0x0000000c0c0f7981 */ /* 0x000ea8000c1e1100 */
[----:B---3--:R-:W3:Y:S01]  /*5e8b0*/  LDG.E.U8 R45, desc[UR14][R10.64] ;  /* 0x0000000e0a2d7981 */ /* 0x008ee2000c1e1100 */
[----:B------:R-:W-:Y:S01]  /*5e8c0*/  BSSY.RECONVERGENT B1, `(.L_x_1322) ;  /* 0x000024c000017945 */ /* 0x000fe20003800200 */
[----:B--2---:R-:W-:Y:S02]  /*5e8d0*/  PRMT R43, R15, 0x8880, RZ ;  /* 0x000088800f2b7816 */ /* 0x004fe400000000ff */
[----:B---3--:R-:W-:-:S05]  /*5e8e0*/  PRMT R8, R45, 0x8880, RZ ;  /* 0x000088802d087816 */ /* 0x008fca00000000ff */
[----:B------:R-:W-:-:S05]  /*5e8f0*/  IMAD.IADD R8, R43, 0x1, R8 ;  /* 0x000000012b087824 */ /* 0x000fca00078e0208 */
[----:B------:R-:W-:-:S13]  /*5e900*/  ISETP.NE.AND P2, PT, R8, 0x3, PT ;  /* 0x000000030800780c */ /* 0x000fda0003f45270 */
[----:B-1----:R-:W-:Y:S05]  /*5e910*/  @!P2 BRA `(.L_x_1323) ;  /* 0x000000000038a947 */ /* 0x002fea0003800000 */
        /* <DEDUP_REMOVED lines=14> */
.L_x_1323:
        /* <DEDUP_REMOVED lines=57> */
[----:B------:R-:W2:Y:S04]  /*5ed90*/  LDG.E.U8 R44, desc[UR18][R12.64] ;  /* 0x000000120c2c7981 */ /* 0x000ea8000c1e1100 */
        /* <DEDUP_REMOVED lines=8> */
[C---:B--2---:R-:W-:Y:S02]  /*5ee20*/  PRMT R45, R44.reuse, 0x8880, RZ ;  /* 0x000088802c2d7816 */ /* 0x044fe400000000ff */
[----:B------:R-:W-:Y:S02]  /*5ee30*/  PRMT R44, R44, 0x8880, RZ ;  /* 0x000088802c2c7816 */ /* 0x000fe400000000ff */
[----:B---3--:R-:W-:-:S05]  /*5ee40*/  PRMT R43, R42, 0x5410, R63 ;  /* 0x000054102a2b7816 */ /* 0x008fca000000003f */
[----:B------:R-:W-:-:S04]  /*5ee50*/  IDP.2A.LO.S16.U8 R43, R43, R64, R45 ;  /* 0x000000402b2b7226 */ /* 0x000fc8000000122d */
[----:B------:R-:W-:-:S04]  /*5ee60*/  IMAD R65, R43, 0x8, R8 ;  /* 0x000000082b417824 */ /* 0x000fc800078e0208 */
[----:B------:R-:W0:Y:S02]  /*5ee70*/  LDC.64 R42, c[0x3][R65+0x5208] ;  /* 0x00d48200412a7b82 */ /* 0x000e240000000a00 */
[----:B0-----:R-:W-:Y:S01]  /*5ee80*/  DSETP.GEU.AND P3, PT, |R42|, R14, PT ;  /* 0x0000000e2a00722a */ /* 0x001fe20003f6e200 */
[----:B------:R-:W-:-:S05]  /*5ee90*/  IMAD.MOV.U32 R42, RZ, RZ, R44 ;  /* 0x000000ffff2a7224 */ /* 0x000fca00078e002c */
[----:B------:R-:W-:-:S08]  /*5eea0*/  PRMT R42, R42, 0x5410, R42 ;  /* 0x000054102a2a7816 */ /* 0x000fd0000000002a */
[----:B-1----:R-:W-:Y:S05]  /*5eeb0*/  @P3 BRA `(.L_x_1326) ;  /* 0x0000001000443947 */ /* 0x002fea0003800000 */
        /* <DEDUP_REMOVED lines=18> */
[----:B------:R-:W1:Y:S01]  /*5efe0*/  LDC.64 R42, c[0x3][R65+0x4e20] ;  /* 0x00d38800412a7b82 */ /* 0x000e620000000a00 */
[----:B------:R-:W-:-:S02]  /*5eff0*/  R2UR UR14, R54 ;  /* 0x00000000360e72ca */ /* 0x000fc400000e0000 */
[C---:B------:R-:W-:Y:S02]  /*5f000*/  R2UR UR15, R55.reuse ;  /* 0x00000000370f72ca */ /* 0x040fe400000e0000 */
[C---:B------:R-:W-:Y:S01]  /*5f010*/  R2UR UR10, R54.reuse ;  /* 0x00000000360a72ca */ /* 0x040fe200000e0000 */
[----:B------:R-:W2:Y:S01]  /*5f020*/  LDG.E.64 R90, desc[UR4][R60.64+0x28b8] ;  /* 0x0028b8043c5a7981 */ /* 0x000ea2000c1e1b00 */
[C---:B------:R-:W-:Y:S01]  /*5f030*/  R2UR UR11, R55.reuse ;  /* 0x00000000370b72ca */ /* 0x040fe200000e0000 */
[----:B------:R-:W1:Y:S01]  /*5f040*/  LDC.64 R62, c[0x3][R66+-0x4a38] ;  /* 0x00ed7200423e7b82 */ /* 0x000e620000000a00 */
[----:B------:R-:W-:Y:S01]  /*5f050*/  R2UR UR16, R54 ;  /* 0x00000000361072ca */ /* 0x000fe200000e0000 */
[----:B------:R-:W3:Y:S01]  /*5f060*/  LDG.E.64 R92, desc[UR4][R60.64+0x28b0] ;  /* 0x0028b0043c5c7981 */ /* 0x000ee2000c1e1b00 */
[----:B------:R-:W-:-:S09]  /*5f070*/  R2UR UR17, R55 ;  /* 0x00000000371172ca */ /* 0x000fd200000e0000 */
[----:B------:R-:W4:Y:S01]  /*5f080*/  LDG.E.64 R78, desc[UR10][R60.64+0x28c0] ;  /* 0x0028c00a3c4e7981 */ /* 0x000f22000c1e1b00 */
[----:B-1----:R-:W-:-:S08]  /*5f090*/  DADD R42, R62, R42 ;  /* 0x000000003e2a7229 */ /* 0x002fd0000000002a */
[----:B0-----:R-:W-:-:S07]  /*5f0a0*/  DADD R44, R42, R44 ;  /* 0x000000002a2c7229 */ /* 0x001fce000000002c */
[----:B------:R0:W-:Y:S04]  /*5f0b0*/  STG.E.64 desc[UR4][R60.64+0x2918], R44 ;  /* 0x0029182c3c007986 */ /* 0x0001e8000c101b04 */
[----:B------:R-:W5:Y:S04]  /*5f0c0*/  LDG.E.S8 R42, desc[UR12][R10.64] ;  /* 0x0000000c0a2a7981 */ /* 0x000f68000c1e1300 */
[----:B------:R-:W5:Y:S04]  /*5f0d0*/  LDG.E.S8 R67, desc[UR14][R10.64+-0x1] ;  /* 0xffffff0e0a437981 */ /* 0x000f68000c1e1300 */
[----:B------:R-:W2:Y:S04]  /*5f0e0*/  LDG.E.S8 R43, desc[UR10][R12.64] ;  /* 0x0000000a0c2b7981 */ /* 0x000ea8000c1e1300 */
[----:B------:R-:W3:Y:S01]  /*5f0f0*/  LDG.E.S8 R62, desc[UR16][R12.64+-0x1] ;  /* 0xffffff100c3e7981 */ /* 0x000ee2000c1e1300 */
[----:B------:R-:W-:Y:S01]  /*5f100*/  BSSY.RECONVERGENT B2, `(.L_x_1328) ;  /* 0x0000030000027945 */ /* 0x000fe20003800200 */
[--C-:B-----5:R-:W-:Y:S01]  /*5f110*/  PRMT R67, R67, 0x5410, R42.reuse ;  /* 0x0000541043437816 */ /* 0x120fe2000000002a */
[----:B--2---:R-:W-:-:S04]  /*5f120*/  IMAD R63, R43, 0x5, R42 ;  /* 0x000000052b3f7824 */ /* 0x004fc800078e022a */
[----:B------:R-:W-:Y:S02]  /*5f130*/  IDP.2A.LO.S16.U8 R67, R67, R64, R43 ;  /* 0x0000004043437226 */ /* 0x000fe4000000122b */
[----:B------:R-:W-:Y:S01]  /*5f140*/  IMAD R43, R42, 0x18, R63 ;  /* 0x000000182a2b7824 */ /* 0x000fe200078e023f */
[----:B------:R-:W-:Y:S01]  /*5f150*/  LEA R71, R63, 0x10000, 0x3 ;  /* 0x000100003f477811 */ /* 0x000fe200078e18ff */
[----:B------:R-:W-:Y:S02]  /*5f160*/  IMAD R8, R67, 0x8, R8 ;  /* 0x0000000843087824 */ /* 0x000fe400078e0208 */
[----:B---3--:R-:W-:Y:S01]  /*5f170*/  IMAD.IADD R43, R62, 0x1, R43 ;  /* 0x000000013e2b7824 */ /* 0x008fe200078e022b */
[----:B------:R-:W1:Y:S03]  /*5f180*/  LDC.64 R64, c[0x3][R71+-0x4970] ;  /* 0x00eda40047407b82 */ /* 0x000e660000000a00 */
[----:B------:R-:W-:-:S05]  /*5f190*/  IMAD.SHL.U32 R70, R43, 0x8, RZ ;  /* 0x000000082b467824 */ /* 0x000fca00078e00ff */
[----:B------:R-:W1:Y:S08]  /*5f1a0*/  LDC.64 R62, c[0x3][R8+0x5208] ;  /* 0x00d48200083e7b82 */ /* 0x000e700000000a00 */
[----:B------:R-:W2:Y:S01]  /*5f1b0*/  LDC.64 R42, c[0x3][R70+0x5e20] ;  /* 0x00d78800462a7b82 */ /* 0x000ea20000000a00 */
[----:B-1----:R-:W-:-:S08]  /*5f1c0*/  DADD R62, R64, R62 ;  /* 0x00000000403e7229 */ /* 0x002fd0000000003e */
        /* <DEDUP_REMOVED lines=35> */
.L_x_1329:
[----:B------:R-:W-:Y:S05]  /*5f400*/  BSYNC.RECONVERGENT B2 ;  /* 0x0000000000027941 */ /* 0x000fea0003800200 */
.L_x_1328:
        /* <DEDUP_REMOVED lines=28> */
.L_x_1332:
[----:B------:R-:W-:Y:S05]  /*5f5d0*/  BSYNC.RECONVERGENT B2 ;  /* 0x0000000000027941 */ /* 0x000fea0003800200 */
.L_x_1331:
        /* <DEDUP_REMOVED lines=19> */
.L_x_1330:
        /* <DEDUP_REMOVED lines=14> */
.L_x_1327:
[----:B------:R-:W-:Y:S01]  /*5f7f0*/  IMAD R44, R63, -0x18, R44 ;  /* 0xffffffe83f2c7824 */ /* 0x000fe200078e022c */
[----:B------:R-:W-:Y:S02]  /*5f800*/  R2UR UR4, R54 ;  /* 0x00000000360472ca */ /* 0x000fe400000e0000 */
[C---:B------:R-:W-:Y:S02]  /*5f810*/  R2UR UR5, R55.reuse ;  /* 0x00000000370572ca */ /* 0x040fe400000e0000 */
[----:B------:R-:W-:Y:S02]  /*5f820*/  LEA R62, R44, 0x10000, 0x3 ;  /* 0x000100002c3e7811 */ /* 0x000fe400078e18ff */
[----:B------:R-:W0:Y:S01]  /*5f830*/  LDC.64 R44, c[0x3][R65+0x4e20] ;  /* 0x00d38800412c7b82 */ /* 0x000e220000000a00 */
[----:B------:R-:W-:Y:S02]  /*5f840*/  R2UR UR12, R54 ;  /* 0x00000000360c72ca */ /* 0x000fe400000e0000 */
[----:B------:R-:W-:-:S02]  /*5f850*/  R2UR UR13, R55 ;  /* 0x00000000370d72ca */ /* 0x000fc400000e0000 */
[C---:B------:R-:W-:Y:S02]  /*5f860*/  R2UR UR14, R54.reuse ;  /* 0x00000000360e72ca */ /* 0x040fe400000e0000 */
[C---:B------:R-:W-:Y:S01]  /*5f870*/  R2UR UR15, R55.reuse ;  /* 0x00000000370f72ca */ /* 0x040fe200000e0000 */
[----:B------:R-:W0:Y:S01]  /*5f880*/  LDC.64 R42, c[0x3][R62+-0x4a38] ;  /* 0x00ed72003e2a7b82 */ /* 0x000e220000000a00 */
        /* <DEDUP_REMOVED lines=16> */
[----:B------:R-:W1:Y:S08]  /*5f990*/  LDC.64 R62, c[0x3][R70+-0x4970] ;  /* 0x00eda400463e7b82 */ /* 0x000e700000000a00 */
[----:B------:R-:W1:Y:S02]  /*5f9a0*/  LDC.64 R42, c[0x3][R8+0x5208] ;  /* 0x00d48200082a7b82 */ /* 0x000e640000000a00 */
[----:B-1----:R-:W-:-:S08]  /*5f9b0*/  DADD R42, R62, R42 ;  /* 0x000000003e2a7229 */ /* 0x002fd0000000002a */
        /* <DEDUP_REMOVED lines=34> */
.L_x_1335:
[----:B------:R-:W-:Y:S05]  /*5fbe0*/  BSYNC.RECONVERGENT B2 ;  /* 0x0000000000027941 */ /* 0x000fea0003800200 */
.L_x_1334:
        /* <DEDUP_REMOVED lines=28> */
.L_x_1338:
[----:B------:R-:W-:Y:S05]  /*5fdb0*/  BSYNC.RECONVERGENT B2 ;  /* 0x0000000000027941 */ /* 0x000fea0003800200 */
.L_x_1337:
        /* <DEDUP_REMOVED lines=19> */
.L_x_1336:
        /* <DEDUP_REMOVED lines=14> */
.L_x_1326:
        /* <DEDUP_REMOVED lines=21> */
.L_x_1339:
        /* <DEDUP_REMOVED lines=9> */
[----:B------:R-:W-:-:S03]  /*601b0*/  R2UR UR11, R55 ;  /* 0x00000000370b72ca */ /* 0x000fc600000e0000 */
[----:B------:R-:W2:Y:S04]  /*601c0*/  LDG.E.64 R90, desc[UR4][R60.64+0x28b8] ;  /* 0x0028b8043c5a7981 */ /* 0x000ea8000c1e1b00 */
[----:B------:R-:W3:Y:S06]  /*601d0*/  LDG.E.64 R92, desc[UR4][R60.64+0x28b0] ;  /* 0x0028b0043c5c7981 */ /* 0x000eec000c1e1b00 */
        /* <DEDUP_REMOVED lines=13> */
[----:B------:R-:W-:Y:S01]  /*602b0*/  IMAD.SHL.U32 R8, R42, 0x8, RZ ;  /* 0x000000082a087824 */ /* 0x000fe200078e00ff */
        /* <DEDUP_REMOVED lines=37> */
.L_x_1341:
[----:B------:R-:W-:Y:S05]  /*60510*/  BSYNC.RECONVERGENT B2 ;  /* 0x0000000000027941 */ /* 0x000fea0003800200 */
.L_x_1340:
        /* <DEDUP_REMOVED lines=28> */
.L_x_1344:
[----:B------:R-:W-:Y:S05]  /*606e0*/  BSYNC.RECONVERGENT B2 ;  /* 0x0000000000027941 */ /* 0x000fea0003800200 */
.L_x_1343:
        /* <DEDUP_REMOVED lines=19> */
.L_x_1342:
        /* <DEDUP_REMOVED lines=13> */
.L_x_1333:
[----:B------:R-:W-:Y:S05]  /*608f0*/  BSYNC.RECONVERGENT B0 ;  /* 0x0000000000007941 */ /* 0x000fea0003800200 */
.L_x_1325:
[C---:B------:R-:W-:Y:S02]  /*60900*/  R2UR UR4, R54.reuse ;  /* 0x00000000360472ca */ /* 0x040fe400000e0000 */
[C---:B------:R-:W-:Y:S02]  /*60910*/  R2UR UR5, R55.reuse ;  /* 0x00000000370572ca */ /* 0x040fe400000e0000 */
[----:B------:R-:W-:Y:S02]  /*60920*/  R2UR UR10, R54 ;  /* 0x00000000360a72ca */ /* 0x000fe400000e0000 */
[----:B------:R-:W-:-:S09]  /*60930*/  R2UR UR11, R55 ;  /* 0x00000000370b72ca */ /* 0x000fd200000e0000 */
[----:B------:R-:W4:Y:S04]  /*60940*/  LDG.E.S8 R8, desc[UR4][R12.64] ;  /* 0x000000040c087981 */ /* 0x000f28000c1e1300 */
[----:B0123--:R-:W4:Y:S01]  /*60950*/  LDG.E.S8 R15, desc[UR10][R10.64] ;  /* 0x0000000a0a0f7981 */ /* 0x00ff22000c1e1300 */
[----:B------:R-:W-:Y:S02]  /*60960*/  R2UR UR12, R54 ;  /* 0x00000000360c72ca */ /* 0x000fe400000e0000 */
[----:B------:R-:W-:Y:S01]  /*60970*/  R2UR UR13, R55 ;  /* 0x00000000370d72ca */ /* 0x000fe200000e0000 */
[----:B----4-:R-:W-:-:S05]  /*60980*/  IMAD R8, R8, 0x5, R15 ;  /* 0x0000000508087824 */ /* 0x010fca00078e020f */
        /* <DEDUP_REMOVED lines=9> */
[----:B------:R-:W1:Y:S01]  /*60a20*/  MUFU.RCP64H R41, R65 ;  /* 0x0000004100297308 */ /* 0x000e620000001800 */
[----:B--2---:R-:W-:Y:S01]  /*60a30*/  IMAD R8, R8, 0x5, R39 ;  /* 0x0000000508087824 */ /* 0x004fe200078e0227 */
[----:B-1----:R-:W-:-:S04]  /*60a40*/  DFMA R38, -R64, R40, 1 ;  /* 0x3ff000004026742b */ /* 0x002fc80000000128 */
[----:B------:R-:W-:-:S04]  /*60a50*/  LEA R42, R8, 0x10000, 0x3 ;  /* 0x00010000082a7811 */ /* 0x000fc800078e18ff */
[----:B------:R-:W-:Y:S02]  /*60a60*/  DFMA R38, R38, R38, R38 ;  /* 0x000000262626722b */ /* 0x000fe40000000026 */
[----:B------:R-:W1:Y:S06]  /*60a70*/  LDC.64 R42, c[0x3][R42+-0x4970] ;  /* 0x00eda4002a2a7b82 */ /* 0x000e6c0000000a00 */
[----:B------:R-:W-:-:S08]  /*60a80*/  DFMA R38, R40, R38, R40 ;  /* 0x000000262826722b */ /* 0x000fd00000000028 */
[----:B------:R-:W-:-:S08]  /*60a90*/  DFMA R44, -R64, R38, 1 ;  /* 0x3ff00000402c742b */ /* 0x000fd00000000126 */
[----:B------:R-:W-:Y:S02]  /*60aa0*/  DFMA R44, R38, R44, R38 ;  /* 0x0000002c262c722b */ /* 0x000fe40000000026 */
[----:B-1----:R-:W-:Y:S01]  /*60ab0*/  DADD R66, R42, R92 ;  /* 0x000000002a427229 */ /* 0x002fe2000000005c */
[----:B------:R0:W-:Y:S07]  /*60ac0*/  STG.E.64 desc[UR4][R60.64+0x2920], R42 ;  /* 0x0029202a3c007986 */ /* 0x0001ee000c101b04 */
[----:B------:R-:W-:-:S02]  /*60ad0*/  DMUL R40, R66, R44 ;  /* 0x0000002c42287228 */ /* 0x000fc40000000000 */
[----:B------:R-:W-:-:S06]  /*60ae0*/  FSETP.GEU.AND P3, PT, |R67|, 6.5827683646048100446e-37, PT ;  /* 0x036000004300780b */ /* 0x000fcc0003f6e200 */
        /* <DEDUP_REMOVED lines=8> */
.L_x_1346:
[----:B------:R-:W-:Y:S05]  /*60b70*/  BSYNC.RECONVERGENT B0 ;  /* 0x0000000000007941 */ /* 0x000fea0003800200 */
.L_x_1345:
        /* <DEDUP_REMOVED lines=26> */
.L_x_1347:
[C---:B------:R-:W-:Y:S02]  /*60d20*/  R2UR UR10, R54.reuse ;  /* 0x00000000360a72ca */ /* 0x040fe400000e0000 */
[C---:B------:R-:W-:Y:S02]  /*60d30*/  R2UR UR11, R55.reuse ;  /* 0x00000000370b72ca */ /* 0x040fe400000e0000 */
[----:B------:R-:W-:Y:S02]  /*60d40*/  R2UR UR4, R54 ;  /* 0x00000000360472ca */ /* 0x000fe400000e0000 */
[----:B------:R-:W-:-:S09]  /*60d50*/  R2UR UR5, R55 ;  /* 0x00000000370572ca */ /* 0x000fd200000e0000 */
[----:B------:R2:W-:Y:S04]  /*60d60*/  STG.E.64 desc[UR10][R60.64+0x28f8], R42 ;  /* 0x0028f82a3c007986 */ /* 0x0005e8000c101b0a */
[----:B------:R2:W-:Y:S02]  /*60d70*/  STG.E.64 desc[UR4][R60.64+0x28f0], R14 ;  /* 0x0028f00e3c007986 */ /* 0x0005e4000c101b04 */
.L_x_1324:
[----:B------:R-:W-:Y:S05]  /*60d80*/  BSYNC.RECONVERGENT B1 ;  /* 0x0000000000017941 */ /* 0x000fea0003800200 */
.L_x_1322:
[----:B------:R-:W-:Y:S01]  /*60d90*/  VIADD R8, R7, 0xffffffff ;  /* 0xffffffff07087836 */ /* 0x000fe20000000000 */
[----:B------:R-:W-:Y:S01]  /*60da0*/  R2UR UR4, R54 ;  /* 0x00000000360472ca */ /* 0x000fe200000e0000 */
[----:B------:R-:W-:Y:S01]  /*60db0*/  IMAD.IADD R63, R5, 0x1, R2 ;  /* 0x00000001053f7824 */ /* 0x000fe200078e0202 */
[----:B------:R-:W-:Y:S01]  /*60dc0*/  R2UR UR5, R55 ;  /* 0x00000000370572ca */ /* 0x000fe200000e0000 */
[----:B------:R-:W-:-:S04]  /*60dd0*/  IMAD R62, R19, R8, RZ ;  /* 0x00000008133e7224 */ /* 0x000fc800078e02ff */
[----:B0-----:R-:W-:-:S04]  /*60de0*/  IMAD.IADD R41, R62, 0x1, R63 ;  /* 0x000000013e297824 */ /* 0x001fc800078e023f */
[----:B------:R-:W-:-:S05]  /*60df0*/  IMAD.WIDE R40, R41, 0x8, R22 ;  /* 0x0000000829287825 */ /* 0x000fca00078e0216 */
[----:B-12---:R-:W2:Y:S01]  /*60e00*/  LDG.E.64 R42, desc[UR4][R40.64] ;  /* 0x00000004282a7981 */ /* 0x006ea2000c1e1b00 */
[----:B-----5:R-:W-:Y:S01]  /*60e10*/  IMAD.MOV.U32 R65, RZ, RZ, R15 ;  /* 0x000000ffff417224 */ /* 0x020fe200078e000f */
[----:B------:R-:W-:Y:S01]  /*60e20*/  BSSY.RECONVERGENT B0, `(.L_x_1348) ;  /* 0x000001c000007945 */ /* 0x000fe20003800200 */
[----:B------:R-:W-:Y:S02]  /*60e30*/  IMAD.MOV.U32 R45, RZ, RZ, R14 ;  /* 0x000000ffff2d7224 */ /* 0x000fe400078e000e */
[----:B------:R-:W-:Y:S01]  /*60e40*/  IMAD.MOV.U32 R39, RZ, RZ, 0x41cdcd64 ;  /* 0x41cdcd64ff277424 */ /* 0x000fe200078e00ff */
[----:B--2---:R-:W-:Y:S01]  /*60e50*/  DSETP.MAX.AND P2, P3, |R42|, |R14|, PT ;  /* 0x4000000e2a00722a */ /* 0x004fe20003b4f200 */
[----:B------:R-:W-:Y:S02]  /*60e60*/  IMAD.MOV.U32 R38, RZ, RZ, R43 ;  /* 0x000000ffff267224 */ /* 0x000fe400078e002b */
[----:B------:R-:W-:-:S03]  /*60e70*/  IMAD.MOV.U32 R44, RZ, RZ, R42 ;  /* 0x000000ffff2c7224 */ /* 0x000fc600078e002a */
[----:B------:R-:W-:Y:S01]  /*60e80*/  FSEL R67, |R38|, |R65|, P2 ;  /* 0x4000004126437208 */ /* 0x000fe20001000200 */
[----:B------:R-:W-:Y:S01]  /*60e90*/  IMAD.MOV.U32 R38, RZ, RZ, -0x800000 ;  /* 0xff800000ff267424 */ /* 0x000fe200078e00ff */
        /* <DEDUP_REMOVED lines=20> */
.L_x_1349:
[----:B------:R-:W-:Y:S05]  /*60fe0*/  BSYNC.RECONVERGENT B0 ;  /* 0x0000000000007941 */ /* 0x000fea0003800200 */
.L_x_1348:
[C---:B------:R-:W-:Y:S02]  /*60ff0*/  R2UR UR4, R54.reuse ;  /* 0x00000000360472ca */ /* 0x040fe400000e0000 */
[C---:B------:R-:W-:Y:S02]  /*61000*/  R2UR UR5, R55.reuse ;  /* 0x00000000370572ca */ /* 0x040fe400000e0000 */
[----:B------:R-:W-:Y:S02]  /*61010*/  R2UR UR10, R54 ;  /* 0x00000000360a72ca */ /* 0x000fe400000e0000 */
[----:B------:R-:W-:-:S09]  /*61020*/  R2UR UR11, R55 ;  /* 0x00000000370b72ca */ /* 0x000fd200000e0000 */
[----:B------:R-:W2:Y:S04]  /*61030*/  LDG.E.64 R42, desc[UR4][R40.64+-0x1388] ;  /* 0xffec7804282a7981 */ /* 0x000ea8000c1e1b00 */
[----:B-1----:R-:W3:Y:S01]  /*61040*/  LDG.E.64 R14, desc[UR10][R60.64+0x28f8] ;  /* 0x0028f80a3c0e7981 */ /* 0x002ee2000c1e1b00 */
[----:B------:R-:W-:Y:S01]  /*61050*/  BSSY.RECONVERGENT B0, `(.L_x_1350) ;  /* 0x000001b000007945 */ /* 0x000fe20003800200 */
[----:B--2---:R-:W-:Y:S01]  /*61060*/  IMAD.MOV.U32 R44, RZ, RZ, R43 ;  /* 0x000000ffff2c7224 */ /* 0x004fe200078e002b */
        /* <DEDUP_REMOVED lines=25> */
.L_x_1351:
[----:B------:R-:W-:Y:S05]  /*61200*/  BSYNC.RECONVERGENT B0 ;  /* 0x0000000000007941 */ /* 0x000fea0003800200 */
.L_x_1350:
        /* <DEDUP_REMOVED lines=18> */
[----:B------:R-:W4:Y:S01]  /*61330*/  LDG.E.U8 R43, desc[UR14][R10.64+-0x1] ;  /* 0xffffff0e0a2b7981 */ /* 0x000f22000c1e1100 */
[----:B------:R-:W-:Y:S01]  /*61340*/  R2UR UR5, R55 ;  /* 0x00000000370572ca */ /* 0x000fe200000e0000 */
[----:B--2---:R-:W-:Y:S02]  /*61350*/  IMAD.X R15, RZ, RZ, R59, P2 ;  /* 0x000000ffff0f7224 */ /* 0x004fe400010e063b */
[----:B------:R-:W2:Y:S04]  /*61360*/  LDG.E.U8 R13, desc[UR12][R12.64] ;  /* 0x0000000c0c0d7981 */ /* 0x000ea8000c1e1100 */
[----:B------:R-:W2:Y:S06]  /*61370*/  LDG.E.U8 R14, desc[UR10][R14.64+-0x1] ;  /* 0xffffff0a0e0e7981 */ /* 0x000eac000c1e1100 */
[----:B------:R-:W5:Y:S01]  /*61380*/  LDG.E.S8 R42, desc[UR4][R10.64] ;  /* 0x000000040a2a7981 */ /* 0x000f62000c1e1300 */
[----:B------:R-:W-:Y:S01]  /*61390*/  UMOV UR4, 0x57d19 ;  /* 0x00057d1900047882 */ /* 0x000fe20000000000 */
[----:B----4-:R-:W-:-:S02]  /*613a0*/  PRMT R44, R43, 0x3340, RZ ;  /* 0x000033402b2c7816 */ /* 0x010fc400000000ff */
[----:B--2---:R-:W-:-:S04]  /*613b0*/  PRMT R43, R13, 0x3340, R14 ;  /* 0x000033400d2b7816 */ /* 0x004fc8000000000e */
[----:B------:R-:W-:-:S05]  /*613c0*/  PRMT R43, R43, 0x5410, R44 ;  /* 0x000054102b2b7816 */ /* 0x000fca000000002c */
[----:B-----5:R-:W-:Y:S01]  /*613d0*/  IDP.4A.S8.U8 R42, R43, UR4, R42 ;  /* 0x000000042b2a7c26 */ /* 0x020fe2000800022a */
        /* <DEDUP_REMOVED lines=8> */
[----:B------:R-:W4:Y:S04]  /*61460*/  LDG.E.64 R10, desc[UR12][R42.64] ;  /* 0x0000000c2a0a7981 */ /* 0x000f28000c1e1b00 */
[----:B------:R-:W5:Y:S01]  /*61470*/  LDG.E.64 R40, desc[UR10][R40.64] ;  /* 0x0000000a28287981 */ /* 0x000f62000c1e1b00 */
[----:B------:R-:W-:Y:S01]  /*61480*/  UMOV UR4, 0x88e368f1 ;  /* 0x88e368f100047882 */ /* 0x000fe20000000000 */
[----:B------:R-:W-:Y:S01]  /*61490*/  UMOV UR5, 0x3ee4f8b5 ;  /* 0x3ee4f8b500057882 */ /* 0x000fe20000000000 */
[----:B----4-:R-:W-:-:S08]  /*614a0*/  DADD R10, R12, R10 ;  /* 0x000000000c0a7229 */ /* 0x010fd0000000000a */
        /* <DEDUP_REMOVED lines=10> */
[C---:B------:R-:W-:Y:S02]  /*61550*/  @!P3 R2UR UR4, R54.reuse ;  /* 0x000000003604b2ca */ /* 0x040fe400000e0000 */
[----:B------:R-:W-:Y:S01]  /*61560*/  @!P3 R2UR UR5, R55 ;  /* 0x000000003705b2ca */ /* 0x000fe200000e0000 */
[----:B------:R-:W-:Y:S01]  /*61570*/  @!P3 VIADD R5, R5, 0xffffffff ;  /* 0xffffffff0505b836 */ /* 0x000fe20000000000 */
[C---:B------:R-:W-:Y:S02]  /*61580*/  @!P3 R2UR UR10, R54.reuse ;  /* 0x00000000360ab2ca */ /* 0x040fe400000e0000 */
[C---:B------:R-:W-:Y:S02]  /*61590*/  @!P3 R2UR UR11, R55.reuse ;  /* 0x00000000370bb2ca */ /* 0x040fe400000e0000 */
[----:B------:R-:W-:Y:S02]  /*615a0*/  @!P3 R2UR UR12, R54 ;  /* 0x00000000360cb2ca */ /* 0x000fe400000e0000 */
[----:B------:R-:W-:-:S02]  /*615b0*/  @!P3 R2UR UR13, R55 ;  /* 0x00000000370db2ca */ /* 0x000fc400000e0000 */
[C---:B------:R-:W-:Y:S02]  /*615c0*/  @!P3 R2UR UR14, R54.reuse ;  /* 0x00000000360eb2ca */ /* 0x040fe400000e0000 */
[C---:B------:R-:W-:Y:S02]  /*615d0*/  @!P3 R2UR UR15, R55.reuse ;  /* 0x00000000370fb2ca */ /* 0x040fe400000e0000 */
[----:B------:R-:W-:Y:S02]  /*615e0*/  @P3 R2UR UR16, R54 ;  /* 0x00000000361032ca */ /* 0x000fe400000e0000 */
[----:B------:R-:W-:Y:S01]  /*615f0*/  @P3 R2UR UR17, R55 ;  /* 0x00000000371132ca */ /* 0x000fe200000e0000 */
[----:B--2---:R-:W-:Y:S02]  /*61600*/  @!P3 IMAD.IADD R13, R4, 0x1, R5 ;  /* 0x00000001040db824 */ /* 0x004fe400078e0205 */
[----:B------:R-:W-:Y:S02]  /*61610*/  @!P3 IMAD.MOV.U32 R15, RZ, RZ, 0x1 ;  /* 0x00000001ff0fb424 */ /* 0x000fe400078e00ff */
[----:B------:R-:W-:-:S04]  /*61620*/  @!P3 IMAD.WIDE R10, R7, 0x4, R56 ;  /* 0x00000004070ab825 */ /* 0x000fc800078e0238 */
[----:B------:R-:W-:Y:S01]  /*61630*/  @!P3 IMAD.WIDE R12, R13, 0x4, R20 ;  /* 0x000000040d0cb825 */ /* 0x000fe200078e0214 */
[----:B------:R4:W-:Y:S04]  /*61640*/  @!P3 STG.E desc[UR4][R56.64+0x1d4], R15 ;  /* 0x0001d40f3800b986 */ /* 0x0009e8000c101904 */
[----:B------:R4:W-:Y:S04]  /*61650*/  @!P3 STG.E desc[UR10][R10.64+-0x8], R5 ;  /* 0xfffff8050a00b986 */ /* 0x0009e8000c10190a */
[----:B------:R4:W-:Y:S04]  /*61660*/  @!P3 STG.E desc[UR12][R12.64], R8 ;  /* 0x000000080c00b986 */ /* 0x0009e8000c10190c */
[----:B------:R4:W-:Y:S04]  /*61670*/  @!P3 STG.E desc[UR14][R56.64+0x1ac], R15 ;  /* 0x0001ac0f3800b986 */ /* 0x0009e8000c10190e */
[----:B------:R-:W2:Y:S01]  /*61680*/  @P3 LDG.E R14, desc[UR16][R56.64+0x1ac] ;  /* 0x0001ac10380e3981 */ /* 0x000ea2000c1e1900 */
[----:B------:R-:W-:-:S02]  /*61690*/  @P3 R2UR UR4, R54 ;  /* 0x00000000360432ca */ /* 0x000fc400000e0000 */
[----:B------:R-:W-:-:S13]  /*616a0*/  @P3 R2UR UR5, R55 ;  /* 0x00000000370532ca */ /* 0x000fda00000e0000 */
[----:B------:R4:W-:Y:S01]  /*616b0*/  @P3 STG.E desc[UR4][R56.64+0x1d4], RZ ;  /* 0x0001d4ff38003986 */ /* 0x0009e2000c101904 */
[----:B------:R-:W-:Y:S01]  /*616c0*/  @!P3 IMAD.MOV.U32 R7, RZ, RZ, R8 ;  /* 0x000000ffff07b224 */ /* 0x000fe200078e0008 */
[----:B--2-4-:R-:W-:-:S13]  /*616d0*/  ISETP.EQ.AND P2, PT, R14, RZ, P3 ;  /* 0x000000ff0e00720c */ /* 0x014fda0001f42270 */
.L_x_1354:
[----:B------:R-:W-:Y:S05]  /*616e0*/  BSYNC.RECONVERGENT B0 ;  /* 0x0000000000007941 */ /* 0x000fea0003800200 */
.L_x_1353:
[----:B------:R-:W-:Y:S01]  /*616f0*/  R2UR UR4, R54 ;  /* 0x00000000360472ca */ /* 0x000fe200000e0000 */
[----:B------:R-:W-:Y:S01]  /*61700*/  IMAD.MOV.U32 R11, RZ, RZ, 0x3 ;  /* 0x00000003ff0b7424 */ /* 0x000fe200078e00ff */
[----:B------:R-:W-:Y:S01]  /*61710*/  R2UR UR5, R55 ;  /* 0x00000000370572ca */ /* 0x000fe200000e0000 */
[----:B------:R-:W-:-:S12]  /*61720*/  BSSY.RECONVERGENT B3, `(.L_x_1355) ;  /* 0x0000326000037945 */ /* 0x000fd80003800200 */
[----:B------:R4:W-:Y:S01]  /*61730*/  STG.E desc[UR4][R56.64+0x1a0], R11 ;  /* 0x0001a00b38007986 */ /* 0x0009e2000c101904 */
[----:B------:R-:W-:Y:S05]  /*61740*/  @!P2 BRA `(.L_x_1356) ;  /* 0x00000030008ca947 */ /* 0x000fea0003800000 */
[----:B------:R-:W-:-:S07]  /*61750*/  IMAD.MOV.U32 R8, RZ, RZ, 0x3 ;  /* 0x00000003ff087424 */ /* 0x000fce00078e00ff */
.L_x_1392:
[----:B------:R-:W-:-:S13]  /*61760*/  ISETP.GT.AND P2, PT, R8, 0x20, PT ;  /* 0x000000200800780c */ /* 0x000fda0003f44270 */
[----:B0-234-:R-:W-:Y:S05]  /*61770*/  @P2 BRA `(.L_x_1356) ;  /* 0x0000003000802947 */ /* 0x01dfea0003800000 */
[----:B----4-:R-:W-:Y:S01]  /*61780*/  IADD3 R11, PT, PT, R5, 0x1, -R8 ;  /* 0x00000001050b7810 */ /* 0x010fe20007ffe808 */
[----:B--2---:R-:W-:Y:S01]  /*61790*/  VIADD R15, R7, 0xffffffff ;  /* 0xffffffff070f7836 */ /* 0x004fe20000000000 */
[C---:B------:R-:W-:Y:S01]  /*617a0*/  R2UR UR4, R54.reuse ;  /* 0x00000000360472ca */ /* 0x040fe200000e0000 */
[----:B------:R-:W-:Y:S01]  /*617b0*/  IMAD.IADD R8, R3, 0x1, R5 ;  /* 0x0000000103087824 */ /* 0x000fe200078e0205 */
[----:B------:R-:W-:Y:S01]  /*617c0*/  ISETP.GT.AND P2, PT, R11, RZ, PT ;  /* 0x000000ff0b00720c */ /* 0x000fe20003f44270 */
[----:B------:R-:W-:Y:S01]  /*617d0*/  IMAD.MOV.U32 R41, RZ, RZ, R11 ;  /* 0x000000ffff297224 */ /* 0x000fe200078e000b */
[----:B------:R-:W-:Y:S01]  /*617e0*/  R2UR UR5, R55 ;  /* 0x00000000370572ca */ /* 0x000fe200000e0000 */
[----:B------:R-:W-:Y:S01]  /*617f0*/  IMAD.MOV.U32 R39, RZ, RZ, R15 ;  /* 0x000000ffff277224 */ /* 0x000fe200078e000f */
[----:B------:R-:W-:Y:S01]  /*61800*/  R2UR UR10, R54 ;  /* 0x00000000360a72ca */ /* 0x000fe200000e0000 */
[----:B------:R-:W-:Y:S01]  /*61810*/  IMAD R79, R19, R15, R8 ;  /* 0x0000000f134f7224 */ /* 0x000fe200078e0208 */
[----:B------:R-:W-:Y:S01]  /*61820*/  R2UR UR11, R55 ;  /* 0x00000000370b72ca */ /* 0x000fe200000e0000 */
[----:B------:R-:W-:Y:S01]  /*61830*/  IMAD.IADD R8, R7, 0x1, R5 ;  /* 0x0000000107087824 */ /* 0x000fe200078e0205 */
[-C--:B------:R-:W-:Y:S01]  /*61840*/  IADD3 R90, P3, PT, R5, R58.reuse, RZ ;  /* 0x0000003a055a7210 */ /* 0x080fe20007f7e0ff */
[----:B------:R-:W-:Y:S01]  /*61850*/  BSSY.RECONVERGENT B2, `(.L_x_1357) ;  /* 0x000030c000027945 */ /* 0x000fe20003800200 */
[----:B------:R-:W-:Y:S01]  /*61860*/  IADD3 R12, P4, PT, R7, R58, RZ ;  /* 0x0000003a070c7210 */ /* 0x000fe20007f9e0ff */
[C---:B------:R-:W-:Y:S01]  /*61870*/  VIADD R10, R8.reuse, 0xc2d ;  /* 0x00000c2d080a7836 */ /* 0x040fe20000000000 */
[-C--:B------:R-:W-:Y:S01]  /*61880*/  LEA.HI.X.SX32 R91, R5, R59.reuse, 0x1, P3 ;  /* 0x0000003b055b7211 */ /* 0x080fe200018f0eff */
[----:B------:R-:W-:Y:S01]  /*61890*/  @!P2 IMAD.MOV.U32 R41, RZ, RZ, 0x1 ;  /* 0x00000001ff29a424 */ /* 0x000fe200078e00ff */
[----:B------:R-:W-:Y:S01]  /*618a0*/  @!P2 IADD3 R39, PT, PT, R11, -0x1, R15 ;  /* 0xffffffff0b27a810 */ /* 0x000fe20007ffe00f */
[----:B------:R-:W-:Y:S01]  /*618b0*/  VIADD R8, R8, 0xc4b ;  /* 0x00000c4b08087836 */ /* 0x000fe20000000000 */
[----:B------:R-:W-:Y:S01]  /*618c0*/  LEA.HI.X.SX32 R13, R7, R59, 0x1, P4 ;  /* 0x0000003b070d7211 */ /* 0x000fe200020f0eff */
[----:B------:R-:W-:-:S02]  /*618d0*/  IMAD.WIDE R78, R79, 0x8, R22 ;  /* 0x000000084f4e7825 */ /* 0x000fc400078e0216 */
[----:B------:R2:W-:Y:S02]  /*618e0*/  STG.E desc[UR10][R56.64+0x1a8], R41 ;  /* 0x0001a82938007986 */ /* 0x0005e4000c10190a */
[----:B------:R-:W-:Y:S02]  /*618f0*/  @!P2 IMAD.MOV.U32 R15, RZ, RZ, R39 ;  /* 0x000000ffff0fa224 */ /* 0x000fe400078e0027 */
[----:B------:R2:W-:Y:S01]  /*61900*/  STG.E desc[UR4][R56.64+0x1a4], R39 ;  /* 0x0001a42738007986 */ /* 0x0005e2000c101904 */
[----:B------:R-:W-:-:S07]  /*61910*/  @!P2 IMAD.MOV.U32 R11, RZ, RZ, 0x1 ;  /* 0x00000001ff0ba424 */ /* 0x000fce00078e00ff */
.L_x_1391:
[----:B------:R-:W-:-:S04]  /*61920*/  ISETP.GE.AND P2, PT, R11, R5, PT ;  /* 0x000000050b00720c */ /* 0x000fc80003f46270 */
[----:B------:R-:W-:-:S13]  /*61930*/  ISETP.LT.OR P2, PT, R15, 0x1, P2 ;  /* 0x000000010f00780c */ /* 0x000fda0001741670 */
[----:B---34-:R-:W-:Y:S05]  /*61940*/  @P2 BRA `(.L_x_1358) ;  /* 0x0000002c00f02947 */ /* 0x018fea0003800000 */
[C---:B------:R-:W-:Y:S01]  /*61950*/  R2UR UR4, R54.reuse ;  /* 0x00000000360472ca */ /* 0x040fe200000e0000 */
[----:B------:R-:W-:Y:S01]  /*61960*/  IMAD.MOV.U32 R40, RZ, RZ, 0x0 ;  /* 0x00000000ff287424 */ /* 0x000fe200078e00ff */
[C---:B------:R-:W-:Y:S01]  /*61970*/  R2UR UR5, R55.reuse ;  /* 0x00000000370572ca */ /* 0x040fe200000e0000 */
[----:B--2---:R-:W-:Y:S01]  /*61980*/  IMAD.MOV.U32 R41, RZ, RZ, -0x40100000 ;  /* 0xbff00000ff297424 */ /* 0x004fe200078e00ff */
        /* <DEDUP_REMOVED lines=10> */
[----:B------:R-:W4:Y:S04]  /*61a30*/  LDG.E R11, desc[UR12][R56.64+0x1a4] ;  /* 0x0001a40c380b7981 */ /* 0x000f28000c1e1900 */
[----:B------:R-:W5:Y:S01]  /*61a40*/  LDG.E R67, desc[UR14][R56.64+0x1a8] ;  /* 0x0001a80e38437981 */ /* 0x000f62000c1e1900 */
[----:B------:R-:W-:Y:S01]  /*61a50*/  IMAD.MOV.U32 R14, RZ, RZ, 0x0 ;  /* 0x00000000ff0e7424 */ /* 0x000fe200078e00ff */
[----:B------:R-:W-:Y:S01]  /*61a60*/  BSSY.RECONVERGENT B1, `(.L_x_1359) ;  /* 0x0000289000017945 */ /* 0x000fe20003800200 */
[----:B------:R-:W-:Y:S01]  /*61a70*/  IMAD.MOV.U32 R15, RZ, RZ, -0x3f56d000 ;  /* 0xc0a93000ff0f7424 */ /* 0x000fe200078e00ff */
[----:B------:R2:W-:Y:S02]  /*61a80*/  STG.E.64 desc[UR10][R60.64+0x2918], RZ ;  /* 0x002918ff3c007986 */ /* 0x0005e4000c101b0a */
[----:B------:R-:W-:Y:S02]  /*61a90*/  BSSY.RELIABLE B0, `(.L_x_1360) ;  /* 0x000000d000007945 */ /* 0x000fe40003800100 */
[----:B------:R2:W-:Y:S01]  /*61aa0*/  STG.E.64 desc[UR4][R60.64+0x2910], R14 ;  /* 0x0029100e3c007986 */ /* 0x0005e2000c101b04 */
[----:B----4-:R-:W-:-:S02]  /*61ab0*/  IMAD.IADD R42, R7, 0x1, -R11 ;  /* 0x00000001072a7824 */ /* 0x010fc400078e0a0b */
[----:B-----5:R-:W-:-:S03]  /*61ac0*/  IMAD.IADD R43, R67, 0x1, -R5 ;  /* 0x00000001432b7824 */ /* 0x020fc600078e0a05 */
[----:B------:R-:W-:Y:S02]  /*61ad0*/  ISETP.EQ.AND P4, PT, R42, 0x1, PT ;  /* 0x000000012a00780c */ /* 0x000fe40003f82270 */
[----:B------:R-:W-:-:S13]  /*61ae0*/  ISETP.GE.AND P3, PT, R43, -0x1, PT ;  /* 0xffffffff2b00780c */ /* 0x000fda0003f66270 */
[----:B--2---:R-:W-:Y:S05]  /*61af0*/  @!P3 BRA P4, `(.L_x_1361) ;  /* 0x000000000018b947 */ /* 0x004fea0002000000 */
[----:B------:R-:W-:Y:S02]  /*61b00*/  VIADD R68, R67, 0x1 ;  /* 0x0000000143447836 */ /* 0x000fe40000000000 */
[----:B------:R-:W-:-:S03]  /*61b10*/  IMAD.IADD R14, R11, 0x1, -R7 ;  /* 0x000000010b0e7824 */ /* 0x000fc600078e0a07 */
[----:B------:R-:W-:-:S04]  /*61b20*/  ISETP.NE.AND P3, PT, R5, R68, PT ;  /* 0x000000440500720c */ /* 0x000fc80003f65270 */
[----:B------:R-:W-:-:S13]  /*61b30*/  ISETP.GT.OR P3, PT, R14, -0x2, P3 ;  /* 0xfffffffe0e00780c */ /* 0x000fda0001f64670 */
[----:B------:R-:W-:Y:S05]  /*61b40*/  @P3 BREAK.RELIABLE B0 ;  /* 0x0000000000003942 */ /* 0x000fea0003800100 */
[----:B------:R-:W-:Y:S05]  /*61b50*/  @P3 BRA `(.L_x_1362) ;  /* 0x0000001000983947 */ /* 0x000fea0003800000 */
.L_x_1361:
[----:B------:R-:W-:Y:S05]  /*61b60*/  BSYNC.RELIABLE B0 ;  /* 0x0000000000007941 */ /* 0x000fea0003800100 */
.L_x_1360:
        /* <DEDUP_REMOVED lines=18> */
.L_x_1366:
[----:B------:R-:W-:Y:S05]  /*61c90*/  BSYNC.RELIABLE B5 ;  /* 0x0000000000057941 */ /* 0x000fea0003800100 */
.L_x_1365:
        /* <DEDUP_REMOVED lines=13> */
[----:B------:R-:W-:-:S03]  /*61d70*/  R2UR UR5, R55 ;  /* 0x00000000370572ca */ /* 0x000fc600000e0000 */
[----:B------:R-:W4:Y:S10]  /*61d80*/  LDG.E.U8 R62, desc[UR14][R42.64+0x1b] ;  /* 0x00001b0e2a3e7981 */ /* 0x000f34000c1e1100 */
[----:B------:R-:W5:Y:S01]  /*61d90*/  LDG.E.S8 R15, desc[UR4][R90.64+0x1b] ;  /* 0x00001b045a0f7981 */ /* 0x000f62000c1e1300 */
[----:B------:R-:W-:Y:S01]  /*61da0*/  UMOV UR4, 0x5197d ;  /* 0x0005197d00047882 */ /* 0x000fe20000000000 */
[----:B------:R-:W-:-:S02]  /*61db0*/  R2UR UR16, R54 ;  /* 0x00000000361072ca */ /* 0x000fc400000e0000 */
[C---:B------:R-:W-:Y:S02]  /*61dc0*/  R2UR UR17, R55.reuse ;  /* 0x00000000371172ca */ /* 0x040fe400000e0000 */
[----:B------:R-:W-:Y:S02]  /*61dd0*/  R2UR UR18, R54 ;  /* 0x00000000361272ca */ /* 0x000fe400000e0000 */
[----:B------:R-:W-:Y:S02]  /*61de0*/  R2UR UR19, R55 ;  /* 0x00000000371372ca */ /* 0x000fe400000e0000 */
[----:B--2---:R-:W-:Y:S02]  /*61df0*/  PRMT R14, R14, 0x3340, R63 ;  /* 0x000033400e0e7816 */ /* 0x004fe4000000003f */
[----:B----4-:R-:W-:-:S04]  /*61e00*/  PRMT R63, R62, 0x3340, RZ ;  /* 0x000033403e3f7816 */ /* 0x010fc800000000ff */
[----:B------:R-:W-:Y:S02]  /*61e10*/  PRMT R62, R14, 0x5410, R63 ;  /* 0x000054100e3e7816 */ /* 0x000fe4000000003f */
[----:B------:R-:W-:-:S03]  /*61e20*/  IADD3 R14, PT, PT, R8, -R11, -R67 ;  /* 0x8000000b080e7210 */ /* 0x000fc60007ffe843 */
[----:B-----5:R-:W-:Y:S01]  /*61e30*/  IDP.4A.S8.U8 R15, R62, UR4, R15 ;  /* 0x000000043e0f7c26 */ /* 0x020fe2000800020f */
[----:B------:R-:W-:Y:S02]  /*61e40*/  UMOV UR4, 0x448 ;  /* 0x0000044800047882 */ /* 0x000fe40000000000 */
[----:B------:R-:W-:Y:S02]  /*61e50*/  LEA R66, R14, UR4, 0x3 ;  /* 0x000000040e427c11 */ /* 0x000fe4000f8e18ff */
[----:B------:R-:W-:Y:S02]  /*61e60*/  LEA R68, R15, UR4, 0x3 ;  /* 0x000000040f447c11 */ /* 0x000fe4000f8e18ff */
[----:B------:R-:W2:Y:S08]  /*61e70*/  LDC.64 R62, c[0x3][R66] ;  /* 0x00c00000423e7b82 */ /* 0x000eb00000000a00 */
[----:B------:R-:W2:Y:S02]  /*61e80*/  LDC.64 R14, c[0x3][R68+0x1388] ;  /* 0x00c4e200440e7b82 */ /* 0x000ea40000000a00 */
[----:B--2---:R-:W-:-:S07]  /*61e90*/  DADD R14, R62, R14 ;  /* 0x000000003e0e7229 */ /* 0x004fce000000000e */
[----:B------:R2:W-:Y:S04]  /*61ea0*/  STG.E.64 desc[UR10][R60.64+0x2918], R14 ;  /* 0x0029180e3c007986 */ /* 0x0005e8000c101b0a */
[----:B------:R-:W4:Y:S04]  /*61eb0*/  LDG.E.U8 R44, desc[UR14][R44.64] ;  /* 0x0000000e2c2c7981 */ /* 0x000f28000c1e1100 */
[----:B------:R-:W4:Y:S04]  /*61ec0*/  LDG.E.U8 R63, desc[UR16][R12.64] ;  /* 0x000000100c3f7981 */ /* 0x000f28000c1e1100 */
[----:B------:R-:W5:Y:S04]  /*61ed0*/  LDG.E.U8 R42, desc[UR18][R42.64+0x1b] ;  /* 0x00001b122a2a7981 */ /* 0x000f68000c1e1100 */
[----:B------:R-:W3:Y:S01]  /*61ee0*/  LDG.E.S8 R62, desc[UR12][R90.64+0x1b] ;  /* 0x00001b0c5a3e7981 */ /* 0x000ee2000c1e1300 */
[----:B------:R-:W-:Y:S01]  /*61ef0*/  UMOV UR5, 0x57d19 ;  /* 0x00057d1900057882 */ /* 0x000fe20000000000 */
[----:B----4-:R-:W-:-:S02]  /*61f00*/  PRMT R63, R63, 0x3340, R44 ;  /* 0x000033403f3f7816 */ /* 0x010fc4000000002c */
[----:B-----5:R-:W-:-:S04]  /*61f10*/  PRMT R64, R42, 0x3340, RZ ;  /* 0x000033402a407816 */ /* 0x020fc800000000ff */
[----:B------:R-:W-:-:S05]  /*61f20*/  PRMT R63, R63, 0x5410, R64 ;  /* 0x000054103f3f7816 */ /* 0x000fca0000000040 */
[----:B---3--:R-:W-:Y:S01]  /*61f30*/  IDP.4A.S8.U8 R62, R63, UR5, R62 ;  /* 0x000000053f3e7c26 */ /* 0x008fe2000800023e */
[----:B------:R-:W3:Y:S04]  /*61f40*/  LDC.64 R64, c[0x3][R66+-0x2d0] ;  /* 0x00ff4c0042407b82 */ /* 0x000ee80000000a00 */
[----:B------:R-:W-:-:S04]  /*61f50*/  LEA R69, R62, UR4, 0x3 ;  /* 0x000000043e457c11 */ /* 0x000fc8000f8e18ff */
[----:B------:R-:W3:Y:S01]  /*61f60*/  LDC.64 R62, c[0x3][R69] ;  /* 0x00c00000453e7b82 */ /* 0x000ee20000000a00 */
[----:B------:R-:W-:Y:S02]  /*61f70*/  R2UR UR4, R54 ;  /* 0x00000000360472ca */ /* 0x000fe400000e0000 */
[----:B------:R-:W-:Y:S01]  /*61f80*/  R2UR UR5, R55 ;  /* 0x00000000370572ca */ /* 0x000fe200000e0000 */
[----:B---3--:R-:W-:-:S12]  /*61f90*/  DADD R62, R64, R62 ;  /* 0x00000000403e7229 */ /* 0x008fd8000000003e */
[----:B------:R2:W-:Y:S02]  /*61fa0*/  STG.E.64 desc[UR4][R60.64+0x2910], R62 ;  /* 0x0029103e3c007986 */ /* 0x0005e4000c101b04 */
.L_x_1367:
[----:B------:R-:W-:Y:S05]  /*61fb0*/  BSYNC.RECONVERGENT B0 ;  /* 0x0000000000007941 */ /* 0x000fea0003800200 */
.L_x_1364:
[----:B------:R-:W-:Y:S01]  /*61fc0*/  VIADD R42, R11, 0xffffffff ;  /* 0xffffffff0b2a7836 */ /* 0x000fe20000000000 */
[----:B------:R-:W-:Y:S01]  /*61fd0*/  R2UR UR4, R54 ;  /* 0x00000000360472ca */ /* 0x000fe200000e0000 */
[----:B------:R-:W-:Y:S01]  /*61fe0*/  IMAD.IADD R67, R3, 0x1, R67 ;  /* 0x0000000103437824 */ /* 0x000fe200078e0243 */
[----:B------:R-:W-:-:S03]  /*61ff0*/  R2UR UR5, R55 ;  /* 0x00000000370572ca */ /* 0x000fc600000e0000 */
[----:B------:R-:W-:-:S04]  /*62000*/  IMAD R65, R19, R42, R67 ;  /* 0x0000002a13417224 */ /* 0x000fc800078e0243 */
[----:B------:R-:W-:-:S06]  /*62010*/  IMAD.WIDE R64, R65, 0x8, R22 ;  /* 0x0000000841407825 */ /* 0x000fcc00078e0216 */
[----:B------:R-:W4:Y:S01]  /*62020*/  LDG.E.64 R94, desc[UR4][R64.64] ;  /* 0x00000004405e7981 */ /* 0x000f22000c1e1b00 */
[----:B------:R-:W-:Y:S02]  /*62030*/  R2UR UR10, R54 ;  /* 0x00000000360a72ca */ /* 0x000fe400000e0000 */
[----:B------:R-:W-:Y:S01]  /*62040*/  R2UR UR11, R55 ;  /* 0x00000000370b72ca */ /* 0x000fe200000e0000 */
[----:B------:R-:W5:Y:S04]  /*62050*/  LDG.E.64 R44, desc[UR4][R60.64+0x28b8] ;  /* 0x0028b8043c2c7981 */ /* 0x000f68000c1e1b00 */
[----:B------:R-:W3:Y:S08]  /*62060*/  LDG.E.64 R92, desc[UR4][R60.64+0x28b0] ;  /* 0x0028b0043c5c7981 */ /* 0x000ef0000c1e1b00 */
[----:B------:R-:W3:Y:S01]  /*62070*/  LDG.E.64 R42, desc[UR10][R60.64+0x28c0] ;  /* 0x0028c00a3c2a7981 */ /* 0x000ee2000c1e1b00 */
[----:B----4-:R-:W-:-:S07]  /*62080*/  DADD R94, R94, R14 ;  /* 0x000000005e5e7229 */ /* 0x010fce000000000e */
[----:B------:R4:W-:Y:S04]  /*62090*/  STG.E.64 desc[UR4][R60.64+0x2918], R94 ;  /* 0x0029185e3c007986 */ /* 0x0009e8000c101b04 */
[----:B--2---:R-:W2:Y:S01]  /*620a0*/  LDG.E.64 R14, desc[UR10][R64.64+0x1388] ;  /* 0x0013880a400e7981 */ /* 0x004ea2000c1e1b00 */
[----:B------:R-:W-:Y:S01]  /*620b0*/  UMOV UR4, 0xff800000 ;  /* 0xff80000000047882 */ /* 0x000fe20000000000 */
[----:B------:R-:W-:Y:S02]  /*620c0*/  UMOV UR5, 0x41cdcd64 ;  /* 0x41cdcd6400057882 */ /* 0x000fe40000000000 */
[----:B------:R-:W-:Y:S01]  /*620d0*/  DSETP.GT.AND P3, PT, |R94|, UR4, PT ;  /* 0x000000045e007e2a */ /* 0x000fe2000bf64200 */
[----:B------:R-:W-:-:S13]  /*620e0*/  IMAD.MOV.U32 R66, RZ, RZ, 0x1 ;  /* 0x00000001ff427424 */ /* 0x000fda00078e00ff */
[----:B----4-:R-:W-:Y:S02]  /*620f0*/  @P3 IMAD.MOV.U32 R94, RZ, RZ, 0x0 ;  /* 0x00000000ff5e3424 */ /* 0x010fe400078e00ff */
[----:B------:R-:W-:Y:S01]  /*62100*/  @P3 IMAD.MOV.U32 R95, RZ, RZ, 0x7ff00000 ;  /* 0x7ff00000ff5f3424 */ /* 0x000fe200078e00ff */
[----:B------:R-:W-:Y:S02]  /*62110*/  @P3 R2UR UR4, R54 ;  /* 0x00000000360432ca */ /* 0x000fe400000e0000 */
[----:B------:R-:W-:-:S13]  /*62120*/  @P3 R2UR UR5, R55 ;  /* 0x00000000370532ca */ /* 0x000fda00000e0000 */
[----:B------:R-:W-:Y:S01]  /*62130*/  @P3 STG.E.64 desc[UR4][R60.64+0x2918], R38 ;  /* 0x002918263c003986 */ /* 0x000fe2000c101b04 */
[----:B------:R-:W-:Y:S01]  /*62140*/  BSSY.RECONVERGENT B0, `(.L_x_1368) ;  /* 0x000001b000007945 */ /* 0x000fe20003800200 */
[----:B--2---:R-:W-:-:S07]  /*62150*/  DADD R14, R14, R62 ;  /* 0x000000000e0e7229 */ /* 0x004fce000000003e */
[----:B------:R2:W-:Y:S02]  /*62160*/  STG.E.64 desc[UR10][R60.64+0x2910], R14 ;  /* 0x0029100e3c007986 */ /* 0x0005e4000c101b0a */
[----:B--2---:R-:W-:Y:S02]  /*62170*/  @P3 IMAD.MOV.U32 R14, RZ, RZ, 0x0 ;  /* 0x00000000ff0e3424 */ /* 0x004fe400078e00ff */
[----:B------:R-:W-:-:S06]  /*62180*/  @P3 IMAD.MOV.U32 R15, RZ, RZ, -0x40100000 ;  /* 0xbff00000ff0f3424 */ /* 0x000fcc00078e00ff */
[----:B-----5:R-:W-:-:S08]  /*62190*/  DADD R64, R14, R44 ;  /* 0x000000000e407229 */ /* 0x020fd0000000002c */
[----:B---3--:R-:W-:-:S06]  /*621a0*/  DADD R64, R64, R42 ;  /* 0x0000000040407229 */ /* 0x008fcc000000002a */
[----:B------:R-:W2:Y:S02]  /*621b0*/  MUFU.RCP64H R67, R65 ;  /* 0x0000004100437308 */ /* 0x000ea40000001800 */
[----:B--2---:R-:W-:-:S08]  /*621c0*/  DFMA R62, -R64, R66, 1 ;  /* 0x3ff00000403e742b */ /* 0x004fd00000000142 */
        /* <DEDUP_REMOVED lines=14> */
[----:B--2---:R-:W-:Y:S05]  /*622b0*/  @P3 BRA P4, `(.L_x_1369) ;  /* 0x00000000000c3947 */ /* 0x004fea0002000000 */
[----:B------:R-:W-:Y:S05]  /*622c0*/  BMOV.32.CLEAR RZ, B11 ;  /* 0x000000000bff7355 */ /* 0x000fea0000100000 */
[----:B------:R-:W-:-:S07]  /*622d0*/  MOV R38, 0x622f0 ;  /* 0x000622f000267802 */ /* 0x000fce0000000f00 */
[----:B01----:R-:W-:Y:S05]  /*622e0*/  CALL.REL.NOINC `($__internal_0_$__cuda_sm20_div_rn_f64_full) ;  /* 0x0000003400e47944 */ /* 0x003fea0003c00000 */
.L_x_1369:
[----:B------:R-:W-:Y:S05]  /*622f0*/  BSYNC.RECONVERGENT B0 ;  /* 0x0000000000007941 */ /* 0x000fea0003800200 */
.L_x_1368:
        /* <DEDUP_REMOVED lines=21> */
[----:B--2---:R-:W-:-:S10]  /*62450*/  DFMA R70, R42, R38, R40 ;  /* 0x000000262a46722b */ /* 0x004fd40000000028 */
[----:B------:R-:W-:-:S05]  /*62460*/  FFMA R11, RZ, R65, R71 ;  /* 0x00000041ff0b7223 */ /* 0x000fca0000000047 */
[----:B------:R-:W-:-:S13]  /*62470*/  FSETP.GT.AND P3, PT, |R11|, 1.469367938527859385e-39, PT ;  /* 0x001000000b00780b */ /* 0x000fda0003f64200 */
[----:B------:R-:W-:Y:S05]  /*62480*/  @P3 BRA P4, `(.L_x_1371) ;  /* 0x00000000000c3947 */ /* 0x000fea0002000000 */
[----:B------:R-:W-:Y:S05]  /*62490*/  BMOV.32.CLEAR RZ, B11 ;  /* 0x000000000bff7355 */ /* 0x000fea0000100000 */
[----:B------:R-:W-:-:S07]  /*624a0*/  MOV R38, 0x624c0 ;  /* 0x000624c000267802 */ /* 0x000fce0000000f00 */
[----:B01----:R-:W-:Y:S05]  /*624b0*/  CALL.REL.NOINC `($__internal_0_$__cuda_sm20_div_rn_f64_full) ;  /* 0x0000003400707944 */ /* 0x003fea0003c00000 */
.L_x_1371:
[----:B------:R-:W-:Y:S05]  /*624c0*/  BSYNC.RECONVERGENT B0 ;  /* 0x0000000000007941 */ /* 0x000fea0003800200 */
.L_x_1370:
        /* <DEDUP_REMOVED lines=10> */
.L_x_1363:
[C---:B------:R-:W-:Y:S02]  /*62570*/  R2UR UR4, R54.reuse ;  /* 0x00000000360472ca */ /* 0x040fe400000e0000 */
[C---:B------:R-:W-:Y:S02]  /*62580*/  R2UR UR5, R55.reuse ;  /* 0x00000000370572ca */ /* 0x040fe400000e0000 */
[----:B------:R-:W-:Y:S02]  /*62590*/  R2UR UR10, R54 ;  /* 0x00000000360a72ca */ /* 0x000fe400000e0000 */
[----:B------:R-:W-:Y:S02]  /*625a0*/  R2UR UR11, R55 ;  /* 0x00000000370b72ca */ /* 0x000fe400000e0000 */
[-C--:B------:R-:W-:Y:S02]  /*625b0*/  IADD3 R42, P3, PT, R11, R58.reuse, RZ ;  /* 0x0000003a0b2a7210 */ /* 0x080fe40007f7e0ff */
[----:B------:R-:W-:-:S02]  /*625c0*/  IADD3 R14, P4, PT, R67, R58, RZ ;  /* 0x0000003a430e7210 */ /* 0x000fc40007f9e0ff */
[C---:B------:R-:W-:Y:S02]  /*625d0*/  R2UR UR12, R54.reuse ;  /* 0x00000000360c72ca */ /* 0x040fe400000e0000 */
[C---:B------:R-:W-:Y:S02]  /*625e0*/  R2UR UR13, R55.reuse ;  /* 0x00000000370d72ca */ /* 0x040fe400000e0000 */
[----:B------:R-:W-:Y:S02]  /*625f0*/  R2UR UR14, R54 ;  /* 0x00000000360e72ca */ /* 0x000fe400000e0000 */
[----:B------:R-:W-:Y:S02]  /*62600*/  R2UR UR15, R55 ;  /* 0x00000000370f72ca */ /* 0x000fe400000e0000 */
[-C--:B------:R-:W-:Y:S02]  /*62610*/  LEA.HI.X.SX32 R43, R11, R59.reuse, 0x1, P3 ;  /* 0x0000003b0b2b7211 */ /* 0x080fe400018f0eff */
[----:B------:R-:W-:-:S03]  /*62620*/  LEA.HI.X.SX32 R15, R67, R59, 0x1, P4 ;  /* 0x0000003b430f7211 */ /* 0x000fc600020f0eff */
[----:B------:R-:W2:Y:S04]  /*62630*/  LDG.E.S8 R44, desc[UR4][R42.64] ;  /* 0x000000042a2c7981 */ /* 0x000ea8000c1e1300 */
[----:B------:R-:W2:Y:S04]  /*62640*/  LDG.E.S8 R45, desc[UR10][R14.64+0x1b] ;  /* 0x00001b0a0e2d7981 */ /* 0x000ea8000c1e1300 */
[----:B------:R-:W4:Y:S04]  /*62650*/  LDG.E.S8 R62, desc[UR12][R12.64] ;  /* 0x0000000c0c3e7981 */ /* 0x000f28000c1e1300 */
[----:B------:R-:W4:Y:S01]  /*62660*/  LDG.E.S8 R63, desc[UR14][R90.64+0x1b] ;  /* 0x00001b0e5a3f7981 */ /* 0x000f22000c1e1300 */
[----:B------:R-:W-:Y:S01]  /*62670*/  UMOV UR4, 0x448 ;  /* 0x0000044800047882 */ /* 0x000fe20000000000 */
[----:B--2---:R-:W-:Y:S01]  /*62680*/  IMAD R44, R44, 0x5, R45 ;  /* 0x000000052c2c7824 */ /* 0x004fe200078e022d */
[--C-:B------:R-:W-:Y:S01]  /*62690*/  IADD3 R45, PT, PT, R8, -R11, -R67.reuse ;  /* 0x8000000b082d7210 */ /* 0x100fe20007ffe843 */
[----:B------:R-:W-:-:S03]  /*626a0*/  IMAD.IADD R67, R3, 0x1, R67 ;  /* 0x0000000103437824 */ /* 0x000fc600078e0243 */
[----:B------:R-:W-:Y:S02]  /*626b0*/  LEA R69, R45, UR4, 0x3 ;  /* 0x000000042d457c11 */ /* 0x000fe4000f8e18ff */
[----:B------:R-:W-:Y:S01]  /*626c0*/  LEA R66, R44, 0x10000, 0x3 ;  /* 0x000100002c427811 */ /* 0x000fe200078e18ff */
[----:B----4-:R-:W-:Y:S01]  /*626d0*/  IMAD R62, R62, 0x5, R63 ;  /* 0x000000053e3e7824 */ /* 0x010fe200078e023f */
[----:B------:R-:W2:Y:S01]  /*626e0*/  LDC.64 R44, c[0x3][R69] ;  /* 0x00c00000452c7b82 */ /* 0x000ea20000000a00 */
[----:B------:R-:W-:-:S03]  /*626f0*/  R2UR UR4, R54 ;  /* 0x00000000360472ca */ /* 0x000fc600000e0000 */
[----:B------:R-:W-:-:S04]  /*62700*/  LEA R63, R62, 0x10000, 0x3 ;  /* 0x000100003e3f7811 */ /* 0x000fc800078e18ff */
[----:B------:R-:W2:Y:S01]  /*62710*/  LDC.64 R64, c[0x3][R66+-0x4970] ;  /* 0x00eda40042407b82 */ /* 0x000ea20000000a00 */
[----:B------:R-:W-:Y:S02]  /*62720*/  R2UR UR16, R54 ;  /* 0x00000000361072ca */ /* 0x000fe400000e0000 */
[----:B------:R-:W-:-:S03]  /*62730*/  R2UR UR17, R55 ;  /* 0x00000000371172ca */ /* 0x000fc600000e0000 */
[----:B------:R-:W4:Y:S02]  /*62740*/  LDG.E.64 R92, desc[UR4][R60.64+0x28b0] ;  /* 0x0028b0043c5c7981 */ /* 0x000f24000c1e1b00 */
[----:B------:R-:W5:Y:S01]  /*62750*/  LDC.64 R62, c[0x3][R63+-0x4970] ;  /* 0x00eda4003f3e7b82 */ /* 0x000f620000000a00 */
[----:B--2---:R-:W-:Y:S01]  /*62760*/  DADD R44, R44, R64 ;  /* 0x000000002c2c7229 */ /* 0x004fe20000000040 */
[----:B------:R-:W-:-:S04]  /*62770*/  VIADD R64, R11, 0xffffffff ;  /* 0xffffffff0b407836 */ /* 0x000fc80000000000 */
[----:B------:R-:W-:-:S03]  /*62780*/  IMAD R65, R19, R64, R67 ;  /* 0x0000004013417224 */ /* 0x000fc600078e0243 */
[----:B-----5:R-:W-:Y:S01]  /*62790*/  DADD R44, R44, R62 ;  /* 0x000000002c2c7229 */ /* 0x020fe2000000003e */
[----:B------:R-:W-:-:S06]  /*627a0*/  IMAD.WIDE R64, R65, 0x8, R22 ;  /* 0x0000000841407825 */ /* 0x000fcc00078e0216 */
[----:B------:R2:W-:Y:S04]  /*627b0*/  STG.E.64 desc[UR4][R60.64+0x2918], R44 ;  /* 0x0029182c3c007986 */ /* 0x0005e8000c101b04 */
[----:B------:R-:W5:Y:S02]  /*627c0*/  LDG.E.64 R94, desc[UR10][R64.64] ;  /* 0x0000000a405e7981 */ /* 0x000f64000c1e1b00 */
[----:B-----5:R-:W-:-:S07]  /*627d0*/  DADD R94, R44, R94 ;  /* 0x000000002c5e7229 */ /* 0x020fce000000005e */
[----:B------:R5:W-:Y:S04]  /*627e0*/  STG.E.64 desc[UR4][R60.64+0x2918], R94 ;  /* 0x0029185e3c007986 */ /* 0x000be8000c101b04 */
[----:B------:R-:W3:Y:S04]  /*627f0*/  LDG.E.S8 R42, desc[UR10][R42.64] ;  /* 0x0000000a2a2a7981 */ /* 0x000ee8000c1e1300 */
[----:B------:R-:W3:Y:S04]  /*62800*/  LDG.E.S8 R15, desc[UR12][R14.64+0x1b] ;  /* 0x00001b0c0e0f7981 */ /* 0x000ee8000c1e1300 */
[----:B------:R-:W4:Y:S04]  /*62810*/  LDG.E.S8 R62, desc[UR14][R12.64] ;  /* 0x0000000e0c3e7981 */ /* 0x000f28000c1e1300 */
[----:B------:R-:W4:Y:S01]  /*62820*/  LDG.E.S8 R63, desc[UR16][R90.64+0x1b] ;  /* 0x00001b105a3f7981 */ /* 0x000f22000c1e1300 */
[----:B--2---:R-:W2:Y:S01]  /*62830*/  LDC.64 R44, c[0x3][R69+-0x2d0] ;  /* 0x00ff4c00452c7b82 */ /* 0x004ea20000000a00 */
[----:B---3--:R-:W-:-:S02]  /*62840*/  IMAD R11, R42, 0x5, R15 ;  /* 0x000000052a0b7824 */ /* 0x008fc400078e020f */
[----:B------:R-:W3:Y:S03]  /*62850*/  LDG.E.64 R42, desc[UR10][R60.64+0x28c0] ;  /* 0x0028c00a3c2a7981 */ /* 0x000ee6000c1e1b00 */
[----:B------:R-:W-:Y:S01]  /*62860*/  LEA R11, R11, 0x10000, 0x3 ;  /* 0x000100000b0b7811 */ /* 0x000fe200078e18ff */
[----:B----4-:R-:W-:-:S03]  /*62870*/  IMAD R62, R62, 0x5, R63 ;  /* 0x000000053e3e7824 */ /* 0x010fc600078e023f */
[----:B------:R-:W2:Y:S02]  /*62880*/  LDC.64 R66, c[0x3][R11+-0x4a38] ;  /* 0x00ed72000b427b82 */ /* 0x000ea40000000a00 */
[----:B------:R-:W-:-:S06]  /*62890*/  LEA R68, R62, 0x10000, 0x3 ;  /* 0x000100003e447811 */ /* 0x000fcc00078e18ff */
[----:B------:R-:W4:Y:S01]  /*628a0*/  LDC.64 R62, c[0x3][R68+-0x4a38] ;  /* 0x00ed7200443e7b82 */ /* 0x000f220000000a00 */
[----:B--2---:R-:W-:-:S08]  /*628b0*/  DADD R44, R44, R66 ;  /* 0x000000002c2c7229 */ /* 0x004fd00000000042 */
[----:B----4-:R-:W-:Y:S02]  /*628c0*/  DADD R62, R44, R62 ;  /* 0x000000002c3e7229 */ /* 0x010fe4000000003e */
[----:B------:R-:W2:Y:S05]  /*628d0*/  LDG.E.64 R44, desc[UR4][R60.64+0x28b8] ;  /* 0x0028b8043c2c7981 */ /* 0x000eaa000c1e1b00 */
[----:B------:R-:W-:Y:S04]  /*628e0*/  STG.E.64 desc[UR4][R60.64+0x2910], R62 ;  /* 0x0029103e3c007986 */ /* 0x000fe8000c101b04 */
[----:B------:R-:W4:Y:S01]  /*628f0*/  LDG.E.64 R14, desc[UR10][R64.64+0x1388] ;  /* 0x0013880a400e7981 */ /* 0x000f22000c1e1b00 */
[----:B------:R-:W-:Y:S01]  /*62900*/  UMOV UR4, 0xff800000 ;  /* 0xff80000000047882 */ /* 0x000fe20000000000 */
[----:B------:R-:W-:-:S02]  /*62910*/  UMOV UR5, 0x41cdcd64 ;  /* 0x41cdcd6400057882 */ /* 0x000fc40000000000 */
[----:B------:R-:W-:Y:S01]  /*62920*/  DSETP.GT.AND P3, PT, |R94|, UR4, PT ;  /* 0x000000045e007e2a */ /* 0x000fe2000bf64200 */
[----:B------:R-:W-:-:S13]  /*62930*/  IMAD.MOV.U32 R66, RZ, RZ, 0x1 ;  /* 0x00000001ff427424 */ /* 0x000fda00078e00ff */
[----:B-----5:R-:W-:Y:S02]  /*62940*/  @P3 IMAD.MOV.U32 R94, RZ, RZ, 0x0 ;  /* 0x00000000ff5e3424 */ /* 0x020fe400078e00ff */
[----:B------:R-:W-:Y:S01]  /*62950*/  @P3 IMAD.MOV.U32 R95, RZ, RZ, 0x7ff00000 ;  /* 0x7ff00000ff5f3424 */ /* 0x000fe200078e00ff */
[----:B------:R-:W-:Y:S02]  /*62960*/  @P3 R2UR UR4, R54 ;  /* 0x00000000360432ca */ /* 0x000fe400000e0000 */
[----:B------:R-:W-:-:S13]  /*62970*/  @P3 R2UR UR5, R55 ;  /* 0x00000000370532ca */ /* 0x000fda00000e0000 */
[----:B------:R-:W-:Y:S01]  /*62980*/  @P3 STG.E.64 desc[UR4][R60.64+0x2918], R38 ;  /* 0x002918263c003986 */ /* 0x000fe2000c101b04 */
[----:B------:R-:W-:Y:S01]  /*62990*/  BSSY.RECONVERGENT B0, `(.L_x_1373) ;  /* 0x000001b000007945 */ /* 0x000fe20003800200 */
[----:B----4-:R-:W-:-:S07]  /*629a0*/  DADD R14, R62, R14 ;  /* 0x000000003e0e7229 */ /* 0x010fce000000000e */
[----:B------:R4:W-:Y:S02]  /*629b0*/  STG.E.64 desc[UR10][R60.64+0x2910], R14 ;  /* 0x0029100e3c007986 */ /* 0x0009e4000c101b0a */
[----:B----4-:R-:W-:Y:S02]  /*629c0*/  @P3 IMAD.MOV.U32 R14, RZ, RZ, 0x0 ;  /* 0x00000000ff0e3424 */ /* 0x010fe400078e00ff */
[----:B------:R-:W-:-:S06]  /*629d0*/  @P3 IMAD.MOV.U32 R15, RZ, RZ, -0x40100000 ;  /* 0xbff00000ff0f3424 */ /* 0x000fcc00078e00ff */
[----:B--2---:R-:W-:-:S08]  /*629e0*/  DADD R64, R14, R44 ;  /* 0x000000000e407229 */ /* 0x004fd0000000002c */
        /* <DEDUP_REMOVED lines=21> */
.L_x_1374:
[----:B------:R-:W-:Y:S05]  /*62b40*/  BSYNC.RECONVERGENT B0 ;  /* 0x0000000000007941 */ /* 0x000fea0003800200 */
.L_x_1373:
        /* <DEDUP_REMOVED lines=28> */
.L_x_1376:
[----:B------:R-:W-:Y:S05]  /*62d10*/  BSYNC.RECONVERGENT B0 ;  /* 0x0000000000007941 */ /* 0x000fea0003800200 */
.L_x_1375:
        /* <DEDUP_REMOVED lines=10> */
.L_x_1362:
        /* <DEDUP_REMOVED lines=19> */
[----:B------:R-:W-:Y:S01]  /*62ef0*/  LEA.HI.X.SX32 R15, R67, R59, 0x1, P4 ;  /* 0x0000003b430f7211 */ /* 0x000fe200020f0eff */
[----:B------:R-:W2:Y:S01]  /*62f00*/  LDG.E.U8 R66, desc[UR20][R90.64+0x1a] ;  /* 0x00001a145a427981 */ /* 0x000ea2000c1e1100 */
[C---:B------:R-:W-:Y:S02]  /*62f10*/  R2UR UR4, R54.reuse ;  /* 0x00000000360472ca */ /* 0x040fe400000e0000 */
[----:B------:R-:W-:Y:S01]  /*62f20*/  R2UR UR5, R55 ;  /* 0x00000000370572ca */ /* 0x000fe200000e0000 */
[----:B------:R-:W4:Y:S01]  /*62f30*/  LDG.E.U8 R45, desc[UR10][R42.64+0x1] ;  /* 0x0000010a2a2d7981 */ /* 0x000f22000c1e1100 */
[----:B------:R-:W-:-:S02]  /*62f40*/  R2UR UR16, R54 ;  /* 0x00000000361072ca */ /* 0x000fc400000e0000 */
[----:B------:R-:W-:Y:S01]  /*62f50*/  R2UR UR17, R55 ;  /* 0x00000000371172ca */ /* 0x000fe200000e0000 */
[----:B------:R-:W4:Y:S04]  /*62f60*/  LDG.E.U8 R62, desc[UR12][R42.64] ;  /* 0x0000000c2a3e7981 */ /* 0x000f28000c1e1100 */
[----:B------:R-:W5:Y:S04]  /*62f70*/  LDG.E.U8 R63, desc[UR14][R14.64+0x1b] ;  /* 0x00001b0e0e3f7981 */ /* 0x000f68000c1e1100 */
[----:B------:R-:W3:Y:S04]  /*62f80*/  LDG.E.U8 R67, desc[UR22][R12.64] ;  /* 0x000000160c437981 */ /* 0x000ee8000c1e1100 */
[----:B------:R-:W3:Y:S04]  /*62f90*/  LDG.E.S8 R44, desc[UR4][R14.64+0x1c] ;  /* 0x00001c040e2c7981 */ /* 0x000ee8000c1e1300 */
[----:B------:R-:W3:Y:S01]  /*62fa0*/  LDG.E.S8 R64, desc[UR16][R12.64+-0x1] ;  /* 0xffffff100c407981 */ /* 0x000ee2000c1e1300 */
[----:B------:R-:W-:Y:S01]  /*62fb0*/  UMOV UR4, 0x5197d ;  /* 0x0005197d00047882 */ /* 0x000fe20000000000 */
[----:B------:R-:W-:Y:S01]  /*62fc0*/  UMOV UR6, 0x57d19 ;  /* 0x00057d1900067882 */ /* 0x000fe20000000000 */
[----:B------:R-:W-:Y:S01]  /*62fd0*/  UMOV UR5, 0x448 ;  /* 0x0000044800057882 */ /* 0x000fe20000000000 */
[----:B--2---:R-:W-:-:S02]  /*62fe0*/  PRMT R65, R66, 0x3340, R65 ;  /* 0x0000334042417816 */ /* 0x004fc40000000041 */
[----:B----4-:R-:W-:Y:S02]  /*62ff0*/  PRMT R45, R62, 0x3340, R45 ;  /* 0x000033403e2d7816 */ /* 0x010fe4000000002d */
[----:B-----5:R-:W-:Y:S02]  /*63000*/  PRMT R62, R63, 0x3340, RZ ;  /* 0x000033403f3e7816 */ /* 0x020fe400000000ff */
[----:B---3--:R-:W-:Y:S02]  /*63010*/  PRMT R66, R67, 0x3340, RZ ;  /* 0x0000334043427816 */ /* 0x008fe400000000ff */
[----:B------:R-:W-:Y:S02]  /*63020*/  PRMT R45, R45, 0x5410, R62 ;  /* 0x000054102d2d7816 */ /* 0x000fe4000000003e */
[----:B------:R-:W-:-:S03]  /*63030*/  PRMT R65, R65, 0x5410, R66 ;  /* 0x0000541041417816 */ /* 0x000fc60000000042 */
[----:B------:R-:W-:Y:S02]  /*63040*/  IDP.4A.S8.U8 R44, R45, UR4, R44 ;  /* 0x000000042d2c7c26 */ /* 0x000fe4000800022c */
[----:B------:R-:W-:-:S03]  /*63050*/  IDP.4A.S8.U8 R64, R65, UR6, R64 ;  /* 0x0000000641407c26 */ /* 0x000fc60008000240 */
[----:B------:R-:W-:Y:S02]  /*63060*/  LEA R62, R44, UR5, 0x3 ;  /* 0x000000052c3e7c11 */ /* 0x000fe4000f8e18ff */
[----:B------:R-:W-:-:S04]  /*63070*/  LEA R66, R64, UR5, 0x3 ;  /* 0x0000000540427c11 */ /* 0x000fc8000f8e18ff */
[----:B------:R-:W2:Y:S08]  /*63080*/  LDC.64 R44, c[0x3][R66+0x2710] ;  /* 0x00c9c400422c7b82 */ /* 0x000eb00000000a00 */
[----:B------:R-:W2:Y:S01]  /*63090*/  LDC.64 R62, c[0x3][R62+0x2710] ;  /* 0x00c9c4003e3e7b82 */ /* 0x000ea20000000a00 */
[----:B------:R-:W-:Y:S02]  /*630a0*/  IMAD.IADD R64, R9, 0x1, R68 ;  /* 0x0000000109407824 */ /* 0x000fe400078e0244 */
[----:B------:R-:W-:-:S04]  /*630b0*/  VIADD R65, R11, 0xffffffff ;  /* 0xffffffff0b417836 */ /* 0x000fc80000000000 */
[----:B------:R-:W-:-:S04]  /*630c0*/  IMAD R65, R19, R65, R64 ;  /* 0x0000004113417224 */ /* 0x000fc800078e0240 */
[----:B------:R-:W-:Y:S01]  /*630d0*/  IMAD.WIDE R64, R65, 0x8, R22 ;  /* 0x0000000841407825 */ /* 0x000fe200078e0216 */
[----:B--2---:R-:W-:-:S07]  /*630e0*/  DADD R44, R62, R44 ;  /* 0x000000003e2c7229 */ /* 0x004fce000000002c */
[----:B------:R2:W-:Y:S04]  /*630f0*/  STG.E.64 desc[UR10][R60.64+0x2910], R44 ;  /* 0x0029102c3c007986 */ /* 0x0005e8000c101b0a */
[----:B------:R-:W3:Y:S02]  /*63100*/  LDG.E.64 R96, desc[UR12][R64.64] ;  /* 0x0000000c40607981 */ /* 0x000ee4000c1e1b00 */
[----:B---3--:R-:W-:-:S07]  /*63110*/  DADD R96, R44, R96 ;  /* 0x000000002c607229 */ /* 0x008fce0000000060 */
[----:B------:R3:W-:Y:S04]  /*63120*/  STG.E.64 desc[UR10][R60.64+0x2910], R96 ;  /* 0x002910603c007986 */ /* 0x0007e8000c101b0a */
[----:B--2---:R-:W2:Y:S04]  /*63130*/  LDG.E.U8 R44, desc[UR12][R42.64+0x1] ;  /* 0x0000010c2a2c7981 */ /* 0x004ea8000c1e1100 */
[----:B------:R-:W2:Y:S04]  /*63140*/  LDG.E.U8 R45, desc[UR14][R42.64] ;  /* 0x0000000e2a2d7981 */ /* 0x000ea8000c1e1100 */
[----:B------:R-:W4:Y:S04]  /*63150*/  LDG.E.U8 R66, desc[UR18][R90.64+0x1b] ;  /* 0x00001b125a427981 */ /* 0x000f28000c1e1100 */
[----:B------:R-:W4:Y:S04]  /*63160*/  LDG.E.U8 R67, desc[UR20][R90.64+0x1a] ;  /* 0x00001a145a437981 */ /* 0x000f28000c1e1100 */
[----:B------:R-:W5:Y:S04]  /*63170*/  LDG.E.U8 R62, desc[UR16][R14.64+0x1b] ;  /* 0x00001b100e3e7981 */ /* 0x000f68000c1e1100 */
[----:B------:R-:W3:Y:S04]  /*63180*/  LDG.E.U8 R68, desc[UR22][R12.64] ;  /* 0x000000160c447981 */ /* 0x000ee8000c1e1100 */
[----:B------:R-:W3:Y:S04]  /*63190*/  LDG.E.S8 R11, desc[UR10][R14.64+0x1c] ;  /* 0x00001c0a0e0b7981 */ /* 0x000ee8000c1e1300 */
[----:B------:R-:W3:Y:S01]  /*631a0*/  LDG.E.S8 R63, desc[UR12][R12.64+-0x1] ;  /* 0xffffff0c0c3f7981 */ /* 0x000ee2000c1e1300 */
        /* <DEDUP_REMOVED lines=12> */
[----:B------:R-:W-:-:S02]  /*63270*/  R2UR UR4, R54 ;  /* 0x00000000360472ca */ /* 0x000fc400000e0000 */
[----:B------:R-:W-:-:S13]  /*63280*/  R2UR UR5, R55 ;  /* 0x00000000370572ca */ /* 0x000fda00000e0000 */
[----:B------:R-:W3:Y:S04]  /*63290*/  LDG.E.64 R42, desc[UR4][R60.64+0x28b8] ;  /* 0x0028b8043c2a7981 */ /* 0x000ee8000c1e1b00 */
[----:B------:R-:W4:Y:S01]  /*632a0*/  LDG.E.64 R44, desc[UR4][R60.64+0x28b0] ;  /* 0x0028b0043c2c7981 */ /* 0x000f22000c1e1b00 */
[----:B--2---:R-:W-:-:S03]  /*632b0*/  DADD R62, R14, R62 ;  /* 0x000000000e3e7229 */ /* 0x004fc6000000003e */
[----:B------:R-:W2:Y:S04]  /*632c0*/  LDG.E.64 R14, desc[UR10][R60.64+0x28c0] ;  /* 0x0028c00a3c0e7981 */ /* 0x000ea8000c1e1b00 */
[----:B------:R5:W-:Y:S04]  /*632d0*/  STG.E.64 desc[UR4][R60.64+0x2918], R62 ;  /* 0x0029183e3c007986 */ /* 0x000be8000c101b04 */
[----:B------:R-:W5:Y:S01]  /*632e0*/  LDG.E.64 R94, desc[UR10][R64.64+-0x1388] ;  /* 0xffec780a405e7981 */ /* 0x000f62000c1e1b00 */
[----:B------:R-:W-:Y:S01]  /*632f0*/  UMOV UR4, 0xff800000 ;  /* 0xff80000000047882 */ /* 0x000fe20000000000 */
[----:B------:R-:W-:Y:S01]  /*63300*/  UMOV UR5, 0x41cdcd64 ;  /* 0x41cdcd6400057882 */ /* 0x000fe20000000000 */
[----:B------:R-:W-:Y:S01]  /*63310*/  IMAD.MOV.U32 R66, RZ, RZ, 0x1 ;  /* 0x00000001ff427424 */ /* 0x000fe200078e00ff */
[----:B------:R-:W-:Y:S01]  /*63320*/  BSSY.RECONVERGENT B5, `(.L_x_1378) ;  /* 0x0000025000057945 */ /* 0x000fe20003800200 */
[----:B-----5:R-:W-:-:S08]  /*63330*/  DADD R94, R62, R94 ;  /* 0x000000003e5e7229 */ /* 0x020fd0000000005e */
[----:B------:R-:W-:-:S14]  /*63340*/  DSETP.GT.AND P3, PT, |R94|, UR4, PT ;  /* 0x000000045e007e2a */ /* 0x000fdc000bf64200 */
[----:B------:R-:W-:Y:S02]  /*63350*/  @P3 IMAD.MOV.U32 R96, RZ, RZ, 0x0 ;  /* 0x00000000ff603424 */ /* 0x000fe400078e00ff */
[----:B------:R-:W-:-:S06]  /*63360*/  @P3 IMAD.MOV.U32 R97, RZ, RZ, -0x40100000 ;  /* 0xbff00000ff613424 */ /* 0x000fcc00078e00ff */
[----:B---3--:R-:W-:-:S08]  /*63370*/  DADD R64, R42, R96 ;  /* 0x000000002a407229 */ /* 0x008fd00000000060 */
[----:B--2---:R-:W-:-:S06]  /*63380*/  DADD R64, R64, R14 ;  /* 0x0000000040407229 */ /* 0x004fcc000000000e */
[----:B------:R-:W2:Y:S01]  /*63390*/  MUFU.RCP64H R67, R65 ;  /* 0x0000004100437308 */ /* 0x000ea20000001800 */
[----:B------:R-:W-:Y:S02]  /*633a0*/  R2UR UR4, R54 ;  /* 0x00000000360472ca */ /* 0x000fe400000e0000 */
[----:B------:R-:W-:Y:S01]  /*633b0*/  R2UR UR5, R55 ;  /* 0x00000000370572ca */ /* 0x000fe200000e0000 */
        /* <DEDUP_REMOVED lines=27> */
.L_x_1379:
[----:B------:R-:W-:Y:S05]  /*63570*/  BSYNC.RECONVERGENT B5 ;  /* 0x0000000000057941 */ /* 0x000fea0003800200 */
.L_x_1378:
        /* <DEDUP_REMOVED lines=28> */
.L_x_1381:
[----:B------:R-:W-:Y:S05]  /*63740*/  BSYNC.RECONVERGENT B5 ;  /* 0x0000000000057941 */ /* 0x000fea0003800200 */
.L_x_1380:
        /* <DEDUP_REMOVED lines=16> */
.L_x_1377:
        /* <DEDUP_REMOVED lines=9> */
[----:B------:R-:W-:Y:S02]  /*638e0*/  LEA.HI.X.SX32 R43, R11, R59, 0x1, P3 ;  /* 0x0000003b0b2b7211 */ /* 0x000fe400018f0eff */
[C---:B------:R-:W-:Y:S02]  /*638f0*/  R2UR UR16, R54.reuse ;  /* 0x00000000361072ca */ /* 0x040fe400000e0000 */
[----:B------:R-:W-:Y:S01]  /*63900*/  R2UR UR17, R55 ;  /* 0x00000000371172ca */ /* 0x000fe200000e0000 */
[----:B------:R-:W4:Y:S01]  /*63910*/  LDG.E.U8 R45, desc[UR10][R42.64+0x1] ;  /* 0x0000010a2a2d7981 */ /* 0x000f22000c1e1100 */
[----:B------:R-:W-:-:S02]  /*63920*/  R2UR UR18, R54 ;  /* 0x00000000361272ca */ /* 0x000fc400000e0000 */
[----:B------:R-:W-:Y:S01]  /*63930*/  R2UR UR19, R55 ;  /* 0x00000000371372ca */ /* 0x000fe200000e0000 */
[----:B------:R-:W4:Y:S01]  /*63940*/  LDG.E.U8 R62, desc[UR12][R42.64] ;  /* 0x0000000c2a3e7981 */ /* 0x000f22000c1e1100 */
[----:B------:R-:W-:Y:S02]  /*63950*/  LEA.HI.X.SX32 R15, R67, R59, 0x1, P4 ;  /* 0x0000003b430f7211 */ /* 0x000fe400020f0eff */
[C---:B------:R-:W-:Y:S02]  /*63960*/  R2UR UR20, R54.reuse ;  /* 0x00000000361472ca */ /* 0x040fe400000e0000 */
[C---:B------:R-:W-:Y:S01]  /*63970*/  R2UR UR21, R55.reuse ;  /* 0x00000000371572ca */ /* 0x040fe200000e0000 */
[----:B------:R-:W5:Y:S01]  /*63980*/  LDG.E.U8 R63, desc[UR14][R14.64+0x1b] ;  /* 0x00001b0e0e3f7981 */ /* 0x000f62000c1e1100 */
[----:B------:R-:W-:Y:S02]  /*63990*/  R2UR UR4, R54 ;  /* 0x00000000360472ca */ /* 0x000fe400000e0000 */
[----:B------:R-:W-:Y:S01]  /*639a0*/  R2UR UR5, R55 ;  /* 0x00000000370572ca */ /* 0x000fe200000e0000 */
[----:B------:R-:W3:Y:S04]  /*639b0*/  LDG.E.U8 R64, desc[UR16][R90.64+0x1b] ;  /* 0x00001b105a407981 */ /* 0x000ee8000c1e1100 */
[----:B------:R-:W3:Y:S04]  /*639c0*/  LDG.E.U8 R65, desc[UR18][R90.64+0x1a] ;  /* 0x00001a125a417981 */ /* 0x000ee8000c1e1100 */
[----:B------:R-:W2:Y:S04]  /*639d0*/  LDG.E.U8 R66, desc[UR20][R12.64] ;  /* 0x000000140c427981 */ /* 0x000ea8000c1e1100 */
[----:B------:R-:W2:Y:S01]  /*639e0*/  LDG.E.S8 R44, desc[UR4][R14.64+0x1c] ;  /* 0x00001c040e2c7981 */ /* 0x000ea2000c1e1300 */
[----:B------:R-:W-:Y:S01]  /*639f0*/  UMOV UR5, 0x5197d ;  /* 0x0005197d00057882 */ /* 0x000fe20000000000 */
[----:B------:R-:W-:Y:S01]  /*63a00*/  UMOV UR4, 0x448 ;  /* 0x0000044800047882 */ /* 0x000fe20000000000 */
[----:B------:R-:W-:Y:S01]  /*63a10*/  UMOV UR6, 0x57d19 ;  /* 0x00057d1900067882 */ /* 0x000fe20000000000 */
[----:B----4-:R-:W-:-:S02]  /*63a20*/  PRMT R45, R62, 0x3340, R45 ;  /* 0x000033403e2d7816 */ /* 0x010fc4000000002d */
[----:B-----5:R-:W-:-:S04]  /*63a30*/  PRMT R62, R63, 0x3340, RZ ;  /* 0x000033403f3e7816 */ /* 0x020fc800000000ff */
[----:B------:R-:W-:Y:S02]  /*63a40*/  PRMT R45, R45, 0x5410, R62 ;  /* 0x000054102d2d7816 */ /* 0x000fe4000000003e */
[----:B---3--:R-:W-:Y:S02]  /*63a50*/  PRMT R64, R65, 0x3340, R64 ;  /* 0x0000334041407816 */ /* 0x008fe40000000040 */
[----:B--2---:R-:W-:Y:S02]  /*63a60*/  PRMT R63, R66, 0x3340, RZ ;  /* 0x00003340423f7816 */ /* 0x004fe400000000ff */
[----:B------:R-:W-:Y:S01]  /*63a70*/  IADD3 R66, PT, PT, R10, -R11, -R67 ;  /* 0x8000000b0a427210 */ /* 0x000fe20007ffe843 */
[----:B------:R-:W-:Y:S01]  /*63a80*/  IDP.4A.S8.U8 R44, R45, UR5, R44 ;  /* 0x000000052d2c7c26 */ /* 0x000fe2000800022c */
[----:B------:R-:W-:Y:S02]  /*63a90*/  PRMT R62, R64, 0x5410, R63 ;  /* 0x00005410403e7816 */ /* 0x000fe4000000003f */
[----:B------:R-:W-:-:S02]  /*63aa0*/  LEA R66, R66, UR4, 0x3 ;  /* 0x0000000442427c11 */ /* 0x000fc4000f8e18ff */
        /* <DEDUP_REMOVED lines=11> */
[----:B------:R-:W-:-:S04]  /*63b60*/  IMAD.WIDE R64, R65, 0x8, R22 ;  /* 0x0000000841407825 */ /* 0x000fc800078e0216 */
[----:B------:R2:W-:Y:S04]  /*63b70*/  STG.E.64 desc[UR10][R60.64+0x2918], R44 ;  /* 0x0029182c3c007986 */ /* 0x0005e8000c101b0a */
[----:B------:R-:W3:Y:S01]  /*63b80*/  LDG.E.64 R94, desc[UR12][R64.64] ;  /* 0x0000000c405e7981 */ /* 0x000ee2000c1e1b00 */
[C---:B------:R-:W-:Y:S02]  /*63b90*/  R2UR UR22, R54.reuse ;  /* 0x00000000361672ca */ /* 0x040fe400000e0000 */
[C---:B------:R-:W-:Y:S02]  /*63ba0*/  R2UR UR23, R55.reuse ;  /* 0x00000000371772ca */ /* 0x040fe400000e0000 */
[----:B------:R-:W-:Y:S02]  /*63bb0*/  R2UR UR24, R54 ;  /* 0x00000000361872ca */ /* 0x000fe400000e0000 */
[----:B------:R-:W-:Y:S01]  /*63bc0*/  R2UR UR25, R55 ;  /* 0x00000000371972ca */ /* 0x000fe200000e0000 */
[----:B---3--:R-:W-:-:S07]  /*63bd0*/  DADD R94, R44, R94 ;  /* 0x000000002c5e7229 */ /* 0x008fce000000005e */
[----:B------:R3:W-:Y:S04]  /*63be0*/  STG.E.64 desc[UR10][R60.64+0x2918], R94 ;  /* 0x0029185e3c007986 */ /* 0x0007e8000c101b0a */
[----:B--2---:R-:W2:Y:S04]  /*63bf0*/  LDG.E.U8 R45, desc[UR14][R42.64+0x1] ;  /* 0x0000010e2a2d7981 */ /* 0x004ea8000c1e1100 */
[----:B------:R-:W2:Y:S04]  /*63c00*/  LDG.E.U8 R62, desc[UR16][R42.64] ;  /* 0x000000102a3e7981 */ /* 0x000ea8000c1e1100 */
[----:B------:R-:W4:Y:S04]  /*63c10*/  LDG.E.U8 R63, desc[UR18][R14.64+0x1b] ;  /* 0x00001b120e3f7981 */ /* 0x000f28000c1e1100 */
[----:B------:R-:W5:Y:S04]  /*63c20*/  LDG.E.U8 R68, desc[UR20][R90.64+0x1b] ;  /* 0x00001b145a447981 */ /* 0x000f68000c1e1100 */
[----:B------:R-:W5:Y:S04]  /*63c30*/  LDG.E.U8 R71, desc[UR22][R90.64+0x1a] ;  /* 0x00001a165a477981 */ /* 0x000f68000c1e1100 */
[----:B------:R-:W3:Y:S04]  /*63c40*/  LDG.E.U8 R70, desc[UR24][R12.64] ;  /* 0x000000180c467981 */ /* 0x000ee8000c1e1100 */
[----:B------:R-:W3:Y:S04]  /*63c50*/  LDG.E.S8 R44, desc[UR12][R14.64+0x1c] ;  /* 0x00001c0c0e2c7981 */ /* 0x000ee8000c1e1300 */
[----:B------:R-:W3:Y:S01]  /*63c60*/  LDG.E.S8 R69, desc[UR10][R12.64+-0x1] ;  /* 0xffffff0a0c457981 */ /* 0x000ee2000c1e1300 */
[----:B--2---:R-:W-:-:S02]  /*63c70*/  PRMT R45, R62, 0x3340, R45 ;  /* 0x000033403e2d7816 */ /* 0x004fc4000000002d */
[----:B----4-:R-:W-:-:S04]  /*63c80*/  PRMT R62, R63, 0x3340, RZ ;  /* 0x000033403f3e7816 */ /* 0x010fc800000000ff */
[----:B------:R-:W-:Y:S02]  /*63c90*/  PRMT R45, R45, 0x5410, R62 ;  /* 0x000054102d2d7816 */ /* 0x000fe4000000003e */
[----:B-----5:R-:W-:Y:S02]  /*63ca0*/  PRMT R68, R71, 0x3340, R68 ;  /* 0x0000334047447816 */ /* 0x020fe40000000044 */
[----:B---3--:R-:W-:Y:S01]  /*63cb0*/  PRMT R43, R70, 0x3340, RZ ;  /* 0x00003340462b7816 */ /* 0x008fe200000000ff */
[----:B------:R-:W-:-:S03]  /*63cc0*/  IDP.4A.S8.U8 R44, R45, UR5, R44 ;  /* 0x000000052d2c7c26 */ /* 0x000fc6000800022c */
[----:B------:R-:W-:Y:S02]  /*63cd0*/  PRMT R42, R68, 0x5410, R43 ;  /* 0x00005410442a7816 */ /* 0x000fe4000000002b */
[----:B------:R-:W-:-:S03]  /*63ce0*/  LEA R68, R44, UR4, 0x3 ;  /* 0x000000042c447c11 */ /* 0x000fc6000f8e18ff */
[----:B------:R-:W-:Y:S01]  /*63cf0*/  IDP.4A.S8.U8 R69, R42, UR6, R69 ;  /* 0x000000062a457c26 */ /* 0x000fe20008000245 */
[----:B------:R-:W2:Y:S04]  /*63d00*/  LDC.64 R44, c[0x3][R66+-0x2d0] ;  /* 0x00ff4c00422c7b82 */ /* 0x000ea80000000a00 */
[----:B------:R-:W-:-:S04]  /*63d10*/  LEA R69, R69, UR4, 0x3 ;  /* 0x0000000445457c11 */ /* 0x000fc8000f8e18ff */
[----:B------:R-:W2:Y:S08]  /*63d20*/  LDC.64 R42, c[0x3][R68+0x6360] ;  /* 0x00d8d800442a7b82 */ /* 0x000eb00000000a00 */
[----:B------:R-:W3:Y:S01]  /*63d30*/  LDC.64 R14, c[0x3][R69+0x6360] ;  /* 0x00d8d800450e7b82 */ /* 0x000ee20000000a00 */
[----:B------:R-:W-:-:S05]  /*63d40*/  IADD3 R62, PT, PT, R7, -R5, -R11 ;  /* 0x80000005073e7210 */ /* 0x000fca0007ffe80b */
[----:B------:R-:W-:-:S05]  /*63d50*/  IMAD.IADD R62, R67, 0x1, R62 ;  /* 0x00000001433e7824 */ /* 0x000fca00078e023e */
[----:B------:R-:W-:-:S04]  /*63d60*/  IABS R11, R62 ;  /* 0x0000003e000b7213 */ /* 0x000fc80000000000 */
[----:B------:R-:W4:Y:S01]  /*63d70*/  I2F.F64 R62, R11 ;  /* 0x0000000b003e7312 */ /* 0x000f220000201c00 */
[----:B------:R-:W-:Y:S01]  /*63d80*/  UMOV UR4, 0x64b31d04 ;  /* 0x64b31d0400047882 */ /* 0x000fe20000000000 */
[----:B------:R-:W-:Y:S01]  /*63d90*/  UMOV UR5, 0x3feef3e8 ;  /* 0x3feef3e800057882 */ /* 0x000fe20000000000 */
[----:B--2---:R-:W-:-:S08]  /*63da0*/  DADD R42, R44, R42 ;  /* 0x000000002c2a7229 */ /* 0x004fd0000000002a */
[----:B---3--:R-:W-:Y:S02]  /*63db0*/  DADD R14, R42, R14 ;  /* 0x000000002a0e7229 */ /* 0x008fe4000000000e */
[----:B------:R-:W2:Y:S06]  /*63dc0*/  LDG.E.64 R42, desc[UR10][R60.64+0x28c0] ;  /* 0x0028c00a3c2a7981 */ /* 0x000eac000c1e1b00 */
[----:B----4-:R-:W-:Y:S01]  /*63dd0*/  DFMA R62, R62, -UR4, R14 ;  /* 0x800000043e3e7c2b */ /* 0x010fe2000800000e */
[----:B------:R-:W-:Y:S02]  /*63de0*/  R2UR UR4, R54 ;  /* 0x00000000360472ca */ /* 0x000fe400000e0000 */
[----:B------:R-:W-:-:S04]  /*63df0*/  R2UR UR5, R55 ;  /* 0x00000000370572ca */ /* 0x000fc800000e0000 */
[----:B------:R-:W-:Y:S04]  /*63e00*/  STG.E.64 desc[UR10][R60.64+0x2910], R62 ;  /* 0x0029103e3c007986 */ /* 0x000fe8000c101b0a */
[----:B------:R-:W3:Y:S05]  /*63e10*/  LDG.E.64 R14, desc[UR12][R64.64+0x1388] ;  /* 0x0013880c400e7981 */ /* 0x000eea000c1e1b00 */
[----:B------:R-:W4:Y:S04]  /*63e20*/  LDG.E.64 R44, desc[UR4][R60.64+0x28b8] ;  /* 0x0028b8043c2c7981 */ /* 0x000f28000c1e1b00 */
[----:B------:R-:W5:Y:S01]  /*63e30*/  LDG.E.64 R92, desc[UR4][R60.64+0x28b0] ;  /* 0x0028b0043c5c7981 */ /* 0x000f62000c1e1b00 */
[----:B------:R-:W-:Y:S01]  /*63e40*/  UMOV UR4, 0xff800000 ;  /* 0xff80000000047882 */ /* 0x000fe20000000000 */
[----:B------:R-:W-:-:S02]  /*63e50*/  UMOV UR5, 0x41cdcd64 ;  /* 0x41cdcd6400057882 */ /* 0x000fc40000000000 */
[----:B------:R-:W-:Y:S01]  /*63e60*/  DSETP.GT.AND P3, PT, |R94|, UR4, PT ;  /* 0x000000045e007e2a */ /* 0x000fe2000bf64200 */
[----:B------:R-:W-:-:S13]  /*63e70*/  IMAD.MOV.U32 R66, RZ, RZ, 0x1 ;  /* 0x00000001ff427424 */ /* 0x000fda00078e00ff */
[----:B------:R-:W-:Y:S02]  /*63e80*/  @P3 IMAD.MOV.U32 R94, RZ, RZ, 0x0 ;  /* 0x00000000ff5e3424 */ /* 0x000fe400078e00ff */
[----:B------:R-:W-:Y:S01]  /*63e90*/  @P3 IMAD.MOV.U32 R95, RZ, RZ, 0x7ff00000 ;  /* 0x7ff00000ff5f3424 */ /* 0x000fe200078e00ff */
[----:B------:R-:W-:Y:S02]  /*63ea0*/  @P3 R2UR UR4, R54 ;  /* 0x00000000360432ca */ /* 0x000fe400000e0000 */
[----:B------:R-:W-:-:S13]  /*63eb0*/  @P3 R2UR UR5, R55 ;  /* 0x00000000370532ca */ /* 0x000fda00000e0000 */
[----:B------:R-:W-:Y:S01]  /*63ec0*/  @P3 STG.E.64 desc[UR4][R60.64+0x2918], R38 ;  /* 0x002918263c003986 */ /* 0x000fe2000c101b04 */
[----:B------:R-:W-:Y:S01]  /*63ed0*/  BSSY.RECONVERGENT B5, `(.L_x_1382) ;  /* 0x000001b000057945 */ /* 0x000fe20003800200 */
[----:B---3--:R-:W-:-:S07]  /*63ee0*/  DADD R14, R62, R14 ;  /* 0x000000003e0e7229 */ /* 0x008fce000000000e */
[----:B------:R3:W-:Y:S02]  /*63ef0*/  STG.E.64 desc[UR10][R60.64+0x2910], R14 ;  /* 0x0029100e3c007986 */ /* 0x0007e4000c101b0a */
[----:B---3--:R-:W-:Y:S02]  /*63f00*/  @P3 IMAD.MOV.U32 R14, RZ, RZ, 0x0 ;  /* 0x00000000ff0e3424 */ /* 0x008fe400078e00ff */
[----:B------:R-:W-:-:S06]  /*63f10*/  @P3 IMAD.MOV.U32 R15, RZ, RZ, -0x40100000 ;  /* 0xbff00000ff0f3424 */ /* 0x000fcc00078e00ff */
[----:B----4-:R-:W-:-:S08]  /*63f20*/  DADD R64, R14, R44 ;  /* 0x000000000e407229 */ /* 0x010fd0000000002c */
[----:B--2---:R-:W-:-:S06]  /*63f30*/  DADD R64, R64, R42 ;  /* 0x0000000040407229 */ /* 0x004fcc000000002a */
[----:B------:R-:W2:Y:S02]  /*63f40*/  MUFU.RCP64H R67, R65 ;  /* 0x0000004100437308 */ /* 0x000ea40000001800 */
        /* <DEDUP_REMOVED lines=19> */
.L_x_1383:
[----:B------:R-:W-:Y:S05]  /*64080*/  BSYNC.RECONVERGENT B5 ;  /* 0x0000000000057941 */ /* 0x000fea0003800200 */
.L_x_1382:
        /* <DEDUP_REMOVED lines=28> */
.L_x_1385:
[----:B------:R-:W-:Y:S05]  /*64250*/  BSYNC.RECONVERGENT B5 ;  /* 0x0000000000057941 */ /* 0x000fea0003800200 */
.L_x_1384:
        /* <DEDUP_REMOVED lines=9> */
.L_x_1372:
[----:B------:R-:W-:Y:S05]  /*642f0*/  BSYNC.RECONVERGENT B1 ;  /* 0x0000000000017941 */ /* 0x000fea0003800200 */
.L_x_1359:
        /* <DEDUP_REMOVED lines=20> */
[----:B--2-4-:R-:W-:Y:S01]  /*64440*/  DADD R14, R40, -R14 ;  /* 0x00000000280e7229 */ /* 0x014fe2000000080e */
        /* <DEDUP_REMOVED lines=10> */
.L_x_1387:
[----:B------:R-:W-:Y:S05]  /*644f0*/  BSYNC.RECONVERGENT B0 ;  /* 0x0000000000007941 */ /* 0x000fea0003800200 */
.L_x_1386:
[C---:B------:R-:W-:Y:S02]  /*64500*/  R2UR UR4, R54.reuse ;  /* 0x00000000360472ca */ /* 0x040fe400000e0000 */
[C---:B------:R-:W-:Y:S02]  /*64510*/  R2UR UR5, R55.reuse ;  /* 0x00000000370572ca */ /* 0x040fe400000e0000 */
[----:B------:R-:W-:Y:S02]  /*64520*/  R2UR UR10, R54 ;  /* 0x00000000360a72ca */ /* 0x000fe400000e0000 */
[----:B------:R-:W-:-:S09]  /*64530*/  R2UR UR11, R55 ;  /* 0x00000000370b72ca */ /* 0x000fd200000e0000 */
[----:B------:R-:W5:Y:S04]  /*64540*/  LDG.E.64 R40, desc[UR4][R78.64] ;  /* 0x000000044e287981 */ /* 0x000f68000c1e1b00 */
[----:B--2-4-:R-:W2:Y:S01]  /*64550*/  LDG.E.64 R14, desc[UR10][R60.64+0x28f8] ;  /* 0x0028f80a3c0e7981 */ /* 0x014ea2000c1e1b00 */
        /* <DEDUP_REMOVED lines=26> */
.L_x_1389:
[----:B------:R-:W-:Y:S05]  /*64700*/  BSYNC.RECONVERGENT B0 ;  /* 0x0000000000007941 */ /* 0x000fea0003800200 */
.L_x_1388:
        /* <DEDUP_REMOVED lines=8> */
[----:B----4-:R-:W4:Y:S01]  /*64790*/  LDG.E R11, desc[UR10][R56.64+0x1a8] ;  /* 0x0001a80a380b7981 */ /* 0x010f22000c1e1900 */
[----:B-----5:R-:W-:Y:S01]  /*647a0*/  ISETP.NE.AND P3, PT, R14, RZ, PT ;  /* 0x000000ff0e00720c */ /* 0x020fe20003f65270 */
[----:B--2---:R-:W-:-:S02]  /*647b0*/  VIADD R15, R15, 0xffffffff ;  /* 0xffffffff0f0f7836 */ /* 0x004fc40000000000 */
[----:B----4-:R-:W-:-:S03]  /*647c0*/  VIADD R11, R11, 0x1 ;  /* 0x000000010b0b7836 */ /* 0x010fc60000000000 */
[----:B------:R4:W-:Y:S04]  /*647d0*/  STG.E desc[UR4][R56.64+0x1a4], R15 ;  /* 0x0001a40f38007986 */ /* 0x0009e8000c101904 */
[----:B------:R4:W-:Y:S03]  /*647e0*/  STG.E desc[UR10][R56.64+0x1a8], R11 ;  /* 0x0001a80b38007986 */ /* 0x0009e6000c10190a */
[----:B------:R-:W-:Y:S05]  /*647f0*/  @!P3 BRA `(.L_x_1391) ;  /* 0xffffffd00048b947 */ /* 0x000fea000383ffff */
[----:B------:R-:W-:Y:S05]  /*64800*/  BRA `(.L_x_1358) ;  /* 0x0000000000407947 */ /* 0x000fea0003800000 */
.L_x_1390:
[C---:B------:R-:W-:Y:S02]  /*64810*/  R2UR UR4, R54.reuse ;  /* 0x00000000360472ca */ /* 0x040fe400000e0000 */
[C---:B------:R-:W-:Y:S02]  /*64820*/  R2UR UR5, R55.reuse ;  /* 0x00000000370572ca */ /* 0x040fe400000e0000 */
[----:B------:R-:W-:Y:S02]  /*64830*/  R2UR UR10, R54 ;  /* 0x00000000360a72ca */ /* 0x000fe400000e0000 */
[----:B------:R-:W-:-:S09]  /*64840*/  R2UR UR11, R55 ;  /* 0x00000000370b72ca */ /* 0x000fd200000e0000 */
[----:B------:R-:W4:Y:S04]  /*64850*/  LDG.E R7, desc[UR4][R56.64+0x1a4] ;  /* 0x0001a40438077981 */ /* 0x000f28000c1e1900 */
[----:B------:R-:W5:Y:S01]  /*64860*/  LDG.E R5, desc[UR10][R56.64+0x1a8] ;  /* 0x0001a80a38057981 */ /* 0x000f62000c1e1900 */
[----:B------:R-:W-:Y:S01]  /*64870*/  R2UR UR12, R54 ;  /* 0x00000000360c72ca */ /* 0x000fe200000e0000 */
[----:B------:R-:W-:Y:S01]  /*64880*/  IMAD.MOV.U32 R15, RZ, RZ, 0x1 ;  /* 0x00000001ff0f7424 */ /* 0x000fe200078e00ff */
[----:B------:R-:W-:Y:S01]  /*64890*/  R2UR UR13, R55 ;  /* 0x00000000370d72ca */ /* 0x000fe200000e0000 */
[----:B----4-:R-:W-:Y:S02]  /*648a0*/  IMAD.IADD R11, R6, 0x1, R7 ;  /* 0x00000001060b7824 */ /* 0x010fe400078e0207 */
[----:B-----5:R-:W-:-:S02]  /*648b0*/  IMAD.IADD R13, R4, 0x1, R5 ;  /* 0x00000001040d7824 */ /* 0x020fc400078e0205 */
[----:B------:R-:W-:-:S04]  /*648c0*/  IMAD.WIDE R10, R11, 0x4, R20 ;  /* 0x000000040b0a7825 */ /* 0x000fc800078e0214 */
[----:B------:R-:W-:Y:S01]  /*648d0*/  IMAD.WIDE R12, R13, 0x4, R20 ;  /* 0x000000040d0c7825 */ /* 0x000fe200078e0214 */
[----:B------:R4:W-:Y:S04]  /*648e0*/  STG.E desc[UR4][R10.64], R5 ;  /* 0x000000050a007986 */ /* 0x0009e8000c101904 */
[----:B------:R4:W-:Y:S04]  /*648f0*/  STG.E desc[UR10][R12.64], R7 ;  /* 0x000000070c007986 */ /* 0x0009e8000c10190a */
[----:B------:R4:W-:Y:S02]  /*64900*/  STG.E desc[UR12][R56.64+0x1ac], R15 ;  /* 0x0001ac0f38007986 */ /* 0x0009e4000c10190c */
.L_x_1358:
[----:B------:R-:W-:Y:S05]  /*64910*/  BSYNC.RECONVERGENT B2 ;  /* 0x0000000000027941 */ /* 0x000fea0003800200 */
.L_x_1357:
[----:B------:R-:W-:Y:S02]  /*64920*/  R2UR UR4, R54 ;  /* 0x00000000360472ca */ /* 0x000fe400000e0000 */
[----:B------:R-:W-:-:S13]  /*64930*/  R2UR UR5, R55 ;  /* 0x00000000370572ca */ /* 0x000fda00000e0000 */
[----:B------:R-:W5:Y:S02]  /*64940*/  LDG.E R8, desc[UR4][R56.64+0x1a0] ;  /* 0x0001a00438087981 */ /* 0x000f64000c1e1900 */
[----:B-----5:R-:W-:-:S05]  /*64950*/  VIADD R8, R8, 0x1 ;  /* 0x0000000108087836 */ /* 0x020fca0000000000 */
[----:B------:R0:W-:Y:S01]  /*64960*/  STG.E desc[UR4][R56.64+0x1a0], R8 ;  /* 0x0001a00838007986 */ /* 0x0001e2000c101904 */
[----:B------:R-:W-:Y:S05]  /*64970*/  @P2 BRA `(.L_x_1392) ;  /* 0xffffffcc00782947 */ /* 0x000fea000383ffff */
.L_x_1356:
[----:B------:R-:W-:Y:S05]  /*64980*/  BSYNC.RECONVERGENT B3 ;  /* 0x0000000000037941 */ /* 0x000fea0003800200 */
.L_x_1355:
[----:B------:R-:W-:Y:S05]  /*64990*/  BRA `(.L_x_1393) ;  /* 0xffffff9c00747947 */ /* 0x000fea000383ffff */
.L_x_1352:
[----:B------:R-:W-:Y:S05]  /*649a0*/  BSYNC.RECONVERGENT B4 ;  /* 0x0000000000047941 */ /* 0x000fea0003800200 */
.L_x_1321:
[C---:B------:R-:W-:Y:S02]  /*649b0*/  R2UR UR12, R54.reuse ;  /* 0x00000000360c72ca */ /* 0x040fe400000e0000 */
[C---:B------:R-:W-:Y:S02]  /*649c0*/  R2UR UR13, R55.reuse ;  /* 0x00000000370d72ca */ /* 0x040fe400000e0000 */
[C---:B------:R-:W-:Y:S02]  /*649d0*/  R2UR UR10, R54.reuse ;  /* 0x00000000360a72ca */ /* 0x040fe400000e0000 */
[C---:B------:R-:W-:Y:S02]  /*649e0*/  R2UR UR11, R55.reuse ;  /* 0x00000000370b72ca */ /* 0x040fe400000e0000 */
[----:B------:R-:W-:Y:S02]  /*649f0*/  R2UR UR4, R54 ;  /* 0x00000000360472ca */ /* 0x000fe400000e0000 */
[----:B------:R-:W-:-:S05]  /*64a00*/  R2UR UR5, R55 ;  /* 0x00000000370572ca */ /* 0x000fca00000e0000 */
[----:B------:R-:W3:Y:S04]  /*64a10*/  LDG.E.64 R4, desc[UR12][R60.64+0x28c8] ;  /* 0x0028c80c3c047981 */ /* 0x000ee8000c1e1b00 */
[----:B------:R-:W4:Y:S04]  /*64a20*/  LDG.E R2, desc[UR10][R56.64+0x194] ;  /* 0x0001940a38027981 */ /* 0x000f28000c1e1900 */
[----:B------:R-:W5:Y:S01]  /*64a30*/  LDG.E R0, desc[UR4][R56.64+0x190] ;  /* 0x0001900438007981 */ /* 0x000f62000c1e1900 */
[----:B------:R-:W-:Y:S01]  /*64a40*/  BSSY.RECONVERGENT B0, `(.L_x_1394) ;  /* 0x00000e4000007945 */ /* 0x000fe20003800200 */
[----:B---3--:R-:W-:Y:S01]  /*64a50*/  DSETP.GT.AND P2, PT, |R4|, R38, PT ;  /* 0x000000260400722a */ /* 0x008fe20003f44200 */
[----:B----4-:R-:W-:-:S02]  /*64a60*/  IMAD.IADD R2, R3, 0x1, R2 ;  /* 0x0000000103027824 */ /* 0x010fc400078e0202 */
[----:B-----5:R-:W-:-:S04]  /*64a70*/  VIADD R0, R0, 0xffffffff ;  /* 0xffffffff00007836 */ /* 0x020fc80000000000 */
[----:B--2---:R-:W-:Y:S02]  /*64a80*/  IMAD R15, R19, R0, R2 ;  /* 0x00000000130f7224 */ /* 0x004fe400078e0202 */
[----:B------:R-:W-:Y:S02]  /*64a90*/  IMAD.MOV.U32 R2, RZ, RZ, 0x0 ;  /* 0x00000000ff027424 */ /* 0x000fe400078e00ff */
[----:B------:R-:W-:Y:S02]  /*64aa0*/  IMAD.MOV.U32 R3, RZ, RZ, 0x3fe00000 ;  /* 0x3fe00000ff037424 */ /* 0x000fe400078e00ff */
[----:B------:R-:W-:Y:S01]  /*64ab0*/  IMAD.WIDE R14, R15, 0x8, R22 ;  /* 0x000000080f0e7825 */ /* 0x000fe200078e0216 */
[----:B------:R-:W-:Y:S06]  /*64ac0*/  @P2 BRA `(.L_x_1395) ;  /* 0x0000000c006c2947 */ /* 0x000fec0003800000 */
        /* <DEDUP_REMOVED lines=8> */
[----:B------:R2:W5:Y:S01]  /*64b50*/  LDG.E.64 R6, desc[UR4][R14.64] ;  /* 0x000000040e067981 */ /* 0x000562000c1e1b00 */
[C---:B------:R-:W-:Y:S02]  /*64b60*/  R2UR UR16, R54.reuse ;  /* 0x00000000361072ca */ /* 0x040fe400000e0000 */
[C---:B------:R-:W-:Y:S01]  /*64b70*/  R2UR UR17, R55.reuse ;  /* 0x00000000371172ca */ /* 0x040fe200000e0000 */
[----:B------:R2:W5:Y:S01]  /*64b80*/  LDG.E.64 R10, desc[UR14][R14.64+0x1388] ;  /* 0x0013880e0e0a7981 */ /* 0x000562000c1e1b00 */
[----:B------:R-:W-:Y:S02]  /*64b90*/  R2UR UR18, R54 ;  /* 0x00000000361272ca */ /* 0x000fe400000e0000 */
[----:B------:R-:W-:Y:S01]  /*64ba0*/  R2UR UR19, R55 ;  /* 0x00000000371372ca */ /* 0x000fe200000e0000 */
[----:B------:R2:W5:Y:S01]  /*64bb0*/  LDG.E.64 R4, desc[UR10][R60.64+0x28d8] ;  /* 0x0028d80a3c047981 */ /* 0x000562000c1e1b00 */
[----:B------:R-:W-:Y:S01]  /*64bc0*/  ISETP.GE.AND P2, PT, R19, 0x1, PT ;  /* 0x000000011300780c */ /* 0x000fe20003f46270 */
[----:B------:R-:W-:Y:S02]  /*64bd0*/  BSSY.RECONVERGENT B1, `(.L_x_1396) ;  /* 0x000004e000017945 */ /* 0x000fe40003800200 */
[----:B------:R2:W5:Y:S04]  /*64be0*/  LDG.E.64 R2, desc[UR12][R60.64+0x28b0] ;  /* 0x0028b00c3c027981 */ /* 0x000568000c1e1b00 */
[----:B------:R2:W5:Y:S04]  /*64bf0*/  LDG.E.64 R12, desc[UR16][R60.64+0x28d0] ;  /* 0x0028d0103c0c7981 */ /* 0x000568000c1e1b00 */
[----:B------:R2:W5:Y:S01]  /*64c00*/  LDG.E.64 R8, desc[UR18][R60.64+0x28b8] ;  /* 0x0028b8123c087981 */ /* 0x000562000c1e1b00 */
[----:B------:R-:W-:-:S03]  /*64c10*/  IMAD.MOV.U32 R41, RZ, RZ, RZ ;  /* 0x000000ffff297224 */ /* 0x000fc600078e00ff */
[----:B------:R2:W-:Y:S04]  /*64c20*/  STG.E desc[UR4][R56.64+0x1a4], RZ ;  /* 0x0001a4ff38007986 */ /* 0x0005e8000c101904 */
[----:B------:R2:W-:Y:S01]  /*64c30*/  STG.E desc[UR10][R56.64+0x1a0], RZ ;  /* 0x0001a0ff38007986 */ /* 0x0005e2000c10190a */
[----:B------:R-:W-:Y:S05]  /*64c40*/  @!P2 BRA `(.L_x_1397) ;  /* 0x000000040018a947 */ /* 0x000fea0003800000 */
[----:B------:R-:W-:Y:S01]  /*64c50*/  LOP3.LUT P2, R0, R19, 0x3, RZ, 0xc0, !PT ;  /* 0x0000000313007812 */ /* 0x000fe2000784c0ff */
[----:B------:R-:W-:Y:S01]  /*64c60*/  BSSY.RECONVERGENT B2, `(.L_x_1398) ;  /* 0x0000018000027945 */ /* 0x000fe20003800200 */
[----:B------:R-:W-:Y:S02]  /*64c70*/  IMAD.MOV.U32 R41, RZ, RZ, RZ ;  /* 0x000000ffff297224 */ /* 0x000fe400078e00ff */
[----:B------:R-:W-:-:S09]  /*64c80*/  IMAD.MOV.U32 R39, RZ, RZ, RZ ;  /* 0x000000ffff277224 */ /* 0x000fd200078e00ff */
[----:B------:R-:W-:Y:S05]  /*64c90*/  @!P2 BRA `(.L_x_1399) ;  /* 0x000000000050a947 */ /* 0x000fea0003800000 */
[----:B------:R-:W-:Y:S01]  /*64ca0*/  BSSY.RECONVERGENT B3, `(.L_x_1400) ;  /* 0x0000012000037945 */ /* 0x000fe20003800200 */
[----:B------:R-:W-:Y:S02]  /*64cb0*/  IMAD.MOV.U32 R41, RZ, RZ, RZ ;  /* 0x000000ffff297224 */ /* 0x000fe400078e00ff */
[----:B------:R-:W-:-:S07]  /*64cc0*/  IMAD.MOV.U32 R39, RZ, RZ, RZ ;  /* 0x000000ffff277224 */ /* 0x000fce00078e00ff */
.L_x_1401:
[----:B------:R-:W-:Y:S01]  /*64cd0*/  R2UR UR4, R54 ;  /* 0x00000000360472ca */ /* 0x000fe200000e0000 */
[----:B--2---:R-:W-:Y:S01]  /*64ce0*/  IMAD.WIDE.U32 R14, R39, 0x4, R56 ;  /* 0x00000004270e7825 */ /* 0x004fe200078e0038 */
        /* <DEDUP_REMOVED lines=11> */
[----:B------:R-:W-:-:S13]  /*64da0*/  ISETP.NE.AND P2, PT, R39, R0, PT ;  /* 0x000000002700720c */ /* 0x000fda0003f45270 */
[----:B---3--:R-:W-:Y:S05]  /*64db0*/  @P2 BRA `(.L_x_1401) ;  /* 0xfffffffc00c42947 */ /* 0x008fea000383ffff */
[----:B------:R-:W-:Y:S05]  /*64dc0*/  BSYNC.RECONVERGENT B3 ;  /* 0x0000000000037941 */ /* 0x000fea0003800200 */
.L_x_1400:
[----:B------:R-:W-:-:S07]  /*64dd0*/  IMAD.MOV.U32 R39, RZ, RZ, R0 ;  /* 0x000000ffff277224 */ /* 0x000fce00078e0000 */
.L_x_1399:
[----:B------:R-:W-:Y:S05]  /*64de0*/  BSYNC.RECONVERGENT B2 ;  /* 0x0000000000027941 */ /* 0x000fea0003800200 */
.L_x_1398:
[----:B------:R-:W-:-:S05]  /*64df0*/  VIADD R0, R19, 0xffffffff ;  /* 0xffffffff13007836 */ /* 0x000fca0000000000 */
[----:B------:R-:W-:-:S13]  /*64e00*/  ISETP.GE.U32.AND P2, PT, R0, 0x3, PT ;  /* 0x000000030000780c */ /* 0x000fda0003f46070 */
[----:B------:R-:W-:Y:S05]  /*64e10*/  @!P2 BRA `(.L_x_1397) ;  /* 0x0000000000a4a947 */ /* 0x000fea0003800000 */
.L_x_1402:
[----:B------:R-:W-:Y:S01]  /*64e20*/  R2UR UR4, R54 ;  /* 0x00000000360472ca */ /* 0x000fe200000e0000 */
[----:B--2---:R-:W-:Y:S01]  /*64e30*/  IMAD.WIDE R14, R39, 0x4, R56 ;  /* 0x00000004270e7825 */ /* 0x004fe200078e0238 */
[----:B------:R-:W-:-:S13]  /*64e40*/  R2UR UR5, R55 ;  /* 0x00000000370572ca */ /* 0x000fda00000e0000 */
[----:B------:R-:W2:Y:S01]  /*64e50*/  LDG.E R0, desc[UR4][R14.64] ;  /* 0x000000040e007981 */ /* 0x000ea2000c1e1900 */
[C---:B------:R-:W-:Y:S01]  /*64e60*/  R2UR UR10, R54.reuse ;  /* 0x00000000360a72ca */ /* 0x040fe200000e0000 */
[----:B------:R-:W-:Y:S01]  /*64e70*/  VIADD R43, R39, 0x1 ;  /* 0x00000001272b7836 */ /* 0x000fe20000000000 */
[C---:B------:R-:W-:Y:S02]  /*64e80*/  R2UR UR11, R55.reuse ;  /* 0x00000000370b72ca */ /* 0x040fe400000e0000 */
[----:B------:R-:W-:Y:S02]  /*64e90*/  R2UR UR12, R54 ;  /* 0x00000000360c72ca */ /* 0x000fe400000e0000 */
[----:B------:R-:W-:-:S09]  /*64ea0*/  R2UR UR13, R55 ;  /* 0x00000000370d72ca */ /* 0x000fd200000e0000 */
[----:B------:R-:W-:Y:S01]  /*64eb0*/  STG.E desc[UR10][R56.64+0x1a0], R43 ;  /* 0x0001a02b38007986 */ /* 0x000fe2000c10190a */
[----:B--2---:R-:W-:-:S13]  /*64ec0*/  ISETP.GE.AND P2, PT, R0, 0x1, PT ;  /* 0x000000010000780c */ /* 0x004fda0003f46270 */
[----:B------:R-:W-:Y:S01]  /*64ed0*/  @P2 R2UR UR4, R54 ;  /* 0x00000000360422ca */ /* 0x000fe200000e0000 */
[----:B------:R-:W-:Y:S01]  /*64ee0*/  @P2 VIADD R41, R41, 0x1 ;  /* 0x0000000129292836 */ /* 0x000fe20000000000 */
[----:B------:R-:W-:-:S13]  /*64ef0*/  @P2 R2UR UR5, R55 ;  /* 0x00000000370522ca */ /* 0x000fda00000e0000 */
[----:B------:R2:W-:Y:S04]  /*64f00*/  @P2 STG.E desc[UR4][R56.64+0x1a4], R41 ;  /* 0x0001a42938002986 */ /* 0x0005e8000c101904 */
[----:B------:R-:W3:Y:S01]  /*64f10*/  LDG.E R0, desc[UR12][R14.64+0x4] ;  /* 0x0000040c0e007981 */ /* 0x000ee2000c1e1900 */
[----:B------:R-:W-:-:S05]  /*64f20*/  VIADD R45, R39, 0x2 ;  /* 0x00000002272d7836 */ /* 0x000fca0000000000 */
[----:B------:R-:W-:Y:S01]  /*64f30*/  STG.E desc[UR10][R56.64+0x1a0], R45 ;  /* 0x0001a02d38007986 */ /* 0x000fe2000c10190a */
[----:B---3--:R-:W-:-:S13]  /*64f40*/  ISETP.GE.AND P2, PT, R0, 0x1, PT ;  /* 0x000000010000780c */ /* 0x008fda0003f46270 */
[----:B------:R-:W-:Y:S01]  /*64f50*/  @P2 R2UR UR4, R54 ;  /* 0x00000000360422ca */ /* 0x000fe200000e0000 */
[----:B--2---:R-:W-:Y:S01]  /*64f60*/  @P2 VIADD R41, R41, 0x1 ;  /* 0x0000000129292836 */ /* 0x004fe20000000000 */
        /* <DEDUP_REMOVED lines=12> */
[----:B------:R4:W-:Y:S01]  /*65030*/  STG.E desc[UR10][R56.64+0x1a0], R39 ;  /* 0x0001a02738007986 */ /* 0x0009e2000c10190a */
[----:B---3--:R-:W-:-:S13]  /*65040*/  ISETP.GE.AND P2, PT, R0, 0x1, PT ;  /* 0x000000010000780c */ /* 0x008fda0003f46270 */
[----:B------:R-:W-:Y:S01]  /*65050*/  @P2 R2UR UR4, R54 ;  /* 0x00000000360422ca */ /* 0x000fe200000e0000 */
[----:B--2---:R-:W-:Y:S01]  /*65060*/  @P2 VIADD R41, R41, 0x1 ;  /* 0x0000000129292836 */ /* 0x004fe20000000000 */
[----:B------:R-:W-:-:S13]  /*65070*/  @P2 R2UR UR5, R55 ;  /* 0x00000000370522ca */ /* 0x000fda00000e0000 */
[----:B------:R4:W-:Y:S01]  /*65080*/  @P2 STG.E desc[UR4][R56.64+0x1a4], R41 ;  /* 0x0001a42938002986 */ /* 0x0009e2000c101904 */
[----:B------:R-:W-:-:S13]  /*65090*/  ISETP.GE.AND P2, PT, R39, R19, PT ;  /* 0x000000132700720c */ /* 0x000fda0003f46270 */
[----:B----4-:R-:W-:Y:S05]  /*650a0*/  @!P2 BRA `(.L_x_1402) ;  /* 0xfffffffc005ca947 */ /* 0x010fea000383ffff */
.L_x_1397:
[----:B------:R-:W-:Y:S05]  /*650b0*/  BSYNC.RECONVERGENT B1 ;  /* 0x0000000000017941 */ /* 0x000fea0003800200 */
.L_x_1396:
[----:B------:R-:W-:Y:S01]  /*650c0*/  R2UR UR4, R54 ;  /* 0x00000000360472ca */ /* 0x000fe200000e0000 */
[----:B------:R-:W-:Y:S01]  /*650d0*/  BSSY.RECONVERGENT B1, `(.L_x_1403) ;  /* 0x0000050000017945 */ /* 0x000fe20003800200 */
[----:B------:R-:W-:Y:S02]  /*650e0*/  R2UR UR5, R55 ;  /* 0x00000000370572ca */ /* 0x000fe400000e0000 */
[----:B------:R-:W-:-:S11]  /*650f0*/  ISETP.GE.AND P2, PT, R19, 0x1, PT ;  /* 0x000000011300780c */ /* 0x000fd60003f46270 */
[----:B------:R3:W-:Y:S02]  /*65100*/  STG.E desc[UR4][R56.64+0x1a0], RZ ;  /* 0x0001a0ff38007986 */ /* 0x0007e4000c101904 */
[----:B------:R-:W-:Y:S05]  /*65110*/  @!P2 BRA `(.L_x_1404) ;  /* 0x00000004002ca947 */ /* 0x000fea0003800000 */
[----:B------:R-:W-:Y:S01]  /*65120*/  LOP3.LUT P2, R0, R19, 0x3, RZ, 0xc0, !PT ;  /* 0x0000000313007812 */ /* 0x000fe2000784c0ff */
[----:B------:R-:W-:Y:S01]  /*65130*/  BSSY.RECONVERGENT B2, `(.L_x_1405) ;  /* 0x0000016000027945 */ /* 0x000fe20003800200 */
[----:B------:R-:W-:-:S11]  /*65140*/  IMAD.MOV.U32 R43, RZ, RZ, RZ ;  /* 0x000000ffff2b7224 */ /* 0x000fd600078e00ff */
[----:B------:R-:W-:Y:S05]  /*65150*/  @!P2 BRA `(.L_x_1406) ;  /* 0x00000000004ca947 */ /* 0x000fea0003800000 */
[----:B------:R-:W-:Y:S01]  /*65160*/  BSSY.RECONVERGENT B3, `(.L_x_1407) ;  /* 0x0000011000037945 */ /* 0x000fe20003800200 */
[----:B------:R-:W-:-:S07]  /*65170*/  IMAD.MOV.U32 R39, RZ, RZ, RZ ;  /* 0x000000ffff277224 */ /* 0x000fce00078e00ff */
.L_x_1408:
        /* <DEDUP_REMOVED lines=14> */
[----:B----4-:R-:W-:Y:S05]  /*65260*/  @P2 BRA `(.L_x_1408) ;  /* 0xfffffffc00c42947 */ /* 0x010fea000383ffff */
[----:B------:R-:W-:Y:S05]  /*65270*/  BSYNC.RECONVERGENT B3 ;  /* 0x0000000000037941 */ /* 0x000fea0003800200 */
.L_x_1407:
[----:B------:R-:W-:-:S07]  /*65280*/  IMAD.MOV.U32 R43, RZ, RZ, R0 ;  /* 0x000000ffff2b7224 */ /* 0x000fce00078e0000 */
.L_x_1406:
[----:B------:R-:W-:Y:S05]  /*65290*/  BSYNC.RECONVERGENT B2 ;  /* 0x0000000000027941 */ /* 0x000fea0003800200 */
.L_x_1405:
[----:B------:R-:W-:-:S05]  /*652a0*/  VIADD R0, R19, 0xffffffff ;  /* 0xffffffff13007836 */ /* 0x000fca0000000000 */
[----:B------:R-:W-:-:S13]  /*652b0*/  ISETP.GE.U32.AND P2, PT, R0, 0x3, PT ;  /* 0x000000030000780c */ /* 0x000fda0003f46070 */
[----:B------:R-:W-:Y:S05]  /*652c0*/  @!P2 BRA `(.L_x_1404) ;  /* 0x0000000000c0a947 */ /* 0x000fea0003800000 */
[----:B------:R-:W-:-:S05]  /*652d0*/  VIADD R16, R16, 0x19 ;  /* 0x0000001910107836 */ /* 0x000fca0000000000 */
[----:B------:R-:W-:-:S07]  /*652e0*/  SHF.R.S32.HI R40, RZ, 0x1f, R16 ;  /* 0x0000001fff287819 */ /* 0x000fce0000011410 */
.L_x_1409:
[----:B------:R-:W-:Y:S01]  /*652f0*/  R2UR UR4, R54 ;  /* 0x00000000360472ca */ /* 0x000fe200000e0000 */
[----:B------:R-:W-:Y:S01]  /*65300*/  IMAD.WIDE R38, R43, 0x4, R56 ;  /* 0x000000042b267825 */ /* 0x000fe200078e0238 */
[----:B------:R-:W-:-:S13]  /*65310*/  R2UR UR5, R55 ;  /* 0x00000000370572ca */ /* 0x000fda00000e0000 */
[----:B------:R-:W4:Y:S01]  /*65320*/  LDG.E R38, desc[UR4][R38.64+0x64] ;  /* 0x0000640426267981 */ /* 0x000f22000c1e1900 */
[----:B------:R-:W-:Y:S02]  /*65330*/  SHF.R.S32.HI R45, RZ, 0x1f, R43 ;  /* 0x0000001fff2d7819 */ /* 0x000fe4000001142b */
[----:B--2---:R-:W-:Y:S02]  /*65340*/  IADD3 R15, P3, PT, R16, R43, RZ ;  /* 0x0000002b100f7210 */ /* 0x004fe40007f7e0ff */
[----:B------:R-:W-:Y:S02]  /*65350*/  R2UR UR10, R54 ;  /* 0x00000000360a72ca */ /* 0x000fe400000e0000 */
[----:B------:R-:W-:Y:S01]  /*65360*/  R2UR UR11, R55 ;  /* 0x00000000370b72ca */ /* 0x000fe200000e0000 */
[----:B------:R-:W-:Y:S01]  /*65370*/  IMAD.X R0, R40, 0x1, R45, P3 ;  /* 0x0000000128007824 */ /* 0x000fe200018e062d */
[----:B------:R-:W-:Y:S01]  /*65380*/  R2UR UR12, R54 ;  /* 0x00000000360c72ca */ /* 0x000fe200000e0000 */
[----:B------:R-:W-:Y:S01]  /*65390*/  VIADD R45, R43, 0x1 ;  /* 0x000000012b2d7836 */ /* 0x000fe20000000000 */
[----:B------:R-:W-:-:S02]  /*653a0*/  R2UR UR13, R55 ;  /* 0x00000000370d72ca */ /* 0x000fc400000e0000 */
[----:B------:R-:W-:-:S04]  /*653b0*/  LEA R14, P3, R15, R20, 0x2 ;  /* 0x000000140f0e7211 */ /* 0x000fc800078610ff */
[----:B------:R-:W-:-:S03]  /*653c0*/  LEA.HI.X R15, R15, R21, R0, 0x2, P3 ;  /* 0x000000150f0f7211 */ /* 0x000fc600018f1400 */
        /* <DEDUP_REMOVED lines=11> */
[----:B--2---:R-:W-:Y:S01]  /*65480*/  @P2 VIADD R41, R41, 0x1 ;  /* 0x0000000129292836 */ /* 0x004fe20000000000 */
        /* <DEDUP_REMOVED lines=12> */
[----:B------:R0:W-:Y:S01]  /*65550*/  STG.E desc[UR10][R56.64+0x1a0], R43 ;  /* 0x0001a02b38007986 */ /* 0x0001e2000c10190a */
[----:B----4-:R-:W-:-:S13]  /*65560*/  ISETP.GE.AND P2, PT, R0, 0x1, PT ;  /* 0x000000010000780c */ /* 0x010fda0003f46270 */
[----:B------:R-:W-:Y:S01]  /*65570*/  @P2 R2UR UR4, R54 ;  /* 0x00000000360422ca */ /* 0x000fe200000e0000 */
[----:B--2---:R-:W-:Y:S01]  /*65580*/  @P2 VIADD R41, R41, 0x1 ;  /* 0x0000000129292836 */ /* 0x004fe20000000000 */
[----:B------:R-:W-:-:S13]  /*65590*/  @P2 R2UR UR5, R55 ;  /* 0x00000000370522ca */ /* 0x000fda00000e0000 */
[----:B------:R0:W-:Y:S01]  /*655a0*/  @P2 STG.E desc[UR4][R56.64+0x1a4], R41 ;  /* 0x0001a42938002986 */ /* 0x0001e2000c101904 */
[----:B------:R-:W-:-:S13]  /*655b0*/  ISETP.GE.AND P2, PT, R43, R19, PT ;  /* 0x000000132b00720c */ /* 0x000fda0003f46270 */
[----:B0-----:R-:W-:Y:S05]  /*655c0*/  @!P2 BRA `(.L_x_1409) ;  /* 0xfffffffc0048a947 */ /* 0x001fea000383ffff */
.L_x_1404:
[----:B------:R-:W-:Y:S05]  /*655d0*/  BSYNC.RECONVERGENT B1 ;  /* 0x0000000000017941 */ /* 0x000fea0003800200 */
.L_x_1403:
[C---:B------:R-:W-:Y:S02]  /*655e0*/  R2UR UR4, R54.reuse ;  /* 0x00000000360472ca */ /* 0x040fe400000e0000 */
[C---:B------:R-:W-:Y:S02]  /*655f0*/  R2UR UR5, R55.reuse ;  /* 0x00000000370572ca */ /* 0x040fe400000e0000 */
[----:B------:R-:W-:Y:S02]  /*65600*/  R2UR UR10, R54 ;  /* 0x00000000360a72ca */ /* 0x000fe400000e0000 */
[----:B------:R-:W-:Y:S02]  /*65610*/  R2UR UR11, R55 ;  /* 0x00000000370b72ca */ /* 0x000fe400000e0000 */
[----:B------:R-:W-:-:S04]  /*65620*/  LEA.HI R41, R41, R41, RZ, 0x1 ;  /* 0x0000002929297211 */ /* 0x000fc800078f08ff */
[----:B------:R-:W-:-:S05]  /*65630*/  LEA.HI.SX32 R41, R41, 0xffffffff, 0x1f ;  /* 0xffffffff29297811 */ /* 0x000fca00078ffaff */
[----:B------:R4:W-:Y:S04]  /*65640*/  STG.E desc[UR4][R56.64+0x1a4], R41 ;  /* 0x0001a42938007986 */ /* 0x0009e8000c101904 */
[----:B--2---:R-:W2:Y:S01]  /*65650*/  LDG.E.64 R14, desc[UR10][R60.64+0x28c0] ;  /* 0x0028c00a3c0e7981 */ /* 0x004ea2000c1e1b00 */
[----:B-----5:R-:W-:Y:S01]  /*65660*/  DADD R12, R10, R12 ;  /* 0x000000000a0c7229 */ /* 0x020fe2000000000c */
[----:B------:R-:W-:Y:S01]  /*65670*/  UMOV UR4, 0x704ff434 ;  /* 0x704ff43400047882 */ /* 0x000fe20000000000 */
[----:B------:R-:W0:Y:S01]  /*65680*/  I2F.F64 R10, R41 ;  /* 0x00000029000a7312 */ /* 0x000e220000201c00 */
[----:B------:R-:W-:Y:S01]  /*65690*/  UMOV UR5, 0x3fe0a2b1 ;  /* 0x3fe0a2b100057882 */ /* 0x000fe20000000000 */
[----:B------:R-:W-:Y:S01]  /*656a0*/  DADD R4, R6, R4 ;  /* 0x0000000006047229 */ /* 0x000fe20000000004 */
[----:B------:R-:W-:Y:S03]  /*656b0*/  BSSY.RECONVERGENT B1, `(.L_x_1410) ;  /* 0x0000016000017945 */ /* 0x000fe60003800200 */
[----:B------:R-:W-:-:S04]  /*656c0*/  DADD R8, R8, R12 ;  /* 0x0000000008087229 */ /* 0x000fc8000000000c */
[----:B------:R-:W-:-:S04]  /*656d0*/  DADD R66, R2, R4 ;  /* 0x0000000002427229 */ /* 0x000fc80000000004 */
[----:B0-----:R-:W-:-:S06]  /*656e0*/  DFMA R8, R10, -UR4, R8 ;  /* 0x800000040a087c2b */ /* 0x001fcc0008000008 */
[----:B------:R-:W-:Y:S02]  /*656f0*/  FSETP.GEU.AND P3, PT, |R67|, 6.5827683646048100446e-37, PT ;  /* 0x036000004300780b */ /* 0x000fe40003f6e200 */
[----:B--2---:R-:W-:Y:S01]  /*65700*/  DADD R64, R8, R14 ;  /* 0x0000000008407229 */ /* 0x004fe2000000000e */
[----:B------:R-:W-:-:S05]  /*65710*/  IMAD.MOV.U32 R8, RZ, RZ, 0x1 ;  /* 0x00000001ff087424 */ /* 0x000fca00078e00ff */
        /* <DEDUP_REMOVED lines=12> */
[----:B------:R-:W-:Y:S05]  /*657e0*/  BMOV.32.CLEAR RZ, B11 ;  /* 0x000000000bff7355 */ /* 0x000fea0000100000 */
[----:B------:R-:W-:-:S07]  /*657f0*/  MOV R38, 0x65810 ;  /* 0x0006581000267802 */ /* 0x000fce0000000f00 */
[----:B-1-3--:R-:W-:Y:S05]  /*65800*/  CALL.REL.NOINC `($__internal_0_$__cuda_sm20_div_rn_f64_full) ;  /* 0x00000000009c7944 */ /* 0x00afea0003c00000 */
.L_x_1411:
[----:B------:R-:W-:Y:S05]  /*65810*/  BSYNC.RECONVERGENT B1 ;  /* 0x0000000000017941 */ /* 0x000fea0003800200 */
.L_x_1410:
[----:B------:R-:W-:Y:S01]  /*65820*/  UMOV UR4, 0x66666666 ;  /* 0x6666666600047882 */ /* 0x000fe20000000000 */
[----:B------:R-:W-:Y:S01]  /*65830*/  UMOV UR5, 0x40711266 ;  /* 0x4071126600057882 */ /* 0x000fe20000000000 */
[----:B------:R-:W-:Y:S01]  /*65840*/  IMAD.MOV.U32 R4, RZ, RZ, 0x0 ;  /* 0x00000000ff047424 */ /* 0x000fe200078e00ff */
[----:B------:R-:W-:Y:S01]  /*65850*/  DADD R2, R70, -UR4 ;  /* 0x8000000446027e29 */ /* 0x000fe20008000000 */
[----:B------:R-:W-:-:S07]  /*65860*/  IMAD.MOV.U32 R5, RZ, RZ, 0x3fe00000 ;  /* 0x3fe00000ff057424 */ /* 0x000fce00078e00ff */
[----:B------:R-:W-:-:S11]  /*65870*/  DFMA R2, R2, 100, R4 ;  /* 0x405900000202782b */ /* 0x000fd60000000004 */
.L_x_1395:
[----:B------:R-:W-:Y:S05]  /*65880*/  BSYNC.RECONVERGENT B0 ;  /* 0x0000000000007941 */ /* 0x000fea0003800200 */
.L_x_1394:
[----:B------:R-:W2:Y:S01]  /*65890*/  MUFU.RCP64H R5, 100 ;  /* 0x4059000000057908 */ /* 0x000ea20000001800 */
[----:B------:R-:W-:Y:S01]  /*658a0*/  IMAD.MOV.U32 R6, RZ, RZ, 0x0 ;  /* 0x00000000ff067424 */ /* 0x000fe200078e00ff */
[----:B------:R-:W-:Y:S01]  /*658b0*/  BSSY.RECONVERGENT B0, `(.L_x_1412) ;  /* 0x0000016000007945 */ /* 0x000fe20003800200 */
[----:B------:R-:W-:Y:S02]  /*658c0*/  IMAD.MOV.U32 R7, RZ, RZ, 0x40590000 ;  /* 0x40590000ff077424 */ /* 0x000fe400078e00ff */
[----:B------:R-:W-:-:S03]  /*658d0*/  IMAD.MOV.U32 R4, RZ, RZ, 0x1 ;  /* 0x00000001ff047424 */ /* 0x000fc600078e00ff */
[----:B------:R-:W4:Y:S03]  /*658e0*/  F2I.F64.TRUNC R2, R2 ;  /* 0x0000000200027311 */ /* 0x000f26000030d100 */
[----:B--2---:R-:W-:-:S05]  /*658f0*/  DFMA R8, R4, -R6, 1 ;  /* 0x3ff000000408742b */ /* 0x004fca0000000806 */
[----:B----4-:R-:W2:Y:S03]  /*65900*/  I2F.F64 R66, R2 ;  /* 0x0000000200427312 */ /* 0x010ea60000201c00 */
[----:B------:R-:W-:-:S08]  /*65910*/  DFMA R8, R8, R8, R8 ;  /* 0x000000080808722b */ /* 0x000fd00000000008 */
[----:B------:R-:W-:Y:S01]  /*65920*/  DFMA R8, R4, R8, R4 ;  /* 0x000000080408722b */ /* 0x000fe20000000004 */
[----:B--2---:R-:W-:-:S07]  /*65930*/  FSETP.GEU.AND P3, PT, |R67|, 6.5827683646048100446e-37, PT ;  /* 0x036000004300780b */ /* 0x004fce0003f6e200 */
        /* <DEDUP_REMOVED lines=8> */
[----:B------:R-:W-:Y:S05]  /*659c0*/  BMOV.32.CLEAR RZ, B11 ;  /* 0x000000000bff7355 */ /* 0x000fea0000100000 */
[----:B------:R-:W-:Y:S01]  /*659d0*/  IMAD.MOV.U32 R64, RZ, RZ, RZ ;  /* 0x000000ffff407224 */ /* 0x000fe200078e00ff */
[----:B------:R-:W-:Y:S01]  /*659e0*/  MOV R38, 0x65a10 ;  /* 0x00065a1000267802 */ /* 0x000fe20000000f00 */
[----:B------:R-:W-:-:S07]  /*659f0*/  IMAD.MOV.U32 R65, RZ, RZ, 0x40590000 ;  /* 0x40590000ff417424 */ /* 0x000fce00078e00ff */
[----:B01-3--:R-:W-:Y:S05]  /*65a00*/  CALL.REL.NOINC `($__internal_0_$__cuda_sm20_div_rn_f64_full) ;  /* 0x00000000001c7944 */ /* 0x00bfea0003c00000 */
.L_x_1413:
[----:B------:R-:W-:Y:S05]  /*65a10*/  BSYNC.RECONVERGENT B0 ;  /* 0x0000000000007941 */ /* 0x000fea0003800200 */
.L_x_1412:
[----:B------:R-:W-:Y:S01]  /*65a20*/  R2UR UR4, R54 ;  /* 0x00000000360472ca */ /* 0x000fe200000e0000 */
[----:B------:R-:W-:Y:S01]  /*65a30*/  IMAD.MOV.U32 R2, RZ, RZ, R36 ;  /* 0x000000ffff027224 */ /* 0x000fe200078e0024 */
[----:B------:R-:W-:Y:S01]  /*65a40*/  R2UR UR5, R55 ;  /* 0x00000000370572ca */ /* 0x000fe200000e0000 */
[----:B------:R-:W-:-:S12]  /*65a50*/  IMAD.MOV.U32 R3, RZ, RZ, 0x0 ;  /* 0x00000000ff037424 */ /* 0x000fd800078e00ff */
[----:B------:R0:W-:Y:S02]  /*65a60*/  STG.E.64 desc[UR4][R60.64+0x28e8], R70 ;  /* 0x0028e8463c007986 */ /* 0x0001e4000c101b04 */
[----:B01-3--:R-:W-:Y:S05]  /*65a70*/  RET.REL.NODEC R2 `(_Z16candidate_primerPcPiS0_iiiS_PdS0_Pf) ;  /* 0xfffff9a402607950 */ /* 0x00bfea0003c3ffff */
        .weak           $__internal_0_$__cuda_sm20_div_rn_f64_full
        .type           $__internal_0_$__cuda_sm20_div_rn_f64_full,@function
        .size           $__internal_0_$__cuda_sm20_div_rn_f64_full,(.L_x_1425 - $__internal_0_$__cuda_sm20_div_rn_f64_full)
$__internal_0_$__cuda_sm20_div_rn_f64_full:
[C---:B------:R-:W-:Y:S01]  /*65a80*/  FSETP.GEU.AND P3, PT, |R65|.reuse, 1.469367938527859385e-39, PT ;  /* 0x001000004100780b */ /* 0x040fe20003f6e200 */
[----:B------:R-:W-:Y:S01]  /*65a90*/  IMAD.MOV.U32 R70, RZ, RZ, 0x1 ;  /* 0x00000001ff467424 */ /* 0x000fe200078e00ff */
[----:B------:R-:W-:Y:S01]  /*65aa0*/  LOP3.LUT R62, R65, 0x800fffff, RZ, 0xc0, !PT ;  /* 0x800fffff413e7812 */ /* 0x000fe200078ec0ff */
[----:B------:R-:W-:Y:S01]  /*65ab0*/  IMAD.MOV.U32 R81, RZ, RZ, 0x1ca00000 ;  /* 0x1ca00000ff517424 */ /* 0x000fe200078e00ff */
[C---:B------:R-:W-:Y:S01]  /*65ac0*/  FSETP.GEU.AND P4, PT, |R67|.reuse, 1.469367938527859385e-39, PT ;  /* 0x001000004300780b */ /* 0x040fe20003f8e200 */
[----:B------:R-:W-:Y:S01]  /*65ad0*/  BSSY.RECONVERGENT B10, `(.L_x_1414) ;  /* 0x00000520000a7945 */ /* 0x000fe20003800200 */
[----:B------:R-:W-:Y:S01]  /*65ae0*/  LOP3.LUT R63, R62, 0x3ff00000, RZ, 0xfc, !PT ;  /* 0x3ff000003e3f7812 */ /* 0x000fe200078efcff */
[----:B------:R-:W-:Y:S01]  /*65af0*/  IMAD.MOV.U32 R62, RZ, RZ, R64 ;  /* 0x000000ffff3e7224 */ /* 0x000fe200078e0040 */
[----:B------:R-:W-:Y:S02]  /*65b00*/  LOP3.LUT R80, R67, 0x7ff00000, RZ, 0xc0, !PT ;  /* 0x7ff0000043507812 */ /* 0x000fe400078ec0ff */
[----:B------:R-:W-:-:S03]  /*65b10*/  LOP3.LUT R40, R65, 0x7ff00000, RZ, 0xc0, !PT ;  /* 0x7ff0000041287812 */ /* 0x000fc600078ec0ff */
[----:B------:R-:W-:Y:S01]  /*65b20*/  @!P3 DMUL R62, R64, 8.98846567431157953865e+307 ;  /* 0x7fe00000403eb828 */ /* 0x000fe20000000000 */
[----:B------:R-:W-:-:S03]  /*65b30*/  ISETP.GE.U32.AND P6, PT, R80, R40, PT ;  /* 0x000000285000720c */ /* 0x000fc60003fc6070 */
[----:B------:R-:W-:Y:S01]  /*65b40*/  @!P4 LOP3.LUT R39, R65, 0x7ff00000, RZ, 0xc0, !PT ;  /* 0x7ff000004127c812 */ /* 0x000fe200078ec0ff */
[----:B------:R-:W-:Y:S01]  /*65b50*/  @!P4 IMAD.MOV.U32 R74, RZ, RZ, RZ ;  /* 0x000000ffff4ac224 */ /* 0x000fe200078e00ff */
[----:B------:R-:W0:Y:S02]  /*65b60*/  MUFU.RCP64H R71, R63 ;  /* 0x0000003f00477308 */ /* 0x000e240000001800 */
[----:B------:R-:W-:Y:S02]  /*65b70*/  @!P4 ISETP.GE.U32.AND P5, PT, R80, R39, PT ;  /* 0x000000275000c20c */ /* 0x000fe40003fa6070 */
[----:B------:R-:W-:Y:S02]  /*65b80*/  @!P3 LOP3.LUT R40, R63, 0x7ff00000, RZ, 0xc0, !PT ;  /* 0x7ff000003f28b812 */ /* 0x000fe400078ec0ff */
[----:B------:R-:W-:-:S03]  /*65b90*/  @!P4 SEL R39, R81, 0x63400000, !P5 ;  /* 0x634000005127c807 */ /* 0x000fc60006800000 */
[----:B------:R-:W-:Y:S01]  /*65ba0*/  VIADD R88, R40, 0xffffffff ;  /* 0xffffffff28587836 */ /* 0x000fe20000000000 */
[----:B------:R-:W-:-:S04]  /*65bb0*/  @!P4 LOP3.LUT R39, R39, 0x80000000, R67, 0xf8, !PT ;  /* 0x800000002727c812 */ /* 0x000fc800078ef843 */
[----:B------:R-:W-:Y:S01]  /*65bc0*/  @!P4 LOP3.LUT R75, R39, 0x100000, RZ, 0xfc, !PT ;  /* 0x00100000274bc812 */ /* 0x000fe200078efcff */
[----:B------:R-:W-:Y:S01]  /*65bd0*/  IMAD.MOV.U32 R39, RZ, RZ, R80 ;  /* 0x000000ffff277224 */ /* 0x000fe200078e0050 */
[----:B0-----:R-:W-:-:S08]  /*65be0*/  DFMA R68, R70, -R62, 1 ;  /* 0x3ff000004644742b */ /* 0x001fd0000000083e */
[----:B------:R-:W-:-:S08]  /*65bf0*/  DFMA R68, R68, R68, R68 ;  /* 0x000000444444722b */ /* 0x000fd00000000044 */
[----:B------:R-:W-:Y:S01]  /*65c00*/  DFMA R70, R70, R68, R70 ;  /* 0x000000444646722b */ /* 0x000fe20000000046 */
[----:B------:R-:W-:Y:S01]  /*65c10*/  SEL R69, R81, 0x63400000, !P6 ;  /* 0x6340000051457807 */ /* 0x000fe20007000000 */
[----:B------:R-:W-:-:S03]  /*65c20*/  IMAD.MOV.U32 R68, RZ, RZ, R66 ;  /* 0x000000ffff447224 */ /* 0x000fc600078e0042 */
[----:B------:R-:W-:-:S03]  /*65c30*/  LOP3.LUT R69, R69, 0x800fffff, R67, 0xf8, !PT ;  /* 0x800fffff45457812 */ /* 0x000fc600078ef843 */
[----:B------:R-:W-:-:S03]  /*65c40*/  DFMA R72, R70, -R62, 1 ;  /* 0x3ff000004648742b */ /* 0x000fc6000000083e */
[----:B------:R-:W-:-:S05]  /*65c50*/  @!P4 DFMA R68, R68, 2, -R74 ;  /* 0x400000004444c82b */ /* 0x000fca000000084a */
[----:B------:R-:W-:-:S05]  /*65c60*/  DFMA R70, R70, R72, R70 ;  /* 0x000000484646722b */ /* 0x000fca0000000046 */
[----:B------:R-:W-:-:S03]  /*65c70*/  @!P4 LOP3.LUT R39, R69, 0x7ff00000, RZ, 0xc0, !PT ;  /* 0x7ff000004527c812 */ /* 0x000fc600078ec0ff */
[----:B------:R-:W-:Y:S02]  /*65c80*/  DMUL R72, R70, R68 ;  /* 0x0000004446487228 */ /* 0x000fe40000000000 */
[----:B------:R-:W-:-:S05]  /*65c90*/  VIADD R87, R39, 0xffffffff ;  /* 0xffffffff27577836 */ /* 0x000fca0000000000 */
[----:B------:R-:W-:Y:S01]  /*65ca0*/  ISETP.GT.U32.AND P3, PT, R87, 0x7feffffe, PT ;  /* 0x7feffffe5700780c */ /* 0x000fe20003f64070 */
[----:B------:R-:W-:-:S03]  /*65cb0*/  DFMA R74, R72, -R62, R68 ;  /* 0x8000003e484a722b */ /* 0x000fc60000000044 */
[----:B------:R-:W-:-:S05]  /*65cc0*/  ISETP.GT.U32.OR P3, PT, R88, 0x7feffffe, P3 ;  /* 0x7feffffe5800780c */ /* 0x000fca0001f64470 */
[----:B------:R-:W-:-:S08]  /*65cd0*/  DFMA R74, R70, R74, R72 ;  /* 0x0000004a464a722b */ /* 0x000fd00000000048 */
[----:B------:R-:W-:Y:S05]  /*65ce0*/  @P3 BRA `(.L_x_1415) ;  /* 0x00000000006c3947 */ /* 0x000fea0003800000 */
[----:B------:R-:W-:Y:S01]  /*65cf0*/  LOP3.LUT R39, R65, 0x7ff00000, RZ, 0xc0, !PT ;  /* 0x7ff0000041277812 */ /* 0x000fe200078ec0ff */
[----:B------:R-:W-:-:S03]  /*65d00*/  IMAD.MOV.U32 R66, RZ, RZ, RZ ;  /* 0x000000ffff427224 */ /* 0x000fc600078e00ff */
[CC--:B------:R-:W-:Y:S02]  /*65d10*/  VIADDMNMX R40, R80.reuse, -R39.reuse, 0xb9600000, !PT ;  /* 0xb960000050287446 */ /* 0x0c0fe40007800927 */
[----:B------:R-:W-:Y:S02]  /*65d20*/  ISETP.GE.U32.AND P3, PT, R80, R39, PT ;  /* 0x000000275000720c */ /* 0x000fe40003f66070 */
[----:B------:R-:W-:Y:S02]  /*65d30*/  VIMNMX R39, PT, PT, R40, 0x46a00000, PT ;  /* 0x46a0000028277848 */ /* 0x000fe40003fe0100 */
[----:B------:R-:W-:-:S05]  /*65d40*/  SEL R40, R81, 0x63400000, !P3 ;  /* 0x6340000051287807 */ /* 0x000fca0005800000 */
[----:B------:R-:W-:-:S04]  /*65d50*/  IMAD.IADD R39, R39, 0x1, -R40 ;  /* 0x0000000127277824 */ /* 0x000fc800078e0a28 */
[----:B------:R-:W-:-:S06]  /*65d60*/  VIADD R67, R39, 0x7fe00000 ;  /* 0x7fe0000027437836 */ /* 0x000fcc0000000000 */
[----:B------:R-:W-:-:S10]  /*65d70*/  DMUL R70, R74, R66 ;  /* 0x000000424a467228 */ /* 0x000fd40000000000 */
[----:B------:R-:W-:-:S13]  /*65d80*/  FSETP.GTU.AND P3, PT, |R71|, 1.469367938527859385e-39, PT ;  /* 0x001000004700780b */ /* 0x000fda0003f6c200 */
[----:B------:R-:W-:Y:S05]  /*65d90*/  @P3 BRA `(.L_x_1416) ;  /* 0x0000000000943947 */ /* 0x000fea0003800000 */
[----:B------:R-:W-:Y:S01]  /*65da0*/  DFMA R62, R74, -R62, R68 ;  /* 0x8000003e4a3e722b */ /* 0x000fe20000000044 */
[----:B------:R-:W-:-:S09]  /*65db0*/  IMAD.MOV.U32 R66, RZ, RZ, RZ ;  /* 0x000000ffff427224 */ /* 0x000fd200078e00ff */
[C---:B------:R-:W-:Y:S02]  /*65dc0*/  FSETP.NEU.AND P3, PT, R63.reuse, RZ, PT ;  /* 0x000000ff3f00720b */ /* 0x040fe40003f6d000 */
[----:B------:R-:W-:-:S04]  /*65dd0*/  LOP3.LUT R64, R63, 0x80000000, R65, 0x48, !PT ;  /* 0x800000003f407812 */ /* 0x000fc800078e4841 */
[----:B------:R-:W-:-:S07]  /*65de0*/  LOP3.LUT R67, R64, R67, RZ, 0xfc, !PT ;  /* 0x0000004340437212 */ /* 0x000fce00078efcff */
[----:B------:R-:W-:Y:S05]  /*65df0*/  @!P3 BRA `(.L_x_1416) ;  /* 0x00000000007cb947 */ /* 0x000fea0003800000 */
[----:B------:R-:W-:Y:S01]  /*65e00*/  IMAD.MOV R63, RZ, RZ, -R39 ;  /* 0x000000ffff3f7224 */ /* 0x000fe200078e0a27 */
[----:B------:R-:W-:Y:S01]  /*65e10*/  IADD3 R39, PT, PT, -R39, -0x43300000, RZ ;  /* 0xbcd0000027277810 */ /* 0x000fe20007ffe1ff */
[----:B------:R-:W-:-:S06]  /*65e20*/  IMAD.MOV.U32 R62, RZ, RZ, RZ ;  /* 0x000000ffff3e7224 */ /* 0x000fcc00078e00ff */
[----:B------:R-:W-:Y:S02]  /*65e30*/  DFMA R62, R70, -R62, R74 ;  /* 0x8000003e463e722b */ /* 0x000fe4000000004a */
[----:B------:R-:W-:-:S08]  /*65e40*/  DMUL.RP R74, R74, R66 ;  /* 0x000000424a4a7228 */ /* 0x000fd00000008000 */
[----:B------:R-:W-:Y:S02]  /*65e50*/  FSETP.NEU.AND P3, PT, |R63|, R39, PT ;  /* 0x000000273f00720b */ /* 0x000fe40003f6d200 */
[----:B------:R-:W-:Y:S02]  /*65e60*/  LOP3.LUT R39, R75, R64, RZ, 0x3c, !PT ;  /* 0x000000404b277212 */ /* 0x000fe400078e3cff */
[----:B------:R-:W-:Y:S02]  /*65e70*/  FSEL R70, R74, R70, !P3 ;  /* 0x000000464a467208 */ /* 0x000fe40005800000 */
[----:B------:R-:W-:Y:S01]  /*65e80*/  FSEL R71, R39, R71, !P3 ;  /* 0x0000004727477208 */ /* 0x000fe20005800000 */
[----:B------:R-:W-:Y:S06]  /*65e90*/  BRA `(.L_x_1416) ;  /* 0x0000000000547947 */ /* 0x000fec0003800000 */
.L_x_1415:
[----:B------:R-:W-:-:S14]  /*65ea0*/  DSETP.NAN.AND P3, PT, R66, R66, PT ;  /* 0x000000424200722a */ /* 0x000fdc0003f68000 */
[----:B------:R-:W-:Y:S05]  /*65eb0*/  @P3 BRA `(.L_x_1417) ;  /* 0x0000000000443947 */ /* 0x000fea0003800000 */
[----:B------:R-:W-:-:S14]  /*65ec0*/  DSETP.NAN.AND P3, PT, R64, R64, PT ;  /* 0x000000404000722a */ /* 0x000fdc0003f68000 */
[----:B------:R-:W-:Y:S05]  /*65ed0*/  @P3 BRA `(.L_x_1418) ;  /* 0x0000000000303947 */ /* 0x000fea0003800000 */
[----:B------:R-:W-:Y:S01]  /*65ee0*/  ISETP.NE.AND P3, PT, R39, R40, PT ;  /* 0x000000282700720c */ /* 0x000fe20003f65270 */
[----:B------:R-:W-:Y:S02]  /*65ef0*/  IMAD.MOV.U32 R70, RZ, RZ, 0x0 ;  /* 0x00000000ff467424 */ /* 0x000fe400078e00ff */
[----:B------:R-:W-:-:S10]  /*65f00*/  IMAD.MOV.U32 R71, RZ, RZ, -0x80000 ;  /* 0xfff80000ff477424 */ /* 0x000fd400078e00ff */
[----:B------:R-:W-:Y:S05]  /*65f10*/  @!P3 BRA `(.L_x_1416) ;  /* 0x000000000034b947 */ /* 0x000fea0003800000 */
[----:B------:R-:W-:Y:S02]  /*65f20*/  ISETP.NE.AND P3, PT, R39, 0x7ff00000, PT ;  /* 0x7ff000002700780c */ /* 0x000fe40003f65270 */
[----:B------:R-:W-:Y:S02]  /*65f30*/  LOP3.LUT R71, R67, 0x80000000, R65, 0x48, !PT ;  /* 0x8000000043477812 */ /* 0x000fe400078e4841 */
[----:B------:R-:W-:-:S13]  /*65f40*/  ISETP.EQ.OR P3, PT, R40, RZ, !P3 ;  /* 0x000000ff2800720c */ /* 0x000fda0005f62670 */
[----:B------:R-:W-:Y:S01]  /*65f50*/  @P3 LOP3.LUT R39, R71, 0x7ff00000, RZ, 0xfc, !PT ;  /* 0x7ff0000047273812 */ /* 0x000fe200078efcff */
[----:B------:R-:W-:Y:S02]  /*65f60*/  @!P3 IMAD.MOV.U32 R70, RZ, RZ, RZ ;  /* 0x000000ffff46b224 */ /* 0x000fe400078e00ff */
[----:B------:R-:W-:Y:S02]  /*65f70*/  @P3 IMAD.MOV.U32 R70, RZ, RZ, RZ ;  /* 0x000000ffff463224 */ /* 0x000fe400078e00ff */
[----:B------:R-:W-:Y:S01]  /*65f80*/  @P3 IMAD.MOV.U32 R71, RZ, RZ, R39 ;  /* 0x000000ffff473224 */ /* 0x000fe200078e0027 */
[----:B------:R-:W-:Y:S06]  /*65f90*/  BRA `(.L_x_1416) ;  /* 0x0000000000147947 */ /* 0x000fec0003800000 */
.L_x_1418:
[----:B------:R-:W-:Y:S01]  /*65fa0*/  LOP3.LUT R71, R65, 0x80000, RZ, 0xfc, !PT ;  /* 0x0008000041477812 */ /* 0x000fe200078efcff */
[----:B------:R-:W-:Y:S01]  /*65fb0*/  IMAD.MOV.U32 R70, RZ, RZ, R64 ;  /* 0x000000ffff467224 */ /* 0x000fe200078e0040 */
[----:B------:R-:W-:Y:S06]  /*65fc0*/  BRA `(.L_x_1416) ;  /* 0x0000000000087947 */ /* 0x000fec0003800000 */
.L_x_1417:
[----:B------:R-:W-:Y:S01]  /*65fd0*/  LOP3.LUT R71, R67, 0x80000, RZ, 0xfc, !PT ;  /* 0x0008000043477812 */ /* 0x000fe200078efcff */
[----:B------:R-:W-:-:S07]  /*65fe0*/  IMAD.MOV.U32 R70, RZ, RZ, R66 ;  /* 0x000000ffff467224 */ /* 0x000fce00078e0042 */
.L_x_1416:
[----:B------:R-:W-:Y:S05]  /*65ff0*/  BSYNC.RECONVERGENT B10 ;  /* 0x00000000000a7941 */ /* 0x000fea0003800200 */
.L_x_1414:
[----:B------:R-:W-:-:S04]  /*66000*/  IMAD.MOV.U32 R39, RZ, RZ, 0x0 ;  /* 0x00000000ff277424 */ /* 0x000fc800078e00ff */
[----:B------:R-:W-:Y:S05]  /*66010*/  RET.REL.NODEC R38 `(_Z16candidate_primerPcPiS0_iiiS_PdS0_Pf) ;  /* 0xfffff99c26f87950 */ /* 0x000fea0003c3ffff */
.L_x_1419:
[----:B------:R-:W-:-:S00]  /*66020*/  BRA `(.L_x_1419) ;  /* 0xfffffffc00fc7947 */ /* 0x000fc0000383ffff */
[----:B------:R-:W-:-:S00]  /*66030*/  NOP ;  /* 0x0000000000007918 */ /* 0x000fc00000000000 */
        /* <DEDUP_REMOVED lines=12> */
.L_x_1425:


//--------------------- .nv.shared._Z16candidate_primerPcPiS0_iiiS_PdS0_Pf --------------------------
	.section	.nv.shared._Z16candidate_primerPcPiS0_iiiS_PdS0_Pf,"aw",@nobits
	.sectionflags	@""
	.align	4
.nv.shared._Z16candidate_primerPcPiS0_iiiS_PdS0_Pf:
	.zero		17408


//--------------------- .nv.shared.reserved.0     --------------------------
	.section	.nv.shared.reserved.0,"aw",@nobits
	.weak		__nv_reservedSMEM_offset_0_alias
	.size		__nv_reservedSMEM_offset_0_alias, 0, 64
	.other		__nv_reservedSMEM_offset_0_alias,@"STO_CUDA_RESERVED_SHARED STV_DEFAULT"
__nv_reservedSMEM_offset_0_alias:
	.zero		0
	.zero		64


//--------------------- .nv.constant0._Z16candidate_primerPcPiS0_iiiS_PdS0_Pf --------------------------
	.section	.nv.constant0._Z16candidate_primerPcPiS0_iiiS_PdS0_Pf,"a",@progbits
	.sectionflags	@""
	.align	4
.nv.constant0._Z16candidate_primerPcPiS0_iiiS_PdS0_Pf:
	.zero		968


//--------------------- SYMBOLS --------------------------

	.type		.nv.reservedSmem.offset0,@object
	.size		.nv.reservedSmem.offset0,0x4
	.type		.nv.reservedSmem.cap,@object
	.size		.nv.reservedSmem.cap,0x4
